def matmul_kernel(
    a_ptr,
    b_ptr,
    c_ptr,
    M,
    N,
    K,
    stride_am,
    stride_ak,
    stride_bk,
    stride_bn,
    stride_cm,
    stride_cn,
    BLOCK_M: tl.constexpr,
    BLOCK_N: tl.constexpr,
    BLOCK_K: tl.constexpr,
    GROUP_M: tl.constexpr,
):
    pid = tl.program_id(axis=0)
    num_pid_m = tl.cdiv(M, BLOCK_M)
    num_pid_n = tl.cdiv(N, BLOCK_N)
    num_pid_in_group = GROUP_M * num_pid_n
    group_id = pid // num_pid_in_group
    first_pid_m = group_id * GROUP_M
    group_size_m = min(num_pid_m - first_pid_m, GROUP_M)
    pid_m = first_pid_m + ((pid % num_pid_in_group) % group_size_m)
    pid_n = (pid % num_pid_in_group) // group_size_m

    offs_am = (pid_m * BLOCK_M + tl.arange(0, BLOCK_M)) % M
    offs_bn = (pid_n * BLOCK_N + tl.arange(0, BLOCK_N)) % N
    offs_k = tl.arange(0, BLOCK_K)
    a_ptrs = a_ptr + offs_am[:, None] * stride_am + offs_k[None, :] * stride_ak
    b_ptrs = b_ptr + offs_k[:, None] * stride_bk + offs_bn[None, :] * stride_bn

    acc = tl.zeros((BLOCK_M, BLOCK_N), dtype=tl.float32)
    for kk in range(0, tl.cdiv(K, BLOCK_K)):
        a = tl.load(a_ptrs, mask=offs_k[None, :] < K - kk * BLOCK_K, other=0.0)
        b = tl.load(b_ptrs, mask=offs_k[:, None] < K - kk * BLOCK_K, other=0.0)
        acc = tl.dot(a, b, acc)
        a_ptrs += BLOCK_K * stride_ak
        b_ptrs += BLOCK_K * stride_bk

    c = acc.to(c_ptr.dtype.element_ty)
    offs_cm = pid_m * BLOCK_M + tl.arange(0, BLOCK_M)
    offs_cn = pid_n * BLOCK_N + tl.arange(0, BLOCK_N)
    c_ptrs = c_ptr + offs_cm[:, None] * stride_cm + offs_cn[None, :] * stride_cn
    mask = (offs_cm[:, None] < M) & (offs_cn[None, :] < N)
    tl.store(c_ptrs, c, mask=mask)

# config = {"BLOCK_K": 128, "BLOCK_M": 32, "BLOCK_N": 512, "GROUP_M": 8, "arch": "sm_100", "dtype": "fp8e4m3", "num_ctas": 1, "num_stages": 2, "num_warps": 2}
# arch = sm_100


// ===== COMPILED SASS (sm_100a) =====

	.target	sm_100a

	.elftype	@"ET_EXEC"


//--------------------- .note.nv.tkinfo           --------------------------
	.section	.note.nv.tkinfo,"",@"SHT_NOTE"
	.sectionflags	@"SHF_NOTE_NV_TKINFO"
	.tkinfo
        /*0018*/ 	.word	0x00000081
        /*0030*/ 	.string	""
        /*0030*/ 	.string	"ptxas-blackwell"
        /*0030*/ 	.string	"Cuda compilation tools, release 12.9, V12.9.86"
        /*0030*/ 	.string	"Build cuda_12.9.r12.9/compiler.36037853_0"
        /*0030*/ 	.string	"-v  -suppress-debug-info  -lineinfo  -arch sm_100a "



//--------------------- .note.nv.cuver            --------------------------
	.section	.note.nv.cuver,"",@"SHT_NOTE"
	.sectionflags	@"SHF_NOTE_NV_CUVER"
        /*0018*/ 	.short	0x0001
        /*001a*/ 	.short	0x0064
        /*001c*/ 	.short	0x0001
        /*001e*/ 	.short	0x0000
        /*0020*/ 	.short	0x0001
        /*0022*/ 	.short	0x0000


//--------------------- .nv.info                  --------------------------
	.section	.nv.info,"",@"SHT_CUDA_INFO"
	.align	4


	//----- nvinfo : EIATTR_REGCOUNT
	.align		4
        /*0000*/ 	.byte	0x04, 0x2f
        /*0002*/ 	.short	(.L_1 - .L_0)
	.align		4
.L_0:
        /*0004*/ 	.word	index@(matmul_kernel)
        /*0008*/ 	.word	0x00000020


	//----- nvinfo : EIATTR_FRAME_SIZE
	.align		4
.L_1:
        /*000c*/ 	.byte	0x04, 0x11
        /*000e*/ 	.short	(.L_3 - .L_2)
	.align		4
.L_2:
        /*0010*/ 	.word	index@(matmul_kernel)
        /*0014*/ 	.word	0x00005a48


	//----- nvinfo : EIATTR_MIN_STACK_SIZE
	.align		4
.L_3:
        /*0018*/ 	.byte	0x04, 0x12
        /*001a*/ 	.short	(.L_5 - .L_4)
	.align		4
.L_4:
        /*001c*/ 	.word	index@(matmul_kernel)
        /*0020*/ 	.word	0x00005a48
.L_5:


//--------------------- .nv.info.matmul_kernel    --------------------------
	.section	.nv.info.matmul_kernel,"",@"SHT_CUDA_INFO"
	.sectionflags	@""
	.align	4


	//----- nvinfo : EIATTR_CUDA_API_VERSION
	.align		4
        /*0000*/ 	.byte	0x04, 0x37
        /*0002*/ 	.short	(.L_7 - .L_6)
.L_6:
        /*0004*/ 	.word	0x00000081


	//----- nvinfo : EIATTR_KPARAM_INFO
	.align		4
.L_7:
        /*0008*/ 	.byte	0x04, 0x17
        /*000a*/ 	.short	(.L_9 - .L_8)
.L_8:
        /*000c*/ 	.word	0x00000000
        /*0010*/ 	.short	0x000d
        /*0012*/ 	.short	0x0048
        /*0014*/ 	.byte	0x00, 0xf4, 0x21, 0x00


	//----- nvinfo : EIATTR_KPARAM_INFO
	.align		4
.L_9:
        /*0018*/ 	.byte	0x04, 0x17
        /*001a*/ 	.short	(.L_11 - .L_10)
.L_10:
        /*001c*/ 	.word	0x00000000
        /*0020*/ 	.short	0x000c
        /*0022*/ 	.short	0x0040
        /*0024*/ 	.byte	0x00, 0xf4, 0x21, 0x00


	//----- nvinfo : EIATTR_KPARAM_INFO
	.align		4
.L_11:
        /*0028*/ 	.byte	0x04, 0x17
        /*002a*/ 	.short	(.L_13 - .L_12)
.L_12:
        /*002c*/ 	.word	0x00000000
        /*0030*/ 	.short	0x000b
        /*0032*/ 	.short	0x0038
        /*0034*/ 	.byte	0x00, 0xf0, 0x11, 0x00


	//----- nvinfo : EIATTR_KPARAM_INFO
	.align		4
.L_13:
        /*0038*/ 	.byte	0x04, 0x17
        /*003a*/ 	.short	(.L_15 - .L_14)
.L_14:
        /*003c*/ 	.word	0x00000000
        /*0040*/ 	.short	0x000a
        /*0042*/ 	.short	0x0034
        /*0044*/ 	.byte	0x00, 0xf0, 0x11, 0x00


	//----- nvinfo : EIATTR_KPARAM_INFO
	.align		4
.L_15:
        /*0048*/ 	.byte	0x04, 0x17
        /*004a*/ 	.short	(.L_17 - .L_16)
.L_16:
        /*004c*/ 	.word	0x00000000
        /*0050*/ 	.short	0x0009
        /*0052*/ 	.short	0x0030
        /*0054*/ 	.byte	0x00, 0xf0, 0x11, 0x00


	//----- nvinfo : EIATTR_KPARAM_INFO
	.align		4
.L_17:
        /*0058*/ 	.byte	0x04, 0x17
        /*005a*/ 	.short	(.L_19 - .L_18)
.L_18:
        /*005c*/ 	.word	0x00000000
        /*0060*/ 	.short	0x0008
        /*0062*/ 	.short	0x002c
        /*0064*/ 	.byte	0x00, 0xf0, 0x11, 0x00


	//----- nvinfo : EIATTR_KPARAM_INFO
	.align		4
.L_19:
        /*0068*/ 	.byte	0x04, 0x17
        /*006a*/ 	.short	(.L_21 - .L_20)
.L_20:
        /*006c*/ 	.word	0x00000000
        /*0070*/ 	.short	0x0007
        /*0072*/ 	.short	0x0028
        /*0074*/ 	.byte	0x00, 0xf0, 0x11, 0x00


	//----- nvinfo : EIATTR_KPARAM_INFO
	.align		4
.L_21:
        /*0078*/ 	.byte	0x04, 0x17
        /*007a*/ 	.short	(.L_23 - .L_22)
.L_22:
        /*007c*/ 	.word	0x00000000
        /*0080*/ 	.short	0x0006
        /*0082*/ 	.short	0x0024
        /*0084*/ 	.byte	0x00, 0xf0, 0x11, 0x00


	//----- nvinfo : EIATTR_KPARAM_INFO
	.align		4
.L_23:
        /*0088*/ 	.byte	0x04, 0x17
        /*008a*/ 	.short	(.L_25 - .L_24)
.L_24:
        /*008c*/ 	.word	0x00000000
        /*0090*/ 	.short	0x0005
        /*0092*/ 	.short	0x0020
        /*0094*/ 	.byte	0x00, 0xf0, 0x11, 0x00


	//----- nvinfo : EIATTR_KPARAM_INFO
	.align		4
.L_25:
        /*0098*/ 	.byte	0x04, 0x17
        /*009a*/ 	.short	(.L_27 - .L_26)
.L_26:
        /*009c*/ 	.word	0x00000000
        /*00a0*/ 	.short	0x0004
        /*00a2*/ 	.short	0x001c
        /*00a4*/ 	.byte	0x00, 0xf0, 0x11, 0x00


	//----- nvinfo : EIATTR_KPARAM_INFO
	.align		4
.L_27:
        /*00a8*/ 	.byte	0x04, 0x17
        /*00aa*/ 	.short	(.L_29 - .L_28)
.L_28:
        /*00ac*/ 	.word	0x00000000
        /*00b0*/ 	.short	0x0003
        /*00b2*/ 	.short	0x0018
        /*00b4*/ 	.byte	0x00, 0xf0, 0x11, 0x00


	//----- nvinfo : EIATTR_KPARAM_INFO
	.align		4
.L_29:
        /*00b8*/ 	.byte	0x04, 0x17
        /*00ba*/ 	.short	(.L_31 - .L_30)
.L_30:
        /*00bc*/ 	.word	0x00000000
        /*00c0*/ 	.short	0x0002
        /*00c2*/ 	.short	0x0010
        /*00c4*/ 	.byte	0x00, 0xf4, 0x21, 0x00


	//----- nvinfo : EIATTR_KPARAM_INFO
	.align		4
.L_31:
        /*00c8*/ 	.byte	0x04, 0x17
        /*00ca*/ 	.short	(.L_33 - .L_32)
.L_32:
        /*00cc*/ 	.word	0x00000000
        /*00d0*/ 	.short	0x0001
        /*00d2*/ 	.short	0x0008
        /*00d4*/ 	.byte	0x00, 0xf4, 0x21, 0x00


	//----- nvinfo : EIATTR_KPARAM_INFO
	.align		4
.L_33:
        /*00d8*/ 	.byte	0x04, 0x17
        /*00da*/ 	.short	(.L_35 - .L_34)
.L_34:
        /*00dc*/ 	.word	0x00000000
        /*00e0*/ 	.short	0x0000
        /*00e2*/ 	.short	0x0000
        /*00e4*/ 	.byte	0x00, 0xf4, 0x21, 0x00


	//----- nvinfo : EIATTR_SPARSE_MMA_MASK
	.align		4
.L_35:
        /*00e8*/ 	.byte	0x03, 0x50
        /*00ea*/ 	.short	0x0000


	//----- nvinfo : EIATTR_MAXREG_COUNT
	.align		4
        /*00ec*/ 	.byte	0x03, 0x1b
        /*00ee*/ 	.short	0x00ff


	//----- nvinfo : EIATTR_NUM_BARRIERS
	.align		4
        /*00f0*/ 	.byte	0x02, 0x4c
        /*00f2*/ 	.byte	0x01
	.zero		1


	//----- nvinfo : EIATTR_ANNOTATIONS
	.align		4
        /*00f4*/ 	.byte	0x04, 0x55
        /*00f6*/ 	.short	(.L_37 - .L_36)


	//   ....[0]....
.L_36:
        /*00f8*/ 	.word	0x00000001
        /*00fc*/ 	.byte	0x20, 0x05, 0x00, 0x00, 0x01, 0x00, 0x00, 0x00, 0x40, 0x05, 0x00, 0x00, 0x01, 0x00, 0x00, 0x00
        /* <DEDUP_REMOVED lines=888> */
        /*388c*/ 	.byte	0x50, 0x17, 0x02, 0x00, 0x01, 0x00, 0x00, 0x00, 0x60, 0x17, 0x02, 0x00


	//----- nvinfo : EIATTR_VRC_CTA_INIT_COUNT
	.align		4
.L_37:
        /*3898*/ 	.byte	0x02, 0x4a
	.zero		1
	.zero		1


	//----- nvinfo : EIATTR_EXIT_INSTR_OFFSETS
	.align		4
        /*389c*/ 	.byte	0x04, 0x1c
        /*389e*/ 	.short	(.L_39 - .L_38)


	//   ....[0]....
.L_38:
        /*38a0*/ 	.word	0x000c4740


	//   ....[1]....
        /*38a4*/ 	.word	0x000c4760


	//----- nvinfo : EIATTR_REQNTID
	.align		4
.L_39:
        /*38a8*/ 	.byte	0x04, 0x10
        /*38aa*/ 	.short	(.L_41 - .L_40)
.L_40:
        /*38ac*/ 	.word	0x00000040
        /*38b0*/ 	.word	0x00000001
        /*38b4*/ 	.word	0x00000001


	//----- nvinfo : EIATTR_CBANK_PARAM_SIZE
	.align		4
.L_41:
        /*38b8*/ 	.byte	0x03, 0x19
        /*38ba*/ 	.short	0x0050


	//----- nvinfo : EIATTR_PARAM_CBANK
	.align		4
        /*38bc*/ 	.byte	0x04, 0x0a
        /*38be*/ 	.short	(.L_43 - .L_42)
	.align		4
.L_42:
        /*38c0*/ 	.word	index@(.nv.constant0.matmul_kernel)
        /*38c4*/ 	.short	0x0380
        /*38c6*/ 	.short	0x0050


	//----- nvinfo : EIATTR_SW_WAR
	.align		4
.L_43:
        /*38c8*/ 	.byte	0x04, 0x36
        /*38ca*/ 	.short	(.L_45 - .L_44)
.L_44:
        /*38cc*/ 	.word	0x00000008
.L_45:


//--------------------- .nv.compat                --------------------------
	.section	.nv.compat,"",@"SHT_CUDA_COMPAT_INFO"
	.align	4
        /*0000*/ 	.byte	0x02, 0x02, 0x02, 0x00, 0x02, 0x05, 0x05, 0x00, 0x02, 0x03, 0x00, 0x00, 0x02, 0x06, 0x01, 0x00


//--------------------- .nv.callgraph             --------------------------
	.section	.nv.callgraph,"",@"SHT_CUDA_CALLGRAPH"
	.align	4
	.sectionentsize	8
	.align		4
        /*0000*/ 	.word	0x00000000
	.align		4
        /*0004*/ 	.word	0xffffffff
	.align		4
        /*0008*/ 	.word	0x00000000
	.align		4
        /*000c*/ 	.word	0xfffffffe
	.align		4
        /*0010*/ 	.word	0x00000000
	.align		4
        /*0014*/ 	.word	0xfffffffd
	.align		4
        /*0018*/ 	.word	0x00000000
	.align		4
        /*001c*/ 	.word	0xfffffffc


//--------------------- .text.matmul_kernel       --------------------------
	.section	.text.matmul_kernel,"ax",@progbits
	.align	128
        .global         matmul_kernel
        .type           matmul_kernel,@function
        .size           matmul_kernel,(.L_x_4 - matmul_kernel)
        .other          matmul_kernel,@"STO_CUDA_ENTRY STV_DEFAULT"
matmul_kernel:
.text.matmul_kernel:
[----:B------:R-:W0:Y:S08]  /*0000*/  LDC R1, c[0x0][0x37c] ;  /* 0x0000df00ff017b82 */ /* 0x000e300000000800 */
[----:B------:R-:W1:Y:S01]  /*0010*/  LDC.64 R2, c[0x0][0x398] ;  /* 0x0000e600ff027b82 */ /* 0x000e620000000a00 */
[----:B------:R-:W2:Y:S01]  /*0020*/  LDCU UR4, c[0x0][0x3a0] ;  /* 0x00007400ff0477ac */ /* 0x000ea20008000800 */
[----:B0-----:R-:W-:Y:S01]  /*0030*/  VIADD R1, R1, 0xffffa5b8 ;  /* 0xffffa5b801017836 */ /* 0x001fe20000000000 */
[----:B------:R-:W0:Y:S01]  /*0040*/  LDCU.64 UR8, c[0x0][0x358] ;  /* 0x00006b00ff0877ac */ /* 0x000e220008000a00 */
[----:B--2---:R-:W-:-:S04]  /*0050*/  UIADD3 UR4, UPT, UPT, UR4, 0x7f, URZ ;  /* 0x0000007f04047890 */ /* 0x004fc8000fffe0ff */
[----:B------:R-:W-:Y:S01]  /*0060*/  UISETP.GT.AND UP0, UPT, UR4, 0x7f, UPT ;  /* 0x0000007f0400788c */ /* 0x000fe2000bf04270 */
[----:B-1----:R-:W-:-:S05]  /*0070*/  VIADD R0, R3, 0x1ff ;  /* 0x000001ff03007836 */ /* 0x002fca0000000000 */
[----:B------:R-:W-:-:S04]  /*0080*/  SHF.R.S32.HI R5, RZ, 0x1f, R0 ;  /* 0x0000001fff057819 */ /* 0x000fc80000011400 */
[----:B------:R-:W-:-:S04]  /*0090*/  LEA.HI R5, R5, R0, RZ, 0x9 ;  /* 0x0000000005057211 */ /* 0x000fc800078f48ff */
[----:B------:R-:W-:Y:S02]  /*00a0*/  SHF.R.S32.HI R0, RZ, 0x9, R5 ;  /* 0x00000009ff007819 */ /* 0x000fe40000011405 */
[----:B------:R-:W1:Y:S03]  /*00b0*/  S2R R5, SR_CTAID.X ;  /* 0x0000000000057919 */ /* 0x000e660000002500 */
[----:B------:R-:W-:-:S05]  /*00c0*/  IMAD.SHL.U32 R0, R0, 0x8, RZ ;  /* 0x0000000800007824 */ /* 0x000fca00078e00ff */
[-C--:B------:R-:W-:Y:S02]  /*00d0*/  IABS R9, R0.reuse ;  /* 0x0000000000097213 */ /* 0x080fe40000000000 */
[----:B------:R-:W-:Y:S02]  /*00e0*/  IABS R12, R0 ;  /* 0x00000000000c7213 */ /* 0x000fe40000000000 */
[----:B------:R-:W2:Y:S08]  /*00f0*/  I2F.RP R4, R9 ;  /* 0x0000000900047306 */ /* 0x000eb00000209400 */
[----:B--2---:R-:W2:Y:S01]  /*0100*/  MUFU.RCP R4, R4 ;  /* 0x0000000400047308 */ /* 0x004ea20000001000 */
[----:B-1----:R-:W-:Y:S01]  /*0110*/  IABS R10, R5 ;  /* 0x00000005000a7213 */ /* 0x002fe20000000000 */
[----:B--2---:R-:W-:-:S02]  /*0120*/  VIADD R6, R4, 0xffffffe ;  /* 0x0ffffffe04067836 */ /* 0x004fc40000000000 */
[----:B------:R-:W-:-:S04]  /*0130*/  IMAD.MOV R4, RZ, RZ, -R12 ;  /* 0x000000ffff047224 */ /* 0x000fc800078e0a0c */
[----:B------:R1:W2:Y:S02]  /*0140*/  F2I.FTZ.U32.TRUNC.NTZ R7, R6 ;  /* 0x0000000600077305 */ /* 0x0002a4000021f000 */
[----:B-1----:R-:W-:Y:S02]  /*0150*/  IMAD.MOV.U32 R6, RZ, RZ, RZ ;  /* 0x000000ffff067224 */ /* 0x002fe400078e00ff */
[----:B--2---:R-:W-:-:S04]  /*0160*/  IMAD.MOV R8, RZ, RZ, -R7 ;  /* 0x000000ffff087224 */ /* 0x004fc800078e0a07 */
[----:B------:R-:W-:Y:S02]  /*0170*/  IMAD R11, R8, R9, RZ ;  /* 0x00000009080b7224 */ /* 0x000fe400078e02ff */
[----:B------:R-:W-:Y:S02]  /*0180*/  IMAD.MOV.U32 R8, RZ, RZ, R10 ;  /* 0x000000ffff087224 */ /* 0x000fe400078e000a */
[----:B------:R-:W-:-:S06]  /*0190*/  IMAD.HI.U32 R7, R7, R11, R6 ;  /* 0x0000000b07077227 */ /* 0x000fcc00078e0006 */
[----:B------:R-:W-:-:S04]  /*01a0*/  IMAD.HI.U32 R7, R7, R8, RZ ;  /* 0x0000000807077227 */ /* 0x000fc800078e00ff */
[----:B------:R-:W-:-:S05]  /*01b0*/  IMAD R4, R7, R4, R8 ;  /* 0x0000000407047224 */ /* 0x000fca00078e0208 */
[----:B------:R-:W-:-:S13]  /*01c0*/  ISETP.GT.U32.AND P1, PT, R9, R4, PT ;  /* 0x000000040900720c */ /* 0x000fda0003f24070 */
[----:B------:R-:W-:Y:S02]  /*01d0*/  @!P1 IMAD.IADD R4, R4, 0x1, -R9 ;  /* 0x0000000104049824 */ /* 0x000fe400078e0a09 */
[----:B------:R-:W-:Y:S01]  /*01e0*/  @!P1 VIADD R7, R7, 0x1 ;  /* 0x0000000107079836 */ /* 0x000fe20000000000 */
[----:B------:R-:W-:Y:S02]  /*01f0*/  ISETP.NE.AND P1, PT, R0, RZ, PT ;  /* 0x000000ff0000720c */ /* 0x000fe40003f25270 */
[----:B------:R-:W-:Y:S02]  /*0200*/  ISETP.GE.U32.AND P0, PT, R4, R9, PT ;  /* 0x000000090400720c */ /* 0x000fe40003f06070 */
[----:B------:R-:W-:-:S04]  /*0210*/  LOP3.LUT R4, R5, R0, RZ, 0x3c, !PT ;  /* 0x0000000005047212 */ /* 0x000fc800078e3cff */
[----:B------:R-:W-:Y:S01]  /*0220*/  ISETP.GE.AND P2, PT, R4, RZ, PT ;  /* 0x000000ff0400720c */ /* 0x000fe20003f46270 */
[----:B------:R-:W-:-:S06]  /*0230*/  VIADD R4, R2, 0x1f ;  /* 0x0000001f02047836 */ /* 0x000fcc0000000000 */
[----:B------:R-:W-:-:S04]  /*0240*/  @P0 VIADD R7, R7, 0x1 ;  /* 0x0000000107070836 */ /* 0x000fc80000000000 */
[----:B------:R-:W-:Y:S01]  /*0250*/  IMAD.MOV.U32 R6, RZ, RZ, R7 ;  /* 0x000000ffff067224 */ /* 0x000fe200078e0007 */
[----:B------:R-:W-:-:S03]  /*0260*/  SHF.R.S32.HI R7, RZ, 0x1f, R4 ;  /* 0x0000001fff077819 */ /* 0x000fc60000011404 */
[----:B------:R-:W-:Y:S01]  /*0270*/  @!P2 IMAD.MOV R6, RZ, RZ, -R6 ;  /* 0x000000ffff06a224 */ /* 0x000fe200078e0a06 */
[----:B------:R-:W-:Y:S02]  /*0280*/  @!P1 LOP3.LUT R6, RZ, R0, RZ, 0x33, !PT ;  /* 0x00000000ff069212 */ /* 0x000fe400078e33ff */
[----:B------:R-:W-:-:S03]  /*0290*/  LEA.HI R7, R7, R4, RZ, 0x5 ;  /* 0x0000000407077211 */ /* 0x000fc600078f28ff */
[----:B------:R-:W-:Y:S02]  /*02a0*/  IMAD.SHL.U32 R4, R6, 0x8, RZ ;  /* 0x0000000806047824 */ /* 0x000fe400078e00ff */
[----:B------:R-:W-:-:S03]  /*02b0*/  IMAD.MOV R6, RZ, RZ, -R6 ;  /* 0x000000ffff067224 */ /* 0x000fc600078e0a06 */
[----:B------:R-:W-:Y:S01]  /*02c0*/  LEA.HI.SX32 R7, R7, -R4, 0x1b ;  /* 0x8000000407077211 */ /* 0x000fe200078fdaff */
[----:B------:R-:W-:Y:S02]  /*02d0*/  IMAD R15, R0, R6, R5 ;  /* 0x00000006000f7224 */ /* 0x000fe400078e0205 */
[----:B------:R-:W-:Y:S01]  /*02e0*/  IMAD.MOV.U32 R6, RZ, RZ, RZ ;  /* 0x000000ffff067224 */ /* 0x000fe200078e00ff */
[----:B------:R-:W-:Y:S02]  /*02f0*/  VIMNMX R8, PT, PT, R7, 0x8, PT ;  /* 0x0000000807087848 */ /* 0x000fe40003fe0100 */
[----:B------:R-:W-:Y:S02]  /*0300*/  IABS R13, R15 ;  /* 0x0000000f000d7213 */ /* 0x000fe40000000000 */
[----:B------:R-:W-:-:S04]  /*0310*/  IABS R11, R8 ;  /* 0x00000008000b7213 */ /* 0x000fc80000000000 */
[----:B------:R-:W1:Y:S08]  /*0320*/  I2F.RP R9, R11 ;  /* 0x0000000b00097306 */ /* 0x000e700000209400 */
[----:B-1----:R-:W1:Y:S02]  /*0330*/  MUFU.RCP R9, R9 ;  /* 0x0000000900097308 */ /* 0x002e640000001000 */
[----:B-1----:R-:W-:-:S06]  /*0340*/  VIADD R7, R9, 0xffffffe ;  /* 0x0ffffffe09077836 */ /* 0x002fcc0000000000 */
[----:B------:R-:W1:Y:S02]  /*0350*/  F2I.FTZ.U32.TRUNC.NTZ R7, R7 ;  /* 0x0000000700077305 */ /* 0x000e64000021f000 */
[----:B-1----:R-:W-:-:S04]  /*0360*/  IMAD.MOV R10, RZ, RZ, -R7 ;  /* 0x000000ffff0a7224 */ /* 0x002fc800078e0a07 */
[----:B------:R-:W-:-:S04]  /*0370*/  IMAD.MOV.U32 R0, RZ, RZ, R10 ;  /* 0x000000ffff007224 */ /* 0x000fc800078e000a */
[----:B------:R-:W-:Y:S01]  /*0380*/  IMAD R5, R0, R11, RZ ;  /* 0x0000000b00057224 */ /* 0x000fe200078e02ff */
[----:B------:R-:W-:-:S03]  /*0390*/  IABS R0, R8 ;  /* 0x0000000800007213 */ /* 0x000fc60000000000 */
[----:B------:R-:W-:Y:S02]  /*03a0*/  IMAD.HI.U32 R6, R7, R5, R6 ;  /* 0x0000000507067227 */ /* 0x000fe400078e0006 */
[----:B------:R-:W1:Y:S02]  /*03b0*/  S2R R7, SR_TID.X ;  /* 0x0000000000077919 */ /* 0x000e640000002100 */
[----:B------:R-:W-:Y:S02]  /*03c0*/  IMAD.MOV R0, RZ, RZ, -R0 ;  /* 0x000000ffff007224 */ /* 0x000fe400078e0a00 */
        /* <DEDUP_REMOVED lines=8> */
[----:B------:R-:W-:Y:S02]  /*0450*/  ISETP.GE.AND P2, PT, R0, RZ, PT ;  /* 0x000000ff0000720c */ /* 0x000fe40003f46270 */
[----:B-1----:R-:W-:-:S05]  /*0460*/  LOP3.LUT R0, R7, 0x1f, RZ, 0xc0, !PT ;  /* 0x0000001f07007812 */ /* 0x002fca00078ec0ff */
[----:B------:R-:W-:-:S06]  /*0470*/  @P0 VIADD R6, R6, 0x1 ;  /* 0x0000000106060836 */ /* 0x000fcc0000000000 */
[----:B------:R-:W-:Y:S01]  /*0480*/  @!P2 IMAD.MOV R6, RZ, RZ, -R6 ;  /* 0x000000ffff06a224 */ /* 0x000fe200078e0a06 */
[----:B------:R-:W-:-:S05]  /*0490*/  @!P1 LOP3.LUT R6, RZ, R8, RZ, 0x33, !PT ;  /* 0x00000008ff069212 */ /* 0x000fca00078e33ff */
[----:B------:R-:W-:Y:S02]  /*04a0*/  IMAD.MOV R5, RZ, RZ, -R6 ;  /* 0x000000ffff057224 */ /* 0x000fe400078e0a06 */
[----:B------:R-:W-:Y:S02]  /*04b0*/  IMAD.SHL.U32 R24, R6, 0x200, RZ ;  /* 0x0000020006187824 */ /* 0x000fe400078e00ff */
[----:B------:R-:W-:-:S04]  /*04c0*/  IMAD R5, R8, R5, R15 ;  /* 0x0000000508057224 */ /* 0x000fc800078e020f */
[----:B------:R-:W-:Y:S01]  /*04d0*/  IMAD.IADD R5, R4, 0x1, R5 ;  /* 0x0000000104057824 */ /* 0x000fe200078e0205 */
[----:B------:R-:W-:-:S03]  /*04e0*/  SHF.R.U32.HI R4, RZ, 0x5, R7 ;  /* 0x00000005ff047819 */ /* 0x000fc60000011607 */
[----:B------:R-:W-:Y:S01]  /*04f0*/  IMAD R16, R5, 0x20, R0 ;  /* 0x0000002005107824 */ /* 0x000fe200078e0200 */
[----:B------:R-:W-:Y:S02]  /*0500*/  SGXT.U32 R14, R4, 0x1 ;  /* 0x00000001040e781a */ /* 0x000fe40000000000 */
[----:B------:R-:W-:Y:S02]  /*0510*/  LOP3.LUT R0, R7, 0x20, RZ, 0xc0, !PT ;  /* 0x0000002007007812 */ /* 0x000fe400078ec0ff */
[----:B------:R1:W-:Y:S01]  /*0520*/  STL [R1+0x37a8], R16 ;  /* 0x0037a81001007387 */ /* 0x0003e20000100800 */
[----:B------:R-:W-:-:S03]  /*0530*/  LOP3.LUT R4, R14, 0x7e, RZ, 0xfc, !PT ;  /* 0x0000007e0e047812 */ /* 0x000fc600078efcff */
[----:B------:R1:W-:Y:S01]  /*0540*/  STL [R1+0x710], R24 ;  /* 0x0007101801007387 */ /* 0x0003e20000100800 */
[----:B0-----:R-:W-:Y:S05]  /*0550*/  BRA.U UP0, `(.L_x_0) ;  /* 0x00000011000c7547 */ /* 0x001fea000b800000 */
[----:B------:R-:W-:Y:S01]  /*0560*/  IMAD.SHL.U32 R0, R0, 0x20, RZ ;  /* 0x0000002000007824 */ /* 0x000fe200078e00ff */
[----:B------:R0:W-:Y:S04]  /*0570*/  STL [R1+0x540], RZ ;  /* 0x000540ff01007387 */ /* 0x0001e80000100800 */
[----:B------:R0:W-:Y:S04]  /*0580*/  STL [R1+0x37ac], R0 ;  /* 0x0037ac0001007387 */ /* 0x0001e80000100800 */
[----:B------:R0:W-:Y:S04]  /*0590*/  STL [R1+0x544], RZ ;  /* 0x000544ff01007387 */ /* 0x0001e80000100800 */
        /* <DEDUP_REMOVED lines=253> */
[----:B------:R0:W-:Y:S01]  /*1570*/  STL [R1+0x2cc], RZ ;  /* 0x0002ccff01007387 */ /* 0x0001e20000100800 */
[----:B------:R-:W-:Y:S05]  /*1580*/  BRA `(.L_x_1) ;  /* 0x00000b0800387947 */ /* 0x000fea0003800000 */
.L_x_0:
[----:B------:R-:W-:Y:S01]  /*1590*/  IABS R0, R2 ;  /* 0x0000000200007213 */ /* 0x000fe20000000000 */
[C---:B------:R-:W-:Y:S01]  /*15a0*/  VIADD R10, R24.reuse, 0x1fe ;  /* 0x000001fe180a7836 */ /* 0x040fe20000000000 */
[----:B------:R-:W-:Y:S01]  /*15b0*/  IABS R14, R3 ;  /* 0x00000003000e7213 */ /* 0x000fe20000000000 */
[----:B------:R-:W-:Y:S01]  /*15c0*/  VIADD R12, R24, 0x1fd ;  /* 0x000001fd180c7836 */ /* 0x000fe20000000000 */
[----:B------:R-:W0:Y:S01]  /*15d0*/  I2F.RP R8, R0 ;  /* 0x0000000000087306 */ /* 0x000e220000209400 */
[----:B------:R-:W-:Y:S01]  /*15e0*/  ISETP.GE.AND P6, PT, R16, RZ, PT ;  /* 0x000000ff1000720c */ /* 0x000fe20003fc6270 */
[----:B------:R-:W-:Y:S01]  /*15f0*/  VIADD R19, R24, 0x1fa ;  /* 0x000001fa18137836 */ /* 0x000fe20000000000 */
[----:B------:R-:W-:Y:S01]  /*1600*/  IABS R13, R10 ;  /* 0x0000000a000d7213 */ /* 0x000fe20000000000 */
[----:B------:R2:W-:Y:S01]  /*1610*/  STL [R1+0x3920], R3 ;  /* 0x0039200301007387 */ /* 0x0005e20000100800 */
[----:B------:R-:W-:Y:S01]  /*1620*/  ISETP.NE.AND P2, PT, R2, RZ, PT ;  /* 0x000000ff0200720c */ /* 0x000fe20003f45270 */
[----:B------:R-:W3:Y:S01]  /*1630*/  LDCU UR5, c[0x0][0x3a8] ;  /* 0x00007500ff0577ac */ /* 0x000ee20008000800 */
[----:B------:R-:W-:Y:S01]  /*1640*/  ISETP.GE.AND P1, PT, R12, RZ, PT ;  /* 0x000000ff0c00720c */ /* 0x000fe20003f26270 */
[----:B------:R-:W4:Y:S01]  /*1650*/  I2F.RP R9, R14 ;  /* 0x0000000e00097306 */ /* 0x000f220000209400 */
[----:B------:R-:W-:Y:S01]  /*1660*/  ISETP.GE.AND P4, PT, R10, RZ, PT ;  /* 0x000000ff0a00720c */ /* 0x000fe20003f86270 */
[----:B------:R-:W5:Y:S01]  /*1670*/  LDCU UR4, c[0x0][0x3a4] ;  /* 0x00007480ff0477ac */ /* 0x000f620008000800 */
[----:B------:R-:W1:Y:S05]  /*1680*/  LDCU.128 UR12, c[0x0][0x380] ;  /* 0x00007000ff0c77ac */ /* 0x000e6a0008000c00 */
[----:B0-----:R-:W0:Y:S01]  /*1690*/  MUFU.RCP R8, R8 ;  /* 0x0000000800087308 */ /* 0x001e220000001000 */
[----:B------:R-:W1:Y:S01]  /*16a0*/  LDCU UR6, c[0x0][0x3a8] ;  /* 0x00007500ff0677ac */ /* 0x000e620008000800 */
[----:B------:R-:W1:Y:S06]  /*16b0*/  LDCU UR7, c[0x0][0x3a8] ;  /* 0x00007500ff0777ac */ /* 0x000e6c0008000800 */
[----:B----4-:R-:W4:Y:S01]  /*16c0*/  MUFU.RCP R9, R9 ;  /* 0x0000000900097308 */ /* 0x010f220000001000 */
[----:B------:R-:W1:Y:S01]  /*16d0*/  LDCU UR10, c[0x0][0x3a0] ;  /* 0x00007400ff0a77ac */ /* 0x000e620008000800 */
[----:B------:R-:W1:Y:S01]  /*16e0*/  LDCU UR11, c[0x0][0x3a8] ;  /* 0x00007500ff0b77ac */ /* 0x000e620008000800 */
[----:B0-----:R-:W-:Y:S01]  /*16f0*/  VIADD R6, R8, 0xffffffe ;  /* 0x0ffffffe08067836 */ /* 0x001fe20000000000 */
[----:B------:R-:W-:-:S04]  /*1700*/  IABS R8, R16 ;  /* 0x0000001000087213 */ /* 0x000fc80000000000 */
[----:B------:R0:W1:Y:S01]  /*1710*/  F2I.FTZ.U32.TRUNC.NTZ R7, R6 ;  /* 0x0000000600077305 */ /* 0x000062000021f000 */
[----:B----4-:R-:W-:-:S07]  /*1720*/  VIADD R4, R9, 0xffffffe ;  /* 0x0ffffffe09047836 */ /* 0x010fce0000000000 */
[----:B------:R4:W2:Y:S01]  /*1730*/  F2I.FTZ.U32.TRUNC.NTZ R5, R4 ;  /* 0x0000000400057305 */ /* 0x0008a2000021f000 */
[----:B0-----:R-:W-:Y:S02]  /*1740*/  IMAD.MOV.U32 R6, RZ, RZ, RZ ;  /* 0x000000ffff067224 */ /* 0x001fe400078e00ff */
[----:B-1----:R-:W-:Y:S02]  /*1750*/  IMAD.MOV R11, RZ, RZ, -R7 ;  /* 0x000000ffff0b7224 */ /* 0x002fe400078e0a07 */
[----:B----4-:R-:W-:Y:S02]  /*1760*/  IMAD.MOV.U32 R4, RZ, RZ, RZ ;  /* 0x000000ffff047224 */ /* 0x010fe400078e00ff */
[----:B------:R-:W-:-:S04]  /*1770*/  IMAD R11, R11, R0, RZ ;  /* 0x000000000b0b7224 */ /* 0x000fc800078e02ff */
[----:B------:R-:W-:-:S04]  /*1780*/  IMAD.HI.U32 R7, R7, R11, R6 ;  /* 0x0000000b07077227 */ /* 0x000fc800078e0006 */
[----:B------:R-:W-:Y:S01]  /*1790*/  IMAD.MOV.U32 R11, RZ, RZ, R8 ;  /* 0x000000ffff0b7224 */ /* 0x000fe200078e0008 */
[----:B------:R-:W-:Y:S01]  /*17a0*/  IABS R8, R12 ;  /* 0x0000000c00087213 */ /* 0x000fe20000000000 */
[----:B--2---:R-:W-:Y:S01]  /*17b0*/  IMAD.MOV R9, RZ, RZ, -R5 ;  /* 0x000000ffff097224 */ /* 0x004fe200078e0a05 */
[----:B------:R-:W-:Y:S01]  /*17c0*/  IABS R12, R19 ;  /* 0x00000013000c7213 */ /* 0x000fe20000000000 */
[----:B------:R-:W-:-:S04]  /*17d0*/  IMAD.HI.U32 R7, R7, R11, RZ ;  /* 0x0000000b07077227 */ /* 0x000fc800078e00ff */
[----:B------:R-:W-:Y:S02]  /*17e0*/  IMAD.MOV R7, RZ, RZ, -R7 ;  /* 0x000000ffff077224 */ /* 0x000fe400078e0a07 */
[----:B------:R-:W-:Y:S02]  /*17f0*/  VIADD R6, R24, 0x1ff ;  /* 0x000001ff18067836 */ /* 0x000fe40000000000 */
[C---:B------:R-:W-:Y:S02]  /*1800*/  IMAD R11, R0.reuse, R7, R11 ;  /* 0x00000007000b7224 */ /* 0x040fe400078e020b */
[----:B------:R-:W-:Y:S01]  /*1810*/  IMAD R9, R9, R14, RZ ;  /* 0x0000000e09097224 */ /* 0x000fe200078e02ff */
[----:B------:R-:W-:Y:S02]  /*1820*/  IABS R15, R6 ;  /* 0x00000006000f7213 */ /* 0x000fe40000000000 */
[----:B------:R-:W-:Y:S01]  /*1830*/  ISETP.GT.U32.AND P0, PT, R0, R11, PT ;  /* 0x0000000b0000720c */ /* 0x000fe20003f04070 */
[----:B------:R-:W-:Y:S01]  /*1840*/  IMAD.HI.U32 R9, R5, R9, R4 ;  /* 0x0000000905097227 */ /* 0x000fe200078e0004 */
[----:B------:R-:W-:-:S03]  /*1850*/  ISETP.GE.AND P3, PT, R6, RZ, PT ;  /* 0x000000ff0600720c */ /* 0x000fc60003f66270 */
[----:B------:R-:W-:Y:S02]  /*1860*/  VIADD R6, R24, 0x1fb ;  /* 0x000001fb18067836 */ /* 0x000fe40000000000 */
[----:B------:R-:W-:-:S04]  /*1870*/  IMAD.HI.U32 R4, R9, R15, RZ ;  /* 0x0000000f09047227 */ /* 0x000fc800078e00ff */
[----:B------:R-:W-:Y:S02]  /*1880*/  IMAD.MOV R7, RZ, RZ, -R4 ;  /* 0x000000ffff077224 */ /* 0x000fe400078e0a04 */
[----:B------:R-:W-:Y:S02]  /*1890*/  @!P0 IMAD.IADD R11, R11, 0x1, -R0 ;  /* 0x000000010b0b8824 */ /* 0x000fe400078e0a00 */
[----:B------:R-:W-:Y:S02]  /*18a0*/  IMAD R15, R14, R7, R15 ;  /* 0x000000070e0f7224 */ /* 0x000fe400078e020f */
[C---:B------:R-:W-:Y:S01]  /*18b0*/  IMAD.HI.U32 R4, R9.reuse, R13, RZ ;  /* 0x0000000d09047227 */ /* 0x040fe200078e00ff */
[----:B------:R-:W-:Y:S02]  /*18c0*/  ISETP.GT.U32.AND P5, PT, R0, R11, PT ;  /* 0x0000000b0000720c */ /* 0x000fe40003fa4070 */
[----:B------:R-:W-:Y:S01]  /*18d0*/  ISETP.GT.U32.AND P0, PT, R14, R15, PT ;  /* 0x0000000f0e00720c */ /* 0x000fe20003f04070 */
[----:B------:R-:W-:-:S04]  /*18e0*/  IMAD.HI.U32 R5, R9, R8, RZ ;  /* 0x0000000809057227 */ /* 0x000fc800078e00ff */
[----:B------:R-:W-:Y:S02]  /*18f0*/  IMAD.MOV R4, RZ, RZ, -R4 ;  /* 0x000000ffff047224 */ /* 0x000fe400078e0a04 */
[----:B------:R-:W-:Y:S02]  /*1900*/  IMAD.MOV R5, RZ, RZ, -R5 ;  /* 0x000000ffff057224 */ /* 0x000fe400078e0a05 */
[C---:B------:R-:W-:Y:S02]  /*1910*/  IMAD R13, R14.reuse, R4, R13 ;  /* 0x000000040e0d7224 */ /* 0x040fe400078e020d */
[C---:B------:R-:W-:Y:S01]  /*1920*/  IMAD R7, R14.reuse, R5, R8 ;  /* 0x000000050e077224 */ /* 0x040fe200078e0208 */
[----:B------:R-:W-:Y:S01]  /*1930*/  IABS R5, R6 ;  /* 0x0000000600057213 */ /* 0x000fe20000000000 */
[----:B------:R-:W-:Y:S01]  /*1940*/  @!P5 IMAD.IADD R11, R11, 0x1, -R0 ;  /* 0x000000010b0bd824 */ /* 0x000fe200078e0a00 */
[C---:B------:R-:W-:Y:S01]  /*1950*/  ISETP.GT.U32.AND P5, PT, R14.reuse, R13, PT ;  /* 0x0000000d0e00720c */ /* 0x040fe20003fa4070 */
[----:B------:R-:W-:Y:S01]  /*1960*/  @!P0 IMAD.IADD R15, R15, 0x1, -R14 ;  /* 0x000000010f0f8824 */ /* 0x000fe200078e0a0e */
[----:B------:R-:W-:Y:S01]  /*1970*/  ISETP.GT.U32.AND P0, PT, R14, R7, PT ;  /* 0x000000070e00720c */ /* 0x000fe20003f04070 */
[----:B------:R-:W-:-:S02]  /*1980*/  IMAD.MOV.U32 R0, RZ, RZ, R11 ;  /* 0x000000ffff007224 */ /* 0x000fc400078e000b */
[----:B------:R-:W-:Y:S02]  /*1990*/  VIADD R4, R24, 0x1fc ;  /* 0x000001fc18047836 */ /* 0x000fe40000000000 */
[----:B------:R-:W-:Y:S01]  /*19a0*/  @!P6 IMAD.MOV R0, RZ, RZ, -R0 ;  /* 0x000000ffff00e224 */ /* 0x000fe200078e0a00 */
[----:B------:R-:W-:Y:S01]  /*19b0*/  ISETP.GT.U32.AND P6, PT, R14, R15, PT ;  /* 0x0000000f0e00720c */ /* 0x000fe20003fc4070 */
[----:B------:R-:W-:Y:S01]  /*19c0*/  VIADD R8, R24, 0x1f8 ;  /* 0x000001f818087836 */ /* 0x000fe20000000000 */
[----:B------:R-:W-:Y:S02]  /*19d0*/  IABS R11, R4 ;  /* 0x00000004000b7213 */ /* 0x000fe40000000000 */
[----:B------:R-:W-:Y:S01]  /*19e0*/  @!P2 LOP3.LUT R0, RZ, R2, RZ, 0x33, !PT ;  /* 0x00000002ff00a212 */ /* 0x000fe200078e33ff */
[--C-:B------:R-:W-:Y:S01]  /*19f0*/  @!P5 IMAD.IADD R13, R13, 0x1, -R14.reuse ;  /* 0x000000010d0dd824 */ /* 0x100fe200078e0a0e */
[----:B------:R-:W-:Y:S01]  /*1a00*/  ISETP.GE.AND P2, PT, R4, RZ, PT ;  /* 0x000000ff0400720c */ /* 0x000fe20003f46270 */
[--C-:B------:R-:W-:Y:S01]  /*1a10*/  @!P0 IMAD.IADD R7, R7, 0x1, -R14.reuse ;  /* 0x0000000107078824 */ /* 0x100fe200078e0a0e */
[----:B------:R-:W-:Y:S01]  /*1a20*/  ISETP.GE.AND P0, PT, R6, RZ, PT ;  /* 0x000000ff0600720c */ /* 0x000fe20003f06270 */
[----:B------:R-:W-:Y:S01]  /*1a30*/  IMAD.HI.U32 R2, R9, R11, RZ ;  /* 0x0000000b09027227 */ /* 0x000fe200078e00ff */
[C---:B------:R-:W-:Y:S01]  /*1a40*/  ISETP.GT.U32.AND P5, PT, R14.reuse, R13, PT ;  /* 0x0000000d0e00720c */ /* 0x040fe20003fa4070 */
[----:B------:R0:W-:Y:S01]  /*1a50*/  STL [R1+0x385c], R0 ;  /* 0x00385c0001007387 */ /* 0x0001e20000100800 */
[----:B------:R-:W-:Y:S01]  /*1a60*/  IABS R18, R8 ;  /* 0x0000000800127213 */ /* 0x000fe20000000000 */
[----:B------:R-:W-:Y:S01]  /*1a70*/  @!P6 IMAD.IADD R15, R15, 0x1, -R14 ;  /* 0x000000010f0fe824 */ /* 0x000fe200078e0a0e */
[----:B------:R-:W-:Y:S01]  /*1a80*/  ISETP.GT.U32.AND P6, PT, R14, R7, PT ;  /* 0x000000070e00720c */ /* 0x000fe20003fc4070 */
[----:B------:R-:W-:-:S04]  /*1a90*/  IMAD.HI.U32 R4, R9, R5, RZ ;  /* 0x0000000509047227 */ /* 0x000fc800078e00ff */
[----:B------:R-:W-:Y:S02]  /*1aa0*/  IMAD.MOV R2, RZ, RZ, -R2 ;  /* 0x000000ffff027224 */ /* 0x000fe400078e0a02 */
[----:B------:R-:W-:Y:S02]  /*1ab0*/  IMAD.MOV R4, RZ, RZ, -R4 ;  /* 0x000000ffff047224 */ /* 0x000fe400078e0a04 */
[C---:B------:R-:W-:Y:S02]  /*1ac0*/  IMAD R11, R14.reuse, R2, R11 ;  /* 0x000000020e0b7224 */ /* 0x040fe400078e020b */
[C---:B------:R-:W-:Y:S02]  /*1ad0*/  IMAD R5, R14.reuse, R4, R5 ;  /* 0x000000040e057224 */ /* 0x040fe400078e0205 */
[--C-:B------:R-:W-:Y:S01]  /*1ae0*/  @!P5 IMAD.IADD R13, R13, 0x1, -R14.reuse ;  /* 0x000000010d0dd824 */ /* 0x100fe200078e0a0e */
[C---:B------:R-:W-:Y:S01]  /*1af0*/  ISETP.GT.U32.AND P5, PT, R14.reuse, R11, PT ;  /* 0x0000000b0e00720c */ /* 0x040fe20003fa4070 */
[----:B------:R-:W-:Y:S01]  /*1b00*/  @!P6 IMAD.IADD R7, R7, 0x1, -R14 ;  /* 0x000000010707e824 */ /* 0x000fe200078e0a0e */
[----:B------:R-:W-:Y:S01]  /*1b10*/  ISETP.GT.U32.AND P6, PT, R14, R5, PT ;  /* 0x000000050e00720c */ /* 0x000fe20003fc4070 */
[----:B------:R-:W-:-:S02]  /*1b20*/  VIADD R6, R24, 0x1f9 ;  /* 0x000001f918067836 */ /* 0x000fc40000000000 */
[----:B------:R-:W-:Y:S02]  /*1b30*/  VIADD R4, R24, 0x1f7 ;  /* 0x000001f718047836 */ /* 0x000fe40000000000 */
[----:B------:R-:W-:Y:S01]  /*1b40*/  IMAD.HI.U32 R2, R9, R12, RZ ;  /* 0x0000000c09027227 */ /* 0x000fe200078e00ff */
[----:B------:R-:W-:Y:S02]  /*1b50*/  IABS R17, R6 ;  /* 0x0000000600117213 */ /* 0x000fe40000000000 */
[----:B------:R-:W-:Y:S01]  /*1b60*/  IABS R10, R4 ;  /* 0x00000004000a7213 */ /* 0x000fe20000000000 */
[----:B------:R-:W-:Y:S02]  /*1b70*/  IMAD.MOV R21, RZ, RZ, -R2 ;  /* 0x000000ffff157224 */ /* 0x000fe400078e0a02 */
[--C-:B------:R-:W-:Y:S02]  /*1b80*/  @!P5 IMAD.IADD R11, R11, 0x1, -R14.reuse ;  /* 0x000000010b0bd824 */ /* 0x100fe400078e0a0e */
[----:B------:R-:W-:-:S02]  /*1b90*/  @!P6 IMAD.IADD R5, R5, 0x1, -R14 ;  /* 0x000000010505e824 */ /* 0x000fc400078e0a0e */
[----:B------:R-:W-:Y:S01]  /*1ba0*/  IMAD.HI.U32 R16, R9, R17, RZ ;  /* 0x0000001109107227 */ /* 0x000fe200078e00ff */
[----:B------:R-:W-:-:S03]  /*1bb0*/  ISETP.GT.U32.AND P6, PT, R14, R11, PT ;  /* 0x0000000b0e00720c */ /* 0x000fc60003fc4070 */
[----:B------:R-:W-:Y:S02]  /*1bc0*/  IMAD.MOV R16, RZ, RZ, -R16 ;  /* 0x000000ffff107224 */ /* 0x000fe400078e0a10 */
[----:B------:R-:W-:Y:S02]  /*1bd0*/  IMAD.MOV.U32 R3, RZ, RZ, R15 ;  /* 0x000000ffff037224 */ /* 0x000fe400078e000f */
[C---:B------:R-:W-:Y:S02]  /*1be0*/  IMAD R17, R14.reuse, R16, R17 ;  /* 0x000000100e117224 */ /* 0x040fe400078e0211 */
[----:B------:R-:W-:Y:S02]  /*1bf0*/  IMAD.MOV.U32 R15, RZ, RZ, R10 ;  /* 0x000000ffff0f7224 */ /* 0x000fe400078e000a */
[C---:B------:R-:W-:Y:S02]  /*1c00*/  IMAD R12, R14.reuse, R21, R12 ;  /* 0x000000150e0c7224 */ /* 0x040fe400078e020c */
[----:B------:R-:W-:Y:S01]  /*1c10*/  @!P6 IMAD.IADD R11, R11, 0x1, -R14 ;  /* 0x000000010b0be824 */ /* 0x000fe200078e0a0e */
[C---:B------:R-:W-:Y:S01]  /*1c20*/  ISETP.GT.U32.AND P6, PT, R14.reuse, R17, PT ;  /* 0x000000110e00720c */ /* 0x040fe20003fc4070 */
[----:B0-----:R-:W-:Y:S01]  /*1c30*/  IMAD.MOV.U32 R0, RZ, RZ, R13 ;  /* 0x000000ffff007224 */ /* 0x001fe200078e000d */
[----:B------:R-:W-:Y:S01]  /*1c40*/  ISETP.GT.U32.AND P5, PT, R14, R12, PT ;  /* 0x0000000c0e00720c */ /* 0x000fe20003fa4070 */
[----:B------:R-:W-:-:S04]  /*1c50*/  IMAD.HI.U32 R13, R9, R15, RZ ;  /* 0x0000000f090d7227 */ /* 0x000fc800078e00ff */
[----:B------:R-:W-:Y:S01]  /*1c60*/  @!P4 IMAD.MOV R0, RZ, RZ, -R0 ;  /* 0x000000ffff00c224 */ /* 0x000fe200078e0a00 */
[C---:B------:R-:W-:Y:S01]  /*1c70*/  ISETP.GT.U32.AND P4, PT, R14.reuse, R5, PT ;  /* 0x000000050e00720c */ /* 0x040fe20003f84070 */
[----:B------:R-:W-:Y:S02]  /*1c80*/  IMAD.MOV R13, RZ, RZ, -R13 ;  /* 0x000000ffff0d7224 */ /* 0x000fe400078e0a0d */
[----:B------:R-:W-:Y:S01]  /*1c90*/  @!P3 IMAD.MOV R3, RZ, RZ, -R3 ;  /* 0x000000ffff03b224 */ /* 0x000fe200078e0a03 */
[----:B------:R-:W-:Y:S01]  /*1ca0*/  ISETP.GE.AND P3, PT, R19, RZ, PT ;  /* 0x000000ff1300720c */ /* 0x000fe20003f66270 */
[----:B------:R-:W-:Y:S02]  /*1cb0*/  IMAD R15, R14, R13, R15 ;  /* 0x0000000d0e0f7224 */ /* 0x000fe400078e020f */
[----:B------:R-:W-:Y:S01]  /*1cc0*/  VIADD R2, R24, 0x1f6 ;  /* 0x000001f618027836 */ /* 0x000fe20000000000 */
[----:B------:R0:W-:Y:S01]  /*1cd0*/  STL [R1+0x200], R3 ;  /* 0x0002000301007387 */ /* 0x0001e20000100800 */
[----:B------:R-:W-:Y:S01]  /*1ce0*/  @!P6 IMAD.IADD R17, R17, 0x1, -R14 ;  /* 0x000000011111e824 */ /* 0x000fe200078e0a0e */
[----:B------:R-:W-:Y:S01]  /*1cf0*/  ISETP.GT.U32.AND P6, PT, R14, R15, PT ;  /* 0x0000000f0e00720c */ /* 0x000fe20003fc4070 */
[----:B------:R-:W-:Y:S01]  /*1d00*/  IMAD.HI.U32 R20, R9, R18, RZ ;  /* 0x0000001209147227 */ /* 0x000fe200078e00ff */
[----:B------:R1:W-:Y:S01]  /*1d10*/  STL [R1+0x1fc], R0 ;  /* 0x0001fc0001007387 */ /* 0x0003e20000100800 */
[----:B------:R-:W-:-:S02]  /*1d20*/  IABS R16, R2 ;  /* 0x0000000200107213 */ /* 0x000fc40000000000 */
[----:B------:R-:W-:Y:S02]  /*1d30*/  @!P5 IMAD.IADD R12, R12, 0x1, -R14 ;  /* 0x000000010c0cd824 */ /* 0x000fe400078e0a0e */
[----:B------:R-:W-:Y:S02]  /*1d40*/  IMAD.MOV R21, RZ, RZ, -R20 ;  /* 0x000000ffff157224 */ /* 0x000fe400078e0a14 */
[----:B0-----:R-:W-:Y:S01]  /*1d50*/  IMAD.MOV.U32 R3, RZ, RZ, R7 ;  /* 0x000000ffff037224 */ /* 0x001fe200078e0007 */
[----:B------:R-:W-:Y:S01]  /*1d60*/  ISETP.GT.U32.AND P5, PT, R14, R12, PT ;  /* 0x0000000c0e00720c */ /* 0x000fe20003fa4070 */
[----:B------:R-:W-:Y:S01]  /*1d70*/  @!P4 IMAD.IADD R5, R5, 0x1, -R14 ;  /* 0x000000010505c824 */ /* 0x000fe200078e0a0e */
[----:B------:R-:W-:Y:S01]  /*1d80*/  ISETP.GE.AND P4, PT, R8, RZ, PT ;  /* 0x000000ff0800720c */ /* 0x000fe20003f86270 */
[----:B-1----:R-:W-:Y:S02]  /*1d90*/  IMAD.MOV.U32 R0, RZ, RZ, R11 ;  /* 0x000000ffff007224 */ /* 0x002fe400078e000b */
[----:B------:R-:W-:Y:S01]  /*1da0*/  @!P1 IMAD.MOV R3, RZ, RZ, -R3 ;  /* 0x000000ffff039224 */ /* 0x000fe200078e0a03 */
[----:B------:R-:W-:Y:S01]  /*1db0*/  ISETP.GE.AND P1, PT, R6, RZ, PT ;  /* 0x000000ff0600720c */ /* 0x000fe20003f26270 */
[----:B------:R-:W-:-:S02]  /*1dc0*/  @!P2 IMAD.MOV R0, RZ, RZ, -R0 ;  /* 0x000000ffff00a224 */ /* 0x000fc400078e0a00 */
[----:B------:R-:W-:Y:S01]  /*1dd0*/  IMAD R18, R14, R21, R18 ;  /* 0x000000150e127224 */ /* 0x000fe200078e0212 */
[----:B------:R-:W-:Y:S01]  /*1de0*/  STL [R1+0x1f8], R3 ;  /* 0x0001f80301007387 */ /* 0x000fe20000100800 */
[----:B------:R-:W-:Y:S02]  /*1df0*/  IMAD.MOV.U32 R10, RZ, RZ, R16 ;  /* 0x000000ffff0a7224 */ /* 0x000fe400078e0010 */
[----:B------:R-:W-:Y:S01]  /*1e00*/  VIADD R16, R24, 0x1f5 ;  /* 0x000001f518107836 */ /* 0x000fe20000000000 */
[----:B------:R0:W-:Y:S01]  /*1e10*/  STL [R1+0x1f4], R0 ;  /* 0x0001f40001007387 */ /* 0x0001e20000100800 */
[----:B------:R-:W-:Y:S01]  /*1e20*/  ISETP.GT.U32.AND P2, PT, R14, R18, PT ;  /* 0x000000120e00720c */ /* 0x000fe20003f44070 */
[----:B------:R-:W-:Y:S02]  /*1e30*/  @!P6 IMAD.IADD R15, R15, 0x1, -R14 ;  /* 0x000000010f0fe824 */ /* 0x000fe400078e0a0e */
[----:B------:R-:W-:-:S03]  /*1e40*/  IMAD.HI.U32 R7, R9, R10, RZ ;  /* 0x0000000a09077227 */ /* 0x000fc600078e00ff */
[----:B------:R-:W-:Y:S01]  /*1e50*/  ISETP.GT.U32.AND P6, PT, R14, R15, PT ;  /* 0x0000000f0e00720c */ /* 0x000fe20003fc4070 */
[----:B------:R-:W-:Y:S02]  /*1e60*/  IMAD.MOV R7, RZ, RZ, -R7 ;  /* 0x000000ffff077224 */ /* 0x000fe400078e0a07 */
[----:B0-----:R-:W-:Y:S01]  /*1e70*/  IMAD.MOV.U32 R0, RZ, RZ, R5 ;  /* 0x000000ffff007224 */ /* 0x001fe200078e0005 */
[----:B------:R-:W-:Y:S01]  /*1e80*/  IABS R5, R16 ;  /* 0x0000001000057213 */ /* 0x000fe20000000000 */
[----:B------:R-:W-:Y:S01]  /*1e90*/  @!P5 IMAD.IADD R12, R12, 0x1, -R14 ;  /* 0x000000010c0cd824 */ /* 0x000fe200078e0a0e */
[----:B------:R-:W-:Y:S01]  /*1ea0*/  ISETP.GE.AND P5, PT, R4, RZ, PT ;  /* 0x000000ff0400720c */ /* 0x000fe20003fa6270 */
[----:B------:R-:W-:Y:S01]  /*1eb0*/  @!P0 IMAD.MOV R0, RZ, RZ, -R0 ;  /* 0x000000ffff008224 */ /* 0x000fe200078e0a00 */
[----:B------:R-:W-:Y:S01]  /*1ec0*/  ISETP.GT.U32.AND P0, PT, R14, R17, PT ;  /* 0x000000110e00720c */ /* 0x000fe20003f04070 */
[----:B------:R-:W-:-:S03]  /*1ed0*/  IMAD.HI.U32 R8, R9, R5, RZ ;  /* 0x0000000509087227 */ /* 0x000fc600078e00ff */
[----:B------:R0:W-:Y:S01]  /*1ee0*/  STL [R1+0x1f0], R0 ;  /* 0x0001f00001007387 */ /* 0x0001e20000100800 */
[----:B------:R-:W-:Y:S02]  /*1ef0*/  IMAD R4, R14, R7, R10 ;  /* 0x000000070e047224 */ /* 0x000fe400078e020a */
[----:B------:R-:W-:Y:S02]  /*1f00*/  IMAD.MOV R8, RZ, RZ, -R8 ;  /* 0x000000ffff087224 */ /* 0x000fe400078e0a08 */
[--C-:B------:R-:W-:Y:S02]  /*1f10*/  @!P2 IMAD.IADD R18, R18, 0x1, -R14.reuse ;  /* 0x000000011212a824 */ /* 0x100fe400078e0a0e */
[C---:B------:R-:W-:Y:S02]  /*1f20*/  IMAD R5, R14.reuse, R8, R5 ;  /* 0x000000080e057224 */ /* 0x040fe400078e0205 */
[--C-:B------:R-:W-:Y:S01]  /*1f30*/  @!P0 IMAD.IADD R17, R17, 0x1, -R14.reuse ;  /* 0x0000000111118824 */ /* 0x100fe200078e0a0e */
[C---:B------:R-:W-:Y:S01]  /*1f40*/  ISETP.GT.U32.AND P0, PT, R14.reuse, R4, PT ;  /* 0x000000040e00720c */ /* 0x040fe20003f04070 */
[----:B------:R-:W-:Y:S01]  /*1f50*/  @!P6 IMAD.IADD R15, R15, 0x1, -R14 ;  /* 0x000000010f0fe824 */ /* 0x000fe200078e0a0e */
[----:B------:R-:W-:Y:S01]  /*1f60*/  ISETP.GT.U32.AND P2, PT, R14, R18, PT ;  /* 0x000000120e00720c */ /* 0x000fe20003f44070 */
[----:B------:R-:W-:Y:S01]  /*1f70*/  VIADD R7, R24, 0x1f4 ;  /* 0x000001f418077836 */ /* 0x000fe20000000000 */
[----:B------:R-:W-:Y:S01]  /*1f80*/  ISETP.GT.U32.AND P6, PT, R14, R5, PT ;  /* 0x000000050e00720c */ /* 0x000fe20003fc4070 */
[----:B------:R-:W-:-:S02]  /*1f90*/  VIADD R6, R24, 0x1f3 ;  /* 0x000001f318067836 */ /* 0x000fc40000000000 */
[----:B------:R-:W-:Y:S01]  /*1fa0*/  VIADD R11, R24, 0x1f2 ;  /* 0x000001f2180b7836 */ /* 0x000fe20000000000 */
[----:B------:R-:W-:Y:S01]  /*1fb0*/  IABS R19, R7 ;  /* 0x0000000700137213 */ /* 0x000fe20000000000 */
[----:B------:R-:W-:Y:S01]  /*1fc0*/  IMAD.MOV.U32 R3, RZ, RZ, R12 ;  /* 0x000000ffff037224 */ /* 0x000fe200078e000c */
[----:B------:R-:W-:Y:S01]  /*1fd0*/  IABS R13, R6 ;  /* 0x00000006000d7213 */ /* 0x000fe20000000000 */
[----:B0-----:R-:W-:Y:S01]  /*1fe0*/  IMAD.MOV.U32 R0, RZ, RZ, R17 ;  /* 0x000000ffff007224 */ /* 0x001fe200078e0011 */
[----:B------:R-:W-:Y:S01]  /*1ff0*/  IABS R10, R11 ;  /* 0x0000000b000a7213 */ /* 0x000fe20000000000 */
[----:B------:R-:W-:Y:S01]  /*2000*/  @!P0 IMAD.IADD R4, R4, 0x1, -R14 ;  /* 0x0000000104048824 */ /* 0x000fe200078e0a0e */
[----:B------:R-:W-:Y:S01]  /*2010*/  ISETP.GE.AND P0, PT, R16, RZ, PT ;  /* 0x000000ff1000720c */ /* 0x000fe20003f06270 */
[----:B------:R-:W-:-:S04]  /*2020*/  IMAD.HI.U32 R20, R9, R19, RZ ;  /* 0x0000001309147227 */ /* 0x000fc800078e00ff */
[--C-:B------:R-:W-:Y:S01]  /*2030*/  @!P2 IMAD.IADD R18, R18, 0x1, -R14.reuse ;  /* 0x000000011212a824 */ /* 0x100fe200078e0a0e */
[----:B------:R-:W-:Y:S01]  /*2040*/  ISETP.GE.AND P2, PT, R2, RZ, PT ;  /* 0x000000ff0200720c */ /* 0x000fe20003f46270 */
[----:B------:R-:W-:Y:S01]  /*2050*/  @!P6 IMAD.IADD R5, R5, 0x1, -R14 ;  /* 0x000000010505e824 */ /* 0x000fe200078e0a0e */
[----:B------:R-:W-:Y:S01]  /*2060*/  ISETP.GT.U32.AND P6, PT, R14, R4, PT ;  /* 0x000000040e00720c */ /* 0x000fe20003fc4070 */
[----:B------:R-:W-:-:S04]  /*2070*/  IMAD.HI.U32 R2, R9, R13, RZ ;  /* 0x0000000d09027227 */ /* 0x000fc800078e00ff */
[----:B------:R-:W-:Y:S02]  /*2080*/  @!P3 IMAD.MOV R3, RZ, RZ, -R3 ;  /* 0x000000ffff03b224 */ /* 0x000fe400078e0a03 */
[----:B------:R-:W-:Y:S02]  /*2090*/  IMAD.MOV R20, RZ, RZ, -R20 ;  /* 0x000000ffff147224 */ /* 0x000fe400078e0a14 */
[----:B------:R-:W-:Y:S01]  /*20a0*/  @!P1 IMAD.MOV R0, RZ, RZ, -R0 ;  /* 0x000000ffff009224 */ /* 0x000fe200078e0a00 */
[----:B------:R0:W-:Y:S01]  /*20b0*/  STL [R1+0x210], R3 ;  /* 0x0002100301007387 */ /* 0x0001e20000100800 */
[----:B------:R-:W-:Y:S01]  /*20c0*/  IMAD.HI.U32 R8, R9, R10, RZ ;  /* 0x0000000a09087227 */ /* 0x000fe200078e00ff */
[----:B------:R-:W-:Y:S02]  /*20d0*/  ISETP.GT.U32.AND P1, PT, R14, R5, PT ;  /* 0x000000050e00720c */ /* 0x000fe40003f24070 */
[----:B------:R1:W-:Y:S01]  /*20e0*/  STL [R1+0x214], R0 ;  /* 0x0002140001007387 */ /* 0x0003e20000100800 */
[----:B------:R-:W-:-:S02]  /*20f0*/  IMAD.MOV R2, RZ, RZ, -R2 ;  /* 0x000000ffff027224 */ /* 0x000fc400078e0a02 */
[C---:B------:R-:W-:Y:S02]  /*2100*/  IMAD R16, R14.reuse, R20, R19 ;  /* 0x000000140e107224 */ /* 0x040fe400078e0213 */
[----:B------:R-:W-:Y:S02]  /*2110*/  IMAD.MOV R8, RZ, RZ, -R8 ;  /* 0x000000ffff087224 */ /* 0x000fe400078e0a08 */
[----:B0-----:R-:W-:Y:S01]  /*2120*/  IMAD.MOV.U32 R3, RZ, RZ, R18 ;  /* 0x000000ffff037224 */ /* 0x001fe200078e0012 */
[C---:B------:R-:W-:Y:S01]  /*2130*/  ISETP.GT.U32.AND P3, PT, R14.reuse, R16, PT ;  /* 0x000000100e00720c */ /* 0x040fe20003f64070 */
[----:B------:R-:W-:Y:S02]  /*2140*/  IMAD R13, R14, R2, R13 ;  /* 0x000000020e0d7224 */ /* 0x000fe400078e020d */
[----:B-1----:R-:W-:Y:S02]  /*2150*/  IMAD.MOV.U32 R0, RZ, RZ, R15 ;  /* 0x000000ffff007224 */ /* 0x002fe400078e000f */
[----:B------:R-:W-:-:S02]  /*2160*/  VIADD R2, R24, 0x1f1 ;  /* 0x000001f118027836 */ /* 0x000fc40000000000 */
[----:B------:R-:W-:Y:S01]  /*2170*/  @!P4 IMAD.MOV R3, RZ, RZ, -R3 ;  /* 0x000000ffff03c224 */ /* 0x000fe200078e0a03 */
[C---:B------:R-:W-:Y:S01]  /*2180*/  ISETP.GT.U32.AND P4, PT, R14.reuse, R13, PT ;  /* 0x0000000d0e00720c */ /* 0x040fe20003f84070 */
[----:B------:R-:W-:Y:S01]  /*2190*/  IMAD R10, R14, R8, R10 ;  /* 0x000000080e0a7224 */ /* 0x000fe200078e020a */
[----:B------:R-:W-:Y:S01]  /*21a0*/  IABS R12, R2 ;  /* 0x00000002000c7213 */ /* 0x000fe20000000000 */
[----:B------:R-:W-:Y:S01]  /*21b0*/  @!P5 IMAD.MOV R0, RZ, RZ, -R0 ;  /* 0x000000ffff00d224 */ /* 0x000fe200078e0a00 */
[----:B------:R-:W-:Y:S01]  /*21c0*/  STL [R1+0x218], R3 ;  /* 0x0002180301007387 */ /* 0x000fe20000100800 */
[----:B------:R-:W-:Y:S01]  /*21d0*/  @!P6 IMAD.IADD R4, R4, 0x1, -R14 ;  /* 0x000000010404e824 */ /* 0x000fe200078e0a0e */
[----:B------:R-:W-:Y:S01]  /*21e0*/  ISETP.GT.U32.AND P6, PT, R14, R10, PT ;  /* 0x0000000a0e00720c */ /* 0x000fe20003fc4070 */
[----:B------:R-:W-:Y:S01]  /*21f0*/  VIADD R8, R24, 0x1f0 ;  /* 0x000001f018087836 */ /* 0x000fe20000000000 */
[----:B------:R0:W-:Y:S01]  /*2200*/  STL [R1+0x228], R0 ;  /* 0x0002280001007387 */ /* 0x0001e20000100800 */
[----:B------:R-:W-:Y:S01]  /*2210*/  IMAD.HI.U32 R15, R9, R12, RZ ;  /* 0x0000000c090f7227 */ /* 0x000fe200078e00ff */
[----:B------:R-:W-:-:S02]  /*2220*/  ISETP.GE.AND P5, PT, R7, RZ, PT ;  /* 0x000000ff0700720c */ /* 0x000fc40003fa6270 */
[----:B------:R-:W-:Y:S01]  /*2230*/  IABS R17, R8 ;  /* 0x0000000800117213 */ /* 0x000fe20000000000 */
[----:B------:R-:W-:Y:S02]  /*2240*/  IMAD.MOV R15, RZ, RZ, -R15 ;  /* 0x000000ffff0f7224 */ /* 0x000fe400078e0a0f */
[--C-:B------:R-:W-:Y:S01]  /*2250*/  @!P1 IMAD.IADD R5, R5, 0x1, -R14.reuse ;  /* 0x0000000105059824 */ /* 0x100fe200078e0a0e */
[----:B------:R-:W-:Y:S01]  /*2260*/  ISETP.GE.AND P1, PT, R6, RZ, PT ;  /* 0x000000ff0600720c */ /* 0x000fe20003f26270 */
[----:B------:R-:W-:Y:S01]  /*2270*/  @!P3 IMAD.IADD R16, R16, 0x1, -R14 ;  /* 0x000000011010b824 */ /* 0x000fe200078e0a0e */
[----:B------:R-:W-:Y:S01]  /*2280*/  ISETP.GE.AND P3, PT, R11, RZ, PT ;  /* 0x000000ff0b00720c */ /* 0x000fe20003f66270 */
[----:B0-----:R-:W-:Y:S02]  /*2290*/  IMAD.MOV.U32 R0, RZ, RZ, R4 ;  /* 0x000000ffff007224 */ /* 0x001fe400078e0004 */
[----:B------:R-:W-:Y:S02]  /*22a0*/  IMAD.MOV.U32 R7, RZ, RZ, R17 ;  /* 0x000000ffff077224 */ /* 0x000fe400078e0011 */
[----:B------:R-:W-:-:S02]  /*22b0*/  @!P2 IMAD.MOV R0, RZ, RZ, -R0 ;  /* 0x000000ffff00a224 */ /* 0x000fc400078e0a00 */
[C---:B------:R-:W-:Y:S02]  /*22c0*/  IMAD R11, R14.reuse, R15, R12 ;  /* 0x0000000f0e0b7224 */ /* 0x040fe400078e020c */
[--C-:B------:R-:W-:Y:S01]  /*22d0*/  @!P4 IMAD.IADD R13, R13, 0x1, -R14.reuse ;  /* 0x000000010d0dc824 */ /* 0x100fe200078e0a0e */
[----:B------:R0:W-:Y:S01]  /*22e0*/  STL [R1+0x22c], R0 ;  /* 0x00022c0001007387 */ /* 0x0001e20000100800 */
[----:B------:R-:W-:Y:S01]  /*22f0*/  ISETP.GT.U32.AND P4, PT, R14, R16, PT ;  /* 0x000000100e00720c */ /* 0x000fe20003f84070 */
[----:B------:R-:W-:Y:S02]  /*2300*/  @!P6 IMAD.IADD R10, R10, 0x1, -R14 ;  /* 0x000000010a0ae824 */ /* 0x000fe400078e0a0e */
[----:B------:R-:W-:Y:S01]  /*2310*/  IMAD.HI.U32 R6, R9, R7, RZ ;  /* 0x0000000709067227 */ /* 0x000fe200078e00ff */
[C---:B------:R-:W-:Y:S02]  /*2320*/  ISETP.GT.U32.AND P6, PT, R14.reuse, R13, PT ;  /* 0x0000000d0e00720c */ /* 0x040fe40003fc4070 */
[----:B------:R-:W-:Y:S01]  /*2330*/  ISETP.GT.U32.AND P2, PT, R14, R10, PT ;  /* 0x0000000a0e00720c */ /* 0x000fe20003f44070 */
[----:B------:R-:W-:-:S02]  /*2340*/  IMAD.MOV R6, RZ, RZ, -R6 ;  /* 0x000000ffff067224 */ /* 0x000fc400078e0a06 */
[----:B0-----:R-:W-:Y:S02]  /*2350*/  IMAD.MOV.U32 R0, RZ, RZ, R5 ;  /* 0x000000ffff007224 */ /* 0x001fe400078e0005 */
[C---:B------:R-:W-:Y:S02]  /*2360*/  IMAD R7, R14.reuse, R6, R7 ;  /* 0x000000060e077224 */ /* 0x040fe400078e0207 */
[----:B------:R-:W-:Y:S01]  /*2370*/  @!P0 IMAD.MOV R0, RZ, RZ, -R0 ;  /* 0x000000ffff008224 */ /* 0x000fe200078e0a00 */
[----:B------:R-:W-:Y:S01]  /*2380*/  ISETP.GT.U32.AND P0, PT, R14, R11, PT ;  /* 0x0000000b0e00720c */ /* 0x000fe20003f04070 */
[----:B------:R-:W-:Y:S02]  /*2390*/  VIADD R6, R24, 0x1ee ;  /* 0x000001ee18067836 */ /* 0x000fe40000000000 */
[--C-:B------:R-:W-:Y:S01]  /*23a0*/  @!P4 IMAD.IADD R16, R16, 0x1, -R14.reuse ;  /* 0x000000011010c824 */ /* 0x100fe200078e0a0e */
[----:B------:R-:W-:Y:S01]  /*23b0*/  ISETP.GE.AND P4, PT, R2, RZ, PT ;  /* 0x000000ff0200720c */ /* 0x000fe20003f86270 */
[----:B------:R0:W-:Y:S01]  /*23c0*/  STL [R1+0x230], R0 ;  /* 0x0002300001007387 */ /* 0x0001e20000100800 */
[----:B------:R-:W-:Y:S01]  /*23d0*/  IABS R2, R6 ;  /* 0x0000000600027213 */ /* 0x000fe20000000000 */
[----:B------:R-:W-:Y:S01]  /*23e0*/  @!P2 IMAD.IADD R10, R10, 0x1, -R14 ;  /* 0x000000010a0aa824 */ /* 0x000fe200078e0a0e */
[----:B------:R-:W-:Y:S01]  /*23f0*/  ISETP.GE.AND P2, PT, R8, RZ, PT ;  /* 0x000000ff0800720c */ /* 0x000fe20003f46270 */
[----:B------:R-:W-:-:S02]  /*2400*/  VIADD R4, R24, 0x1ef ;  /* 0x000001ef18047836 */ /* 0x000fc40000000000 */
[----:B------:R-:W-:Y:S02]  /*2410*/  VIADD R8, R24, 0x1ed ;  /* 0x000001ed18087836 */ /* 0x000fe40000000000 */
[----:B------:R-:W-:Y:S01]  /*2420*/  @!P0 IMAD.IADD R11, R11, 0x1, -R14 ;  /* 0x000000010b0b8824 */ /* 0x000fe200078e0a0e */
[----:B------:R-:W-:Y:S01]  /*2430*/  IABS R5, R4 ;  /* 0x0000000400057213 */ /* 0x000fe20000000000 */
[----:B0-----:R-:W-:Y:S01]  /*2440*/  IMAD.MOV.U32 R0, RZ, RZ, R16 ;  /* 0x000000ffff007224 */ /* 0x001fe200078e0010 */
[----:B------:R-:W-:Y:S01]  /*2450*/  ISETP.GE.AND P0, PT, R4, RZ, PT ;  /* 0x000000ff0400720c */ /* 0x000fe20003f06270 */
[----:B------:R-:W-:Y:S01]  /*2460*/  IMAD.HI.U32 R12, R9, R2, RZ ;  /* 0x00000002090c7227 */ /* 0x000fe200078e00ff */
[----:B------:R-:W-:-:S03]  /*2470*/  IABS R4, R8 ;  /* 0x0000000800047213 */ /* 0x000fc60000000000 */
[----:B------:R-:W-:Y:S01]  /*2480*/  @!P5 IMAD.MOV R0, RZ, RZ, -R0 ;  /* 0x000000ffff00d224 */ /* 0x000fe200078e0a00 */
[C---:B------:R-:W-:Y:S01]  /*2490*/  ISETP.GT.U32.AND P5, PT, R14.reuse, R11, PT ;  /* 0x0000000b0e00720c */ /* 0x040fe20003fa4070 */
[----:B------:R-:W-:Y:S01]  /*24a0*/  @!P6 IMAD.IADD R13, R13, 0x1, -R14 ;  /* 0x000000010d0de824 */ /* 0x000fe200078e0a0e */
[----:B------:R-:W-:Y:S01]  /*24b0*/  ISETP.GT.U32.AND P6, PT, R14, R7, PT ;  /* 0x000000070e00720c */ /* 0x000fe20003fc4070 */
[----:B------:R-:W-:Y:S01]  /*24c0*/  IMAD.MOV R12, RZ, RZ, -R12 ;  /* 0x000000ffff0c7224 */ /* 0x000fe200078e0a0c */
[----:B------:R0:W-:Y:S01]  /*24d0*/  STL [R1+0x234], R0 ;  /* 0x0002340001007387 */ /* 0x0001e20000100800 */
[----:B------:R-:W-:Y:S02]  /*24e0*/  IMAD.MOV.U32 R3, RZ, RZ, R13 ;  /* 0x000000ffff037224 */ /* 0x000fe400078e000d */
[----:B------:R-:W-:-:S04]  /*24f0*/  IMAD.HI.U32 R15, R9, R5, RZ ;  /* 0x00000005090f7227 */ /* 0x000fc800078e00ff */
[----:B------:R-:W-:Y:S02]  /*2500*/  IMAD R2, R14, R12, R2 ;  /* 0x0000000c0e027224 */ /* 0x000fe400078e0202 */
[----:B------:R-:W-:-:S04]  /*2510*/  IMAD.HI.U32 R12, R9, R4, RZ ;  /* 0x00000004090c7227 */ /* 0x000fc800078e00ff */
[----:B------:R-:W-:Y:S02]  /*2520*/  @!P1 IMAD.MOV R3, RZ, RZ, -R3 ;  /* 0x000000ffff039224 */ /* 0x000fe400078e0a03 */
[----:B------:R-:W-:Y:S02]  /*2530*/  IMAD.MOV R15, RZ, RZ, -R15 ;  /* 0x000000ffff0f7224 */ /* 0x000fe400078e0a0f */
[----:B------:R-:W-:Y:S01]  /*2540*/  IMAD.MOV R12, RZ, RZ, -R12 ;  /* 0x000000ffff0c7224 */ /* 0x000fe200078e0a0c */
[----:B------:R1:W-:Y:S01]  /*2550*/  STL [R1+0x238], R3 ;  /* 0x0002380301007387 */ /* 0x0003e20000100800 */
[----:B------:R-:W-:Y:S01]  /*2560*/  @!P5 IMAD.IADD R11, R11, 0x1, -R14 ;  /* 0x000000010b0bd824 */ /* 0x000fe200078e0a0e */
[C---:B------:R-:W-:Y:S01]  /*2570*/  ISETP.GT.U32.AND P5, PT, R14.reuse, R2, PT ;  /* 0x000000020e00720c */ /* 0x040fe20003fa4070 */
[C---:B------:R-:W-:Y:S02]  /*2580*/  IMAD R5, R14.reuse, R15, R5 ;  /* 0x0000000f0e057224 */ /* 0x040fe400078e0205 */
[----:B------:R-:W-:-:S02]  /*2590*/  IMAD R4, R14, R12, R4 ;  /* 0x0000000c0e047224 */ /* 0x000fc400078e0204 */
[----:B------:R-:W-:Y:S01]  /*25a0*/  @!P6 IMAD.IADD R7, R7, 0x1, -R14 ;  /* 0x000000010707e824 */ /* 0x000fe200078e0a0e */
[C---:B------:R-:W-:Y:S01]  /*25b0*/  ISETP.GT.U32.AND P1, PT, R14.reuse, R5, PT ;  /* 0x000000050e00720c */ /* 0x040fe20003f24070 */
[----:B0-----:R-:W-:Y:S02]  /*25c0*/  IMAD.MOV.U32 R0, RZ, RZ, R10 ;  /* 0x000000ffff007224 */ /* 0x001fe400078e000a */
[----:B-1----:R-:W-:Y:S01]  /*25d0*/  IMAD.MOV.U32 R3, RZ, RZ, R11 ;  /* 0x000000ffff037224 */ /* 0x002fe200078e000b */
[----:B------:R-:W-:Y:S01]  /*25e0*/  ISETP.GT.U32.AND P6, PT, R14, R7, PT ;  /* 0x000000070e00720c */ /* 0x000fe20003fc4070 */
[----:B------:R-:W-:Y:S02]  /*25f0*/  VIADD R10, R24, 0x1eb ;  /* 0x000001eb180a7836 */ /* 0x000fe40000000000 */
[----:B------:R-:W-:Y:S01]  /*2600*/  @!P4 IMAD.MOV R3, RZ, RZ, -R3 ;  /* 0x000000ffff03c224 */ /* 0x000fe200078e0a03 */
[----:B------:R-:W-:Y:S01]  /*2610*/  ISETP.GT.U32.AND P4, PT, R14, R4, PT ;  /* 0x000000040e00720c */ /* 0x000fe20003f84070 */
[----:B------:R-:W-:Y:S01]  /*2620*/  @!P3 IMAD.MOV R0, RZ, RZ, -R0 ;  /* 0x000000ffff00b224 */ /* 0x000fe200078e0a00 */
[----:B------:R-:W-:Y:S01]  /*2630*/  IABS R20, R10 ;  /* 0x0000000a00147213 */ /* 0x000fe20000000000 */
[--C-:B------:R-:W-:Y:S01]  /*2640*/  @!P5 IMAD.IADD R2, R2, 0x1, -R14.reuse ;  /* 0x000000010202d824 */ /* 0x100fe200078e0a0e */
[----:B------:R-:W-:Y:S01]  /*2650*/  ISETP.GE.AND P3, PT, R6, RZ, PT ;  /* 0x000000ff0600720c */ /* 0x000fe20003f66270 */
[--C-:B------:R-:W-:Y:S01]  /*2660*/  @!P1 IMAD.IADD R5, R5, 0x1, -R14.reuse ;  /* 0x0000000105059824 */ /* 0x100fe200078e0a0e */
[----:B------:R0:W-:Y:S01]  /*2670*/  STL [R1+0x250], R0 ;  /* 0x0002500001007387 */ /* 0x0001e20000100800 */
[----:B------:R-:W-:Y:S01]  /*2680*/  VIADD R6, R24, 0x1ec ;  /* 0x000001ec18067836 */ /* 0x000fe20000000000 */
[C---:B------:R-:W-:Y:S01]  /*2690*/  ISETP.GT.U32.AND P5, PT, R14.reuse, R2, PT ;  /* 0x000000020e00720c */ /* 0x040fe20003fa4070 */
[--C-:B------:R-:W-:Y:S01]  /*26a0*/  @!P6 IMAD.IADD R7, R7, 0x1, -R14.reuse ;  /* 0x000000010707e824 */ /* 0x100fe200078e0a0e */
[----:B------:R-:W-:Y:S01]  /*26b0*/  ISETP.GT.U32.AND P1, PT, R14, R5, PT ;  /* 0x000000050e00720c */ /* 0x000fe20003f24070 */
[----:B------:R1:W-:Y:S01]  /*26c0*/  STL [R1+0x254], R3 ;  /* 0x0002540301007387 */ /* 0x0003e20000100800 */
[----:B------:R-:W-:Y:S01]  /*26d0*/  ISETP.GE.AND P6, PT, R8, RZ, PT ;  /* 0x000000ff0800720c */ /* 0x000fe20003fc6270 */
[----:B------:R-:W-:Y:S01]  /*26e0*/  @!P4 IMAD.IADD R4, R4, 0x1, -R14 ;  /* 0x000000010404c824 */ /* 0x000fe200078e0a0e */
[----:B------:R-:W-:Y:S01]  /*26f0*/  IABS R21, R6 ;  /* 0x0000000600157213 */ /* 0x000fe20000000000 */
[----:B------:R-:W-:-:S02]  /*2700*/  VIADD R8, R24, 0x1ea ;  /* 0x000001ea18087836 */ /* 0x000fc40000000000 */
[----:B0-----:R-:W-:Y:S01]  /*2710*/  IMAD.MOV.U32 R0, RZ, RZ, R7 ;  /* 0x000000ffff007224 */ /* 0x001fe200078e0007 */
[----:B------:R-:W-:Y:S01]  /*2720*/  ISETP.GT.U32.AND P4, PT, R14, R4, PT ;  /* 0x000000040e00720c */ /* 0x000fe20003f84070 */
[----:B------:R-:W-:Y:S01]  /*2730*/  IMAD.HI.U32 R7, R9, R20, RZ ;  /* 0x0000001409077227 */ /* 0x000fe200078e00ff */
[----:B------:R-:W-:-:S03]  /*2740*/  IABS R19, R8 ;  /* 0x0000000800137213 */ /* 0x000fc60000000000 */
[----:B------:R-:W-:Y:S02]  /*2750*/  IMAD.MOV R7, RZ, RZ, -R7 ;  /* 0x000000ffff077224 */ /* 0x000fe400078e0a07 */
[----:B------:R-:W-:Y:S01]  /*2760*/  @!P2 IMAD.MOV R0, RZ, RZ, -R0 ;  /* 0x000000ffff00a224 */ /* 0x000fe200078e0a00 */
[----:B------:R-:W-:Y:S01]  /*2770*/  ISETP.GE.AND P2, PT, R6, RZ, PT ;  /* 0x000000ff0600720c */ /* 0x000fe20003f46270 */
[----:B------:R-:W-:Y:S02]  /*2780*/  IMAD R20, R14, R7, R20 ;  /* 0x000000070e147224 */ /* 0x000fe400078e0214 */
[----:B------:R-:W-:Y:S01]  /*2790*/  @!P1 IMAD.IADD R5, R5, 0x1, -R14 ;  /* 0x0000000105059824 */ /* 0x000fe200078e0a0e */
[----:B------:R0:W-:Y:S01]  /*27a0*/  STL [R1+0x258], R0 ;  /* 0x0002580001007387 */ /* 0x0001e20000100800 */
[----:B------:R-:W-:Y:S01]  /*27b0*/  IMAD.HI.U32 R11, R9, R21, RZ ;  /* 0x00000015090b7227 */ /* 0x000fe200078e00ff */
[----:B------:R-:W-:-:S03]  /*27c0*/  ISETP.GE.AND P1, PT, R10, RZ, PT ;  /* 0x000000ff0a00720c */ /* 0x000fc60003f26270 */
[--C-:B------:R-:W-:Y:S01]  /*27d0*/  @!P5 IMAD.IADD R2, R2, 0x1, -R14.reuse ;  /* 0x000000010202d824 */ /* 0x100fe200078e0a0e */
[----:B------:R-:W-:Y:S01]  /*27e0*/  ISETP.GE.AND P5, PT, R8, RZ, PT ;  /* 0x000000ff0800720c */ /* 0x000fe20003fa6270 */
[----:B------:R-:W-:Y:S01]  /*27f0*/  @!P4 IMAD.IADD R4, R4, 0x1, -R14 ;  /* 0x000000010404c824 */ /* 0x000fe200078e0a0e */
[----:B------:R-:W-:Y:S01]  /*2800*/  ISETP.GT.U32.AND P4, PT, R14, R20, PT ;  /* 0x000000140e00720c */ /* 0x000fe20003f84070 */
[----:B-1----:R-:W-:Y:S02]  /*2810*/  IMAD.MOV.U32 R3, RZ, RZ, R5 ;  /* 0x000000ffff037224 */ /* 0x002fe400078e0005 */
[----:B------:R-:W-:Y:S02]  /*2820*/  IMAD.MOV R10, RZ, RZ, -R11 ;  /* 0x000000ffff0a7224 */ /* 0x000fe400078e0a0b */
[----:B0-----:R-:W-:Y:S02]  /*2830*/  IMAD.MOV.U32 R0, RZ, RZ, R2 ;  /* 0x000000ffff007224 */ /* 0x001fe400078e0002 */
[----:B------:R-:W-:-:S04]  /*2840*/  IMAD.HI.U32 R6, R9, R19, RZ ;  /* 0x0000001309067227 */ /* 0x000fc800078e00ff */
[----:B------:R-:W-:Y:S02]  /*2850*/  @!P0 IMAD.MOV R3, RZ, RZ, -R3 ;  /* 0x000000ffff038224 */ /* 0x000fe400078e0a03 */
[----:B------:R-:W-:Y:S02]  /*2860*/  IMAD R21, R14, R10, R21 ;  /* 0x0000000a0e157224 */ /* 0x000fe400078e0215 */
[----:B------:R-:W-:Y:S01]  /*2870*/  @!P3 IMAD.MOV R0, RZ, RZ, -R0 ;  /* 0x000000ffff00b224 */ /* 0x000fe200078e0a00 */
[----:B------:R-:W-:Y:S01]  /*2880*/  STL [R1+0x25c], R3 ;  /* 0x00025c0301007387 */ /* 0x000fe20000100800 */
[----:B------:R-:W-:Y:S01]  /*2890*/  VIADD R18, R24, 0x1e9 ;  /* 0x000001e918127836 */ /* 0x000fe20000000000 */
[----:B------:R-:W-:Y:S01]  /*28a0*/  ISETP.GT.U32.AND P0, PT, R14, R21, PT ;  /* 0x000000150e00720c */ /* 0x000fe20003f04070 */
[----:B------:R-:W-:Y:S01]  /*28b0*/  IMAD.MOV R6, RZ, RZ, -R6 ;  /* 0x000000ffff067224 */ /* 0x000fe200078e0a06 */
[----:B------:R0:W-:Y:S01]  /*28c0*/  STL [R1+0x278], R0 ;  /* 0x0002780001007387 */ /* 0x0001e20000100800 */
[----:B------:R-:W-:Y:S01]  /*28d0*/  VIADD R8, R24, 0x1e8 ;  /* 0x000001e818087836 */ /* 0x000fe20000000000 */
[----:B------:R-:W-:Y:S01]  /*28e0*/  ISETP.GE.AND P3, PT, R18, RZ, PT ;  /* 0x000000ff1200720c */ /* 0x000fe20003f66270 */
[----:B------:R-:W-:Y:S01]  /*28f0*/  IMAD R19, R14, R6, R19 ;  /* 0x000000060e137224 */ /* 0x000fe200078e0213 */
[----:B------:R-:W-:Y:S01]  /*2900*/  IABS R18, R18 ;  /* 0x0000001200127213 */ /* 0x000fe20000000000 */
[----:B------:R-:W-:Y:S01]  /*2910*/  @!P4 IMAD.IADD R20, R20, 0x1, -R14 ;  /* 0x000000011414c824 */ /* 0x000fe200078e0a0e */
[----:B------:R-:W-:Y:S01]  /*2920*/  IABS R17, R8 ;  /* 0x0000000800117213 */ /* 0x000fe20000000000 */
[----:B------:R-:W-:-:S02]  /*2930*/  VIADD R6, R24, 0x1e7 ;  /* 0x000001e718067836 */ /* 0x000fc40000000000 */
[C---:B------:R-:W-:Y:S01]  /*2940*/  IMAD.HI.U32 R10, R9.reuse, R18, RZ ;  /* 0x00000012090a7227 */ /* 0x040fe200078e00ff */
[----:B------:R-:W-:Y:S02]  /*2950*/  ISETP.GT.U32.AND P4, PT, R14, R20, PT ;  /* 0x000000140e00720c */ /* 0x000fe40003f84070 */
[----:B------:R-:W-:Y:S01]  /*2960*/  IABS R12, R6 ;  /* 0x00000006000c7213 */ /* 0x000fe20000000000 */
[----:B0-----:R-:W-:Y:S02]  /*2970*/  IMAD.MOV.U32 R0, RZ, RZ, R4 ;  /* 0x000000ffff007224 */ /* 0x001fe400078e0004 */
[----:B------:R-:W-:-:S04]  /*2980*/  IMAD.HI.U32 R7, R9, R17, RZ ;  /* 0x0000001109077227 */ /* 0x000fc800078e00ff */
[----:B------:R-:W-:Y:S01]  /*2990*/  @!P6 IMAD.MOV R0, RZ, RZ, -R0 ;  /* 0x000000ffff00e224 */ /* 0x000fe200078e0a00 */
[C---:B------:R-:W-:Y:S01]  /*29a0*/  ISETP.GT.U32.AND P6, PT, R14.reuse, R19, PT ;  /* 0x000000130e00720c */ /* 0x040fe20003fc4070 */
[----:B------:R-:W-:Y:S02]  /*29b0*/  IMAD.MOV R10, RZ, RZ, -R10 ;  /* 0x000000ffff0a7224 */ /* 0x000fe400078e0a0a */
[----:B------:R-:W-:Y:S01]  /*29c0*/  IMAD.MOV R7, RZ, RZ, -R7 ;  /* 0x000000ffff077224 */ /* 0x000fe200078e0a07 */
[----:B------:R0:W-:Y:S01]  /*29d0*/  STL [R1+0x288], R0 ;  /* 0x0002880001007387 */ /* 0x0001e20000100800 */
[----:B------:R-:W-:Y:S02]  /*29e0*/  @!P0 IMAD.IADD R21, R21, 0x1, -R14 ;  /* 0x0000000115158824 */ /* 0x000fe400078e0a0e */
[C---:B------:R-:W-:Y:S02]  /*29f0*/  IMAD R18, R14.reuse, R10, R18 ;  /* 0x0000000a0e127224 */ /* 0x040fe400078e0212 */
[C---:B------:R-:W-:Y:S01]  /*2a00*/  IMAD R17, R14.reuse, R7, R17 ;  /* 0x000000070e117224 */ /* 0x040fe200078e0211 */
[----:B------:R-:W-:Y:S01]  /*2a10*/  ISETP.GT.U32.AND P0, PT, R14, R21, PT ;  /* 0x000000150e00720c */ /* 0x000fe20003f04070 */
[--C-:B------:R-:W-:Y:S01]  /*2a20*/  @!P4 IMAD.IADD R20, R20, 0x1, -R14.reuse ;  /* 0x000000011414c824 */ /* 0x100fe200078e0a0e */
[C---:B------:R-:W-:Y:S01]  /*2a30*/  ISETP.GT.U32.AND P4, PT, R14.reuse, R18, PT ;  /* 0x000000120e00720c */ /* 0x040fe20003f84070 */
[----:B------:R-:W-:Y:S01]  /*2a40*/  @!P6 IMAD.IADD R19, R19, 0x1, -R14 ;  /* 0x000000011313e824 */ /* 0x000fe200078e0a0e */
[----:B------:R-:W-:Y:S01]  /*2a50*/  ISETP.GT.U32.AND P6, PT, R14, R17, PT ;  /* 0x000000110e00720c */ /* 0x000fe20003fc4070 */
[----:B------:R-:W-:-:S04]  /*2a60*/  IMAD.HI.U32 R13, R9, R12, RZ ;  /* 0x0000000c090d7227 */ /* 0x000fc800078e00ff */
[C---:B------:R-:W-:Y:S02]  /*2a70*/  VIADD R5, R24.reuse, 0x1e6 ;  /* 0x000001e618057836 */ /* 0x040fe40000000000 */
[----:B------:R-:W-:Y:S02]  /*2a80*/  IMAD.MOV R4, RZ, RZ, -R13 ;  /* 0x000000ffff047224 */ /* 0x000fe400078e0a0d */
[----:B------:R-:W-:Y:S01]  /*2a90*/  VIADD R13, R24, 0x1e4 ;  /* 0x000001e4180d7836 */ /* 0x000fe20000000000 */
[----:B------:R-:W-:Y:S01]  /*2aa0*/  IABS R11, R5 ;  /* 0x00000005000b7213 */ /* 0x000fe20000000000 */
[----:B------:R-:W-:Y:S02]  /*2ab0*/  IMAD R12, R14, R4, R12 ;  /* 0x000000040e0c7224 */ /* 0x000fe400078e020c */
[--C-:B------:R-:W-:Y:S01]  /*2ac0*/  @!P0 IMAD.IADD R21, R21, 0x1, -R14.reuse ;  /* 0x0000000115158824 */ /* 0x100fe200078e0a0e */
[----:B------:R-:W-:Y:S01]  /*2ad0*/  IABS R7, R13 ;  /* 0x0000000d00077213 */ /* 0x000fe20000000000 */
[----:B------:R-:W-:Y:S01]  /*2ae0*/  VIADD R4, R24, 0x1e5 ;  /* 0x000001e518047836 */ /* 0x000fe20000000000 */
[----:B------:R-:W-:Y:S01]  /*2af0*/  ISETP.GE.AND P0, PT, R8, RZ, PT ;  /* 0x000000ff0800720c */ /* 0x000fe20003f06270 */
[--C-:B------:R-:W-:Y:S01]  /*2b00*/  @!P4 IMAD.IADD R18, R18, 0x1, -R14.reuse ;  /* 0x000000011212c824 */ /* 0x100fe200078e0a0e */
[----:B------:R-:W-:Y:S01]  /*2b10*/  ISETP.GT.U32.AND P4, PT, R14, R19, PT ;  /* 0x000000130e00720c */ /* 0x000fe20003f84070 */
[----:B------:R-:W-:Y:S01]  /*2b20*/  @!P6 IMAD.IADD R17, R17, 0x1, -R14 ;  /* 0x000000011111e824 */ /* 0x000fe200078e0a0e */
[----:B------:R-:W-:Y:S01]  /*2b30*/  IABS R8, R4 ;  /* 0x0000000400087213 */ /* 0x000fe20000000000 */
[----:B------:R-:W-:-:S03]  /*2b40*/  IMAD.HI.U32 R2, R9, R11, RZ ;  /* 0x0000000b09027227 */ /* 0x000fc600078e00ff */
[----:B------:R-:W-:Y:S01]  /*2b50*/  ISETP.GT.U32.AND P6, PT, R14, R17, PT ;  /* 0x000000110e00720c */ /* 0x000fe20003fc4070 */
[----:B0-----:R-:W-:Y:S02]  /*2b60*/  IMAD.MOV.U32 R0, RZ, RZ, R21 ;  /* 0x000000ffff007224 */ /* 0x001fe400078e0015 */
[----:B------:R-:W-:Y:S02]  /*2b70*/  IMAD.MOV R2, RZ, RZ, -R2 ;  /* 0x000000ffff027224 */ /* 0x000fe400078e0a02 */
[----:B------:R-:W-:-:S04]  /*2b80*/  IMAD.HI.U32 R22, R9, R7, RZ ;  /* 0x0000000709167227 */ /* 0x000fc800078e00ff */
[----:B------:R-:W-:Y:S01]  /*2b90*/  @!P2 IMAD.MOV R0, RZ, RZ, -R0 ;  /* 0x000000ffff00a224 */ /* 0x000fe200078e0a00 */
[----:B------:R-:W-:Y:S01]  /*2ba0*/  ISETP.GT.U32.AND P2, PT, R14, R18, PT ;  /* 0x000000120e00720c */ /* 0x000fe20003f44070 */
[----:B------:R-:W-:-:S03]  /*2bb0*/  IMAD.HI.U32 R21, R9, R8, RZ ;  /* 0x0000000809157227 */ /* 0x000fc600078e00ff */
[----:B------:R0:W-:Y:S01]  /*2bc0*/  STL [R1+0x290], R0 ;  /* 0x0002900001007387 */ /* 0x0001e20000100800 */
[C---:B------:R-:W-:Y:S02]  /*2bd0*/  IMAD R11, R14.reuse, R2, R11 ;  /* 0x000000020e0b7224 */ /* 0x040fe400078e020b */
[----:B------:R-:W-:Y:S02]  /*2be0*/  IMAD.MOV R22, RZ, RZ, -R22 ;  /* 0x000000ffff167224 */ /* 0x000fe400078e0a16 */
[----:B------:R-:W-:Y:S02]  /*2bf0*/  IMAD.MOV R21, RZ, RZ, -R21 ;  /* 0x000000ffff157224 */ /* 0x000fe400078e0a15 */
[----:B------:R-:W-:Y:S01]  /*2c00*/  @!P4 IMAD.IADD R19, R19, 0x1, -R14 ;  /* 0x000000011313c824 */ /* 0x000fe200078e0a0e */
[C---:B------:R-:W-:Y:S01]  /*2c10*/  ISETP.GT.U32.AND P4, PT, R14.reuse, R11, PT ;  /* 0x0000000b0e00720c */ /* 0x040fe20003f84070 */
[----:B------:R-:W-:Y:S02]  /*2c20*/  IMAD R7, R14, R22, R7 ;  /* 0x000000160e077224 */ /* 0x000fe400078e0207 */
[----:B0-----:R-:W-:-:S02]  /*2c30*/  IMAD.MOV.U32 R0, RZ, RZ, R20 ;  /* 0x000000ffff007224 */ /* 0x001fc400078e0014 */
[C---:B------:R-:W-:Y:S02]  /*2c40*/  IMAD R8, R14.reuse, R21, R8 ;  /* 0x000000150e087224 */ /* 0x040fe400078e0208 */
[----:B------:R-:W-:Y:S01]  /*2c50*/  @!P1 IMAD.MOV R0, RZ, RZ, -R0 ;  /* 0x000000ffff009224 */ /* 0x000fe200078e0a00 */
[C---:B------:R-:W-:Y:S01]  /*2c60*/  ISETP.GT.U32.AND P1, PT, R14.reuse, R12, PT ;  /* 0x0000000c0e00720c */ /* 0x040fe20003f24070 */
[--C-:B------:R-:W-:Y:S01]  /*2c70*/  @!P6 IMAD.IADD R17, R17, 0x1, -R14.reuse ;  /* 0x000000011111e824 */ /* 0x100fe200078e0a0e */
[----:B------:R-:W-:Y:S01]  /*2c80*/  ISETP.GT.U32.AND P6, PT, R14, R7, PT ;  /* 0x000000070e00720c */ /* 0x000fe20003fc4070 */
[----:B------:R-:W-:Y:S01]  /*2c90*/  @!P2 IMAD.IADD R18, R18, 0x1, -R14 ;  /* 0x000000011212a824 */ /* 0x000fe200078e0a0e */
[----:B------:R-:W-:Y:S01]  /*2ca0*/  ISETP.GT.U32.AND P2, PT, R14, R8, PT ;  /* 0x000000080e00720c */ /* 0x000fe20003f44070 */
[C---:B------:R-:W-:Y:S01]  /*2cb0*/  VIADD R15, R24.reuse, 0x1e3 ;  /* 0x000001e3180f7836 */ /* 0x040fe20000000000 */
[----:B------:R0:W-:Y:S01]  /*2cc0*/  STL [R1+0x294], R0 ;  /* 0x0002940001007387 */ /* 0x0001e20000100800 */
[----:B------:R-:W-:-:S02]  /*2cd0*/  VIADD R16, R24, 0x1e2 ;  /* 0x000001e218107836 */ /* 0x000fc40000000000 */
[--C-:B------:R-:W-:Y:S01]  /*2ce0*/  @!P4 IMAD.IADD R11, R11, 0x1, -R14.reuse ;  /* 0x000000010b0bc824 */ /* 0x100fe200078e0a0e */
[----:B------:R-:W-:Y:S01]  /*2cf0*/  IABS R10, R15 ;  /* 0x0000000f000a7213 */ /* 0x000fe20000000000 */
[----:B------:R-:W-:Y:S01]  /*2d00*/  IMAD.MOV.U32 R3, RZ, RZ, R19 ;  /* 0x000000ffff037224 */ /* 0x000fe200078e0013 */
[----:B------:R-:W-:Y:S01]  /*2d10*/  IABS R2, R16 ;  /* 0x0000001000027213 */ /* 0x000fe20000000000 */
[----:B------:R-:W-:Y:S01]  /*2d20*/  @!P1 IMAD.IADD R12, R12, 0x1, -R14 ;  /* 0x000000010c0c9824 */ /* 0x000fe200078e0a0e */
[----:B------:R-:W-:Y:S01]  /*2d30*/  ISETP.GE.AND P4, PT, R5, RZ, PT ;  /* 0x000000ff0500720c */ /* 0x000fe20003f86270 */
[----:B------:R-:W-:Y:S01]  /*2d40*/  IMAD.HI.U32 R20, R9, R10, RZ ;  /* 0x0000000a09147227 */ /* 0x000fe200078e00ff */
[----:B------:R-:W-:-:S03]  /*2d50*/  ISETP.GE.AND P1, PT, R6, RZ, PT ;  /* 0x000000ff0600720c */ /* 0x000fc60003f26270 */
[----:B0-----:R-:W-:Y:S02]  /*2d60*/  IMAD.MOV.U32 R0, RZ, RZ, R18 ;  /* 0x000000ffff007224 */ /* 0x001fe400078e0012 */
[----:B------:R-:W-:Y:S01]  /*2d70*/  @!P6 IMAD.IADD R7, R7, 0x1, -R14 ;  /* 0x000000010707e824 */ /* 0x000fe200078e0a0e */
[C---:B------:R-:W-:Y:S01]  /*2d80*/  ISETP.GT.U32.AND P6, PT, R14.reuse, R11, PT ;  /* 0x0000000b0e00720c */ /* 0x040fe20003fc4070 */
[----:B------:R-:W-:Y:S02]  /*2d90*/  @!P5 IMAD.MOV R3, RZ, RZ, -R3 ;  /* 0x000000ffff03d224 */ /* 0x000fe400078e0a03 */
[----:B------:R-:W-:Y:S01]  /*2da0*/  @!P3 IMAD.MOV R0, RZ, RZ, -R0 ;  /* 0x000000ffff00b224 */ /* 0x000fe200078e0a00 */
[----:B------:R-:W-:Y:S01]  /*2db0*/  ISETP.GT.U32.AND P3, PT, R14, R7, PT ;  /* 0x000000070e00720c */ /* 0x000fe20003f64070 */
[----:B------:R-:W-:Y:S01]  /*2dc0*/  IMAD.HI.U32 R21, R9, R2, RZ ;  /* 0x0000000209157227 */ /* 0x000fe200078e00ff */
[----:B------:R-:W-:Y:S03]  /*2dd0*/  STL [R1+0x298], R3 ;  /* 0x0002980301007387 */ /* 0x000fe60000100800 */
[----:B------:R-:W-:Y:S01]  /*2de0*/  @!P2 IMAD.IADD R8, R8, 0x1, -R14 ;  /* 0x000000010808a824 */ /* 0x000fe200078e0a0e */
[C---:B------:R-:W-:Y:S01]  /*2df0*/  ISETP.GT.U32.AND P2, PT, R14.reuse, R12, PT ;  /* 0x0000000c0e00720c */ /* 0x040fe20003f44070 */
[----:B------:R-:W-:Y:S01]  /*2e00*/  IMAD.MOV R20, RZ, RZ, -R20 ;  /* 0x000000ffff147224 */ /* 0x000fe200078e0a14 */
[----:B------:R0:W-:Y:S01]  /*2e10*/  STL [R1+0x29c], R0 ;  /* 0x00029c0001007387 */ /* 0x0001e20000100800 */
[----:B------:R-:W-:Y:S01]  /*2e20*/  IMAD.MOV R21, RZ, RZ, -R21 ;  /* 0x000000ffff157224 */ /* 0x000fe200078e0a15 */
[C---:B------:R-:W-:Y:S01]  /*2e30*/  ISETP.GT.U32.AND P5, PT, R14.reuse, R8, PT ;  /* 0x000000080e00720c */ /* 0x040fe20003fa4070 */
[----:B------:R-:W-:-:S02]  /*2e40*/  IMAD R5, R14, R20, R10 ;  /* 0x000000140e057224 */ /* 0x000fc400078e020a */
[----:B------:R-:W-:Y:S02]  /*2e50*/  IMAD R2, R14, R21, R2 ;  /* 0x000000150e027224 */ /* 0x000fe400078e0202 */
[C---:B------:R-:W-:Y:S02]  /*2e60*/  VIADD R10, R24.reuse, 0x1e1 ;  /* 0x000001e1180a7836 */ /* 0x040fe40000000000 */
[----:B------:R-:W-:Y:S02]  /*2e70*/  VIADD R6, R24, 0x1e0 ;  /* 0x000001e018067836 */ /* 0x000fe40000000000 */
[----:B0-----:R-:W-:Y:S01]  /*2e80*/  IMAD.MOV.U32 R0, RZ, RZ, R17 ;  /* 0x000000ffff007224 */ /* 0x001fe200078e0011 */
[----:B------:R-:W-:Y:S01]  /*2e90*/  IABS R17, R10 ;  /* 0x0000000a00117213 */ /* 0x000fe20000000000 */
[----:B------:R-:W-:Y:S01]  /*2ea0*/  @!P6 IMAD.IADD R11, R11, 0x1, -R14 ;  /* 0x000000010b0be824 */ /* 0x000fe200078e0a0e */
[C---:B------:R-:W-:Y:S01]  /*2eb0*/  ISETP.GT.U32.AND P6, PT, R14.reuse, R2, PT ;  /* 0x000000020e00720c */ /* 0x040fe20003fc4070 */
[----:B------:R-:W-:Y:S01]  /*2ec0*/  @!P0 IMAD.MOV R0, RZ, RZ, -R0 ;  /* 0x000000ffff008224 */ /* 0x000fe200078e0a00 */
[----:B------:R-:W-:Y:S01]  /*2ed0*/  ISETP.GT.U32.AND P0, PT, R14, R5, PT ;  /* 0x000000050e00720c */ /* 0x000fe20003f04070 */
[--C-:B------:R-:W-:Y:S01]  /*2ee0*/  @!P2 IMAD.IADD R12, R12, 0x1, -R14.reuse ;  /* 0x000000010c0ca824 */ /* 0x100fe200078e0a0e */
[----:B------:R-:W-:Y:S01]  /*2ef0*/  IABS R18, R6 ;  /* 0x0000000600127213 */ /* 0x000fe20000000000 */
[----:B------:R-:W-:Y:S01]  /*2f00*/  @!P5 IMAD.IADD R8, R8, 0x1, -R14 ;  /* 0x000000010808d824 */ /* 0x000fe200078e0a0e */
[----:B------:R-:W-:Y:S01]  /*2f10*/  ISETP.GE.AND P2, PT, R4, RZ, PT ;  /* 0x000000ff0400720c */ /* 0x000fe20003f46270 */
[----:B------:R-:W-:Y:S01]  /*2f20*/  IMAD.MOV.U32 R3, RZ, RZ, R12 ;  /* 0x000000ffff037224 */ /* 0x000fe200078e000c */
[----:B------:R-:W-:Y:S01]  /*2f30*/  ISETP.GE.AND P5, PT, R13, RZ, PT ;  /* 0x000000ff0d00720c */ /* 0x000fe20003fa6270 */
[----:B------:R-:W-:Y:S01]  /*2f40*/  IMAD.MOV.U32 R4, RZ, RZ, R18 ;  /* 0x000000ffff047224 */ /* 0x000fe200078e0012 */
[----:B------:R0:W-:Y:S01]  /*2f50*/  STL [R1+0x2a0], R0 ;  /* 0x0002a00001007387 */ /* 0x0001e20000100800 */
[----:B------:R-:W-:-:S04]  /*2f60*/  IMAD.HI.U32 R13, R9, R17, RZ ;  /* 0x00000011090d7227 */ /* 0x000fc800078e00ff */
[--C-:B------:R-:W-:Y:S01]  /*2f70*/  @!P3 IMAD.IADD R7, R7, 0x1, -R14.reuse ;  /* 0x000000010707b824 */ /* 0x100fe200078e0a0e */
[----:B------:R-:W-:Y:S01]  /*2f80*/  ISETP.GE.AND P3, PT, R15, RZ, PT ;  /* 0x000000ff0f00720c */ /* 0x000fe20003f66270 */
[----:B------:R-:W-:Y:S02]  /*2f90*/  @!P1 IMAD.MOV R3, RZ, RZ, -R3 ;  /* 0x000000ffff039224 */ /* 0x000fe400078e0a03 */
[----:B------:R-:W-:Y:S01]  /*2fa0*/  @!P0 IMAD.IADD R5, R5, 0x1, -R14 ;  /* 0x0000000105058824 */ /* 0x000fe200078e0a0e */
[----:B------:R-:W-:Y:S01]  /*2fb0*/  ISETP.GE.AND P0, PT, R16, RZ, PT ;  /* 0x000000ff1000720c */ /* 0x000fe20003f06270 */
[----:B0-----:R-:W-:Y:S01]  /*2fc0*/  IMAD.MOV.U32 R0, RZ, RZ, R11 ;  /* 0x000000ffff007224 */ /* 0x001fe200078e000b */
[----:B------:R0:W-:Y:S01]  /*2fd0*/  STL [R1+0x2a4], R3 ;  /* 0x0002a40301007387 */ /* 0x0001e20000100800 */
[----:B------:R-:W-:Y:S01]  /*2fe0*/  IMAD.HI.U32 R15, R9, R4, RZ ;  /* 0x00000004090f7227 */ /* 0x000fe200078e00ff */
[----:B------:R-:W-:-:S03]  /*2ff0*/  ISETP.GT.U32.AND P1, PT, R14, R5, PT ;  /* 0x000000050e00720c */ /* 0x000fc60003f24070 */
[----:B------:R-:W-:Y:S02]  /*3000*/  IMAD.MOV R13, RZ, RZ, -R13 ;  /* 0x000000ffff0d7224 */ /* 0x000fe400078e0a0d */
[----:B------:R-:W-:Y:S01]  /*3010*/  @!P6 IMAD.IADD R2, R2, 0x1, -R14 ;  /* 0x000000010202e824 */ /* 0x000fe200078e0a0e */
[----:B------:R-:W-:Y:S01]  /*3020*/  ISETP.GE.AND P6, PT, R10, RZ, PT ;  /* 0x000000ff0a00720c */ /* 0x000fe20003fc6270 */
[----:B------:R-:W-:Y:S02]  /*3030*/  @!P4 IMAD.MOV R0, RZ, RZ, -R0 ;  /* 0x000000ffff00c224 */ /* 0x000fe400078e0a00 */
[----:B------:R-:W-:Y:S01]  /*3040*/  IMAD.MOV R12, RZ, RZ, -R15 ;  /* 0x000000ffff0c7224 */ /* 0x000fe200078e0a0f */
[C---:B------:R-:W-:Y:S01]  /*3050*/  ISETP.GT.U32.AND P4, PT, R14.reuse, R2, PT ;  /* 0x000000020e00720c */ /* 0x040fe20003f84070 */
[----:B------:R-:W-:Y:S01]  /*3060*/  IMAD R10, R14, R13, R17 ;  /* 0x0000000d0e0a7224 */ /* 0x000fe200078e0211 */
[----:B------:R1:W-:Y:S01]  /*3070*/  STL [R1+0x2a8], R0 ;  /* 0x0002a80001007387 */ /* 0x0003e20000100800 */
[----:B0-----:R-:W-:-:S02]  /*3080*/  IMAD.MOV.U32 R3, RZ, RZ, R8 ;  /* 0x000000ffff037224 */ /* 0x001fc400078e0008 */
[C---:B------:R-:W-:Y:S02]  /*3090*/  IMAD R4, R14.reuse, R12, R4 ;  /* 0x0000000c0e047224 */ /* 0x040fe400078e0204 */
[----:B------:R-:W-:Y:S01]  /*30a0*/  @!P2 IMAD.MOV R3, RZ, RZ, -R3 ;  /* 0x000000ffff03a224 */ /* 0x000fe200078e0a03 */
[----:B------:R-:W-:Y:S01]  /*30b0*/  ISETP.GT.U32.AND P2, PT, R14, R10, PT ;  /* 0x0000000a0e00720c */ /* 0x000fe20003f44070 */
[----:B------:R-:W-:Y:S01]  /*30c0*/  @!P1 IMAD.IADD R5, R5, 0x1, -R14 ;  /* 0x0000000105059824 */ /* 0x000fe200078e0a0e */
[----:B------:R-:W-:Y:S01]  /*30d0*/  ISETP.GE.AND P1, PT, R6, RZ, PT ;  /* 0x000000ff0600720c */ /* 0x000fe20003f26270 */
[C---:B------:R-:W-:Y:S01]  /*30e0*/  VIADD R8, R24.reuse, 0x1de ;  /* 0x000001de18087836 */ /* 0x040fe20000000000 */
[----:B------:R-:W-:Y:S01]  /*30f0*/  STL [R1+0x2b0], R3 ;  /* 0x0002b00301007387 */ /* 0x000fe20000100800 */
[----:B-1----:R-:W-:Y:S02]  /*3100*/  IMAD.MOV.U32 R0, RZ, RZ, R7 ;  /* 0x000000ffff007224 */ /* 0x002fe400078e0007 */
[----:B------:R-:W-:Y:S01]  /*3110*/  VIADD R7, R24, 0x1df ;  /* 0x000001df18077836 */ /* 0x000fe20000000000 */
[----:B------:R-:W-:Y:S01]  /*3120*/  IABS R11, R8 ;  /* 0x00000008000b7213 */ /* 0x000fe20000000000 */
[----:B------:R-:W-:Y:S01]  /*3130*/  @!P5 IMAD.MOV R0, RZ, RZ, -R0 ;  /* 0x000000ffff00d224 */ /* 0x000fe200078e0a00 */
[----:B------:R-:W-:Y:S01]  /*3140*/  ISETP.GT.U32.AND P5, PT, R14, R4, PT ;  /* 0x000000040e00720c */ /* 0x000fe20003fa4070 */
[--C-:B------:R-:W-:Y:S01]  /*3150*/  @!P4 IMAD.IADD R2, R2, 0x1, -R14.reuse ;  /* 0x000000010202c824 */ /* 0x100fe200078e0a0e */
[----:B------:R-:W-:Y:S01]  /*3160*/  IABS R6, R7 ;  /* 0x0000000700067213 */ /* 0x000fe20000000000 */
[----:B------:R-:W-:Y:S01]  /*3170*/  @!P2 IMAD.IADD R10, R10, 0x1, -R14 ;  /* 0x000000010a0aa824 */ /* 0x000fe200078e0a0e */
[----:B------:R0:W-:Y:S01]  /*3180*/  STL [R1+0x2b4], R0 ;  /* 0x0002b40001007387 */ /* 0x0001e20000100800 */
[----:B------:R-:W-:Y:S01]  /*3190*/  ISETP.GE.AND P2, PT, R8, RZ, PT ;  /* 0x000000ff0800720c */ /* 0x000fe20003f46270 */
[----:B------:R-:W-:Y:S01]  /*31a0*/  VIADD R12, R24, 0x1dd ;  /* 0x000001dd180c7836 */ /* 0x000fe20000000000 */
[----:B------:R-:W-:Y:S01]  /*31b0*/  ISETP.GE.AND P4, PT, R7, RZ, PT ;  /* 0x000000ff0700720c */ /* 0x000fe20003f86270 */
[----:B------:R-:W-:-:S04]  /*31c0*/  IMAD.HI.U32 R8, R9, R6, RZ ;  /* 0x0000000609087227 */ /* 0x000fc800078e00ff */
[----:B------:R-:W-:Y:S02]  /*31d0*/  IMAD.MOV.U32 R7, RZ, RZ, R11 ;  /* 0x000000ffff077224 */ /* 0x000fe400078e000b */
[----:B0-----:R-:W-:Y:S02]  /*31e0*/  IMAD.MOV.U32 R0, RZ, RZ, R5 ;  /* 0x000000ffff007224 */ /* 0x001fe400078e0005 */
[----:B------:R-:W-:Y:S01]  /*31f0*/  @!P5 IMAD.IADD R4, R4, 0x1, -R14 ;  /* 0x000000010404d824 */ /* 0x000fe200078e0a0e */
[C---:B------:R-:W-:Y:S01]  /*3200*/  ISETP.GT.U32.AND P5, PT, R14.reuse, R10, PT ;  /* 0x0000000a0e00720c */ /* 0x040fe20003fa4070 */
[----:B------:R-:W-:Y:S02]  /*3210*/  @!P3 IMAD.MOV R0, RZ, RZ, -R0 ;  /* 0x000000ffff00b224 */ /* 0x000fe400078e0a00 */
[----:B------:R-:W-:Y:S01]  /*3220*/  IMAD.HI.U32 R5, R9, R7, RZ ;  /* 0x0000000709057227 */ /* 0x000fe200078e00ff */
[----:B------:R-:W-:Y:S02]  /*3230*/  ISETP.GT.U32.AND P3, PT, R14, R4, PT ;  /* 0x000000040e00720c */ /* 0x000fe40003f64070 */
[----:B------:R0:W-:Y:S01]  /*3240*/  STL [R1+0x2b8], R0 ;  /* 0x0002b80001007387 */ /* 0x0001e20000100800 */
[----:B------:R-:W-:-:S02]  /*3250*/  IMAD.MOV R5, RZ, RZ, -R5 ;  /* 0x000000ffff057224 */ /* 0x000fc400078e0a05 */
[----:B------:R-:W-:Y:S02]  /*3260*/  VIADD R11, R24, 0x1db ;  /* 0x000001db180b7836 */ /* 0x000fe40000000000 */
[----:B------:R-:W-:Y:S02]  /*3270*/  IMAD R5, R14, R5, R7 ;  /* 0x000000050e057224 */ /* 0x000fe400078e0207 */
[----:B------:R-:W-:Y:S02]  /*3280*/  @!P5 IMAD.IADD R10, R10, 0x1, -R14 ;  /* 0x000000010a0ad824 */ /* 0x000fe400078e0a0e */
[----:B------:R-:W-:Y:S02]  /*3290*/  VIADD R19, R24, 0x1d9 ;  /* 0x000001d918137836 */ /* 0x000fe40000000000 */
[----:B0-----:R-:W-:Y:S02]  /*32a0*/  IMAD.MOV.U32 R0, RZ, RZ, R2 ;  /* 0x000000ffff007224 */ /* 0x001fe400078e0002 */
[----:B------:R-:W-:-:S02]  /*32b0*/  IMAD.MOV R2, RZ, RZ, -R8 ;  /* 0x000000ffff027224 */ /* 0x000fc400078e0a08 */
[----:B------:R-:W-:Y:S02]  /*32c0*/  IMAD.MOV.U32 R3, RZ, RZ, R10 ;  /* 0x000000ffff037224 */ /* 0x000fe400078e000a */
[C---:B------:R-:W-:Y:S02]  /*32d0*/  IMAD R6, R14.reuse, R2, R6 ;  /* 0x000000020e067224 */ /* 0x040fe400078e0206 */
[----:B------:R-:W-:Y:S01]  /*32e0*/  @!P6 IMAD.MOV R3, RZ, RZ, -R3 ;  /* 0x000000ffff03e224 */ /* 0x000fe200078e0a03 */
[C---:B------:R-:W-:Y:S01]  /*32f0*/  ISETP.GT.U32.AND P6, PT, R14.reuse, R5, PT ;  /* 0x000000050e00720c */ /* 0x040fe20003fc4070 */
[----:B------:R-:W-:Y:S01]  /*3300*/  @!P0 IMAD.MOV R0, RZ, RZ, -R0 ;  /* 0x000000ffff008224 */ /* 0x000fe200078e0a00 */
[----:B------:R-:W-:Y:S01]  /*3310*/  ISETP.GT.U32.AND P5, PT, R14, R6, PT ;  /* 0x000000060e00720c */ /* 0x000fe20003fa4070 */
[----:B------:R-:W-:Y:S01]  /*3320*/  @!P3 IMAD.IADD R4, R4, 0x1, -R14 ;  /* 0x000000010404b824 */ /* 0x000fe200078e0a0e */
[----:B------:R-:W-:Y:S01]  /*3330*/  ISETP.GE.AND P0, PT, R12, RZ, PT ;  /* 0x000000ff0c00720c */ /* 0x000fe20003f06270 */
[C---:B------:R-:W-:Y:S01]  /*3340*/  VIADD R8, R24.reuse, 0x1dc ;  /* 0x000001dc18087836 */ /* 0x040fe20000000000 */
[----:B------:R-:W-:Y:S01]  /*3350*/  IABS R12, R12 ;  /* 0x0000000c000c7213 */ /* 0x000fe20000000000 */
[----:B------:R0:W-:Y:S01]  /*3360*/  STL [R1+0x2c4], R0 ;  /* 0x0002c40001007387 */ /* 0x0001e20000100800 */
[----:B------:R-:W-:-:S02]  /*3370*/  VIADD R2, R24, 0x1da ;  /* 0x000001da18027836 */ /* 0x000fc40000000000 */
[----:B------:R-:W-:Y:S01]  /*3380*/  ISETP.GE.AND P3, PT, R8, RZ, PT ;  /* 0x000000ff0800720c */ /* 0x000fe20003f66270 */
[----:B------:R-:W-:Y:S01]  /*3390*/  IMAD.HI.U32 R7, R9, R12, RZ ;  /* 0x0000000c09077227 */ /* 0x000fe200078e00ff */
[----:B------:R-:W-:Y:S01]  /*33a0*/  IABS R8, R8 ;  /* 0x0000000800087213 */ /* 0x000fe20000000000 */
[----:B------:R-:W-:Y:S01]  /*33b0*/  STL [R1+0x2ec], R3 ;  /* 0x0002ec0301007387 */ /* 0x000fe20000100800 */
[----:B------:R-:W-:Y:S01]  /*33c0*/  IABS R10, R2 ;  /* 0x00000002000a7213 */ /* 0x000fe20000000000 */
[----:B------:R-:W-:Y:S02]  /*33d0*/  @!P5 IMAD.IADD R6, R6, 0x1, -R14 ;  /* 0x000000010606d824 */ /* 0x000fe400078e0a0e */
[----:B0-----:R-:W-:Y:S02]  /*33e0*/  IMAD.MOV.U32 R0, RZ, RZ, R4 ;  /* 0x000000ffff007224 */ /* 0x001fe400078e0004 */
[----:B------:R-:W-:Y:S01]  /*33f0*/  IMAD.MOV R7, RZ, RZ, -R7 ;  /* 0x000000ffff077224 */ /* 0x000fe200078e0a07 */
[C---:B------:R-:W-:Y:S01]  /*3400*/  ISETP.GT.U32.AND P5, PT, R14.reuse, R6, PT ;  /* 0x000000060e00720c */ /* 0x040fe20003fa4070 */
[----:B------:R-:W-:Y:S01]  /*3410*/  @!P1 IMAD.MOV R0, RZ, RZ, -R0 ;  /* 0x000000ffff009224 */ /* 0x000fe200078e0a00 */
[----:B------:R-:W-:Y:S01]  /*3420*/  ISETP.GE.AND P1, PT, R11, RZ, PT ;  /* 0x000000ff0b00720c */ /* 0x000fe20003f26270 */
[----:B------:R-:W-:Y:S01]  /*3430*/  @!P6 IMAD.IADD R5, R5, 0x1, -R14 ;  /* 0x000000010505e824 */ /* 0x000fe200078e0a0e */
[----:B------:R-:W-:Y:S01]  /*3440*/  IABS R11, R11 ;  /* 0x0000000b000b7213 */ /* 0x000fe20000000000 */
[C---:B------:R-:W-:Y:S01]  /*3450*/  IMAD R12, R14.reuse, R7, R12 ;  /* 0x000000070e0c7224 */ /* 0x040fe200078e020c */
[----:B------:R0:W-:Y:S01]  /*3460*/  STL [R1+0x2f0], R0 ;  /* 0x0002f00001007387 */ /* 0x0001e20000100800 */
[----:B------:R-:W-:Y:S01]  /*3470*/  IMAD.HI.U32 R4, R9, R8, RZ ;  /* 0x0000000809047227 */ /* 0x000fe200078e00ff */
[----:B------:R-:W-:-:S03]  /*3480*/  ISETP.GT.U32.AND P6, PT, R14, R5, PT ;  /* 0x000000050e00720c */ /* 0x000fc60003fc4070 */
[----:B------:R-:W-:-:S04]  /*3490*/  IMAD.HI.U32 R13, R9, R11, RZ ;  /* 0x0000000b090d7227 */ /* 0x000fc800078e00ff */
[----:B------:R-:W-:Y:S01]  /*34a0*/  @!P5 IMAD.IADD R6, R6, 0x1, -R14 ;  /* 0x000000010606d824 */ /* 0x000fe200078e0a0e */
[----:B------:R-:W-:Y:S01]  /*34b0*/  ISETP.GT.U32.AND P5, PT, R14, R12, PT ;  /* 0x0000000c0e00720c */ /* 0x000fe20003fa4070 */
[----:B------:R-:W-:-:S04]  /*34c0*/  IMAD.HI.U32 R7, R9, R10, RZ ;  /* 0x0000000a09077227 */ /* 0x000fc800078e00ff */
[----:B------:R-:W-:Y:S02]  /*34d0*/  IMAD.MOV R13, RZ, RZ, -R13 ;  /* 0x000000ffff0d7224 */ /* 0x000fe400078e0a0d */
[----:B------:R-:W-:Y:S02]  /*34e0*/  IMAD.MOV R4, RZ, RZ, -R4 ;  /* 0x000000ffff047224 */ /* 0x000fe400078e0a04 */
[----:B------:R-:W-:Y:S02]  /*34f0*/  IMAD.MOV R7, RZ, RZ, -R7 ;  /* 0x000000ffff077224 */ /* 0x000fe400078e0a07 */
[C---:B------:R-:W-:Y:S02]  /*3500*/  IMAD R11, R14.reuse, R13, R11 ;  /* 0x0000000d0e0b7224 */ /* 0x040fe400078e020b */
[----:B------:R-:W-:Y:S01]  /*3510*/  IMAD R8, R14, R4, R8 ;  /* 0x000000040e087224 */ /* 0x000fe200078e0208 */
[----:B------:R-:W-:Y:S01]  /*3520*/  IABS R4, R19 ;  /* 0x0000001300047213 */ /* 0x000fe20000000000 */
[----:B0-----:R-:W-:-:S02]  /*3530*/  IMAD.MOV.U32 R0, RZ, RZ, R6 ;  /* 0x000000ffff007224 */ /* 0x001fc400078e0006 */
[C---:B------:R-:W-:Y:S02]  /*3540*/  IMAD R10, R14.reuse, R7, R10 ;  /* 0x000000070e0a7224 */ /* 0x040fe400078e020a */
[----:B------:R-:W-:Y:S01]  /*3550*/  @!P6 IMAD.IADD R5, R5, 0x1, -R14 ;  /* 0x000000010505e824 */ /* 0x000fe200078e0a0e */
[C---:B------:R-:W-:Y:S01]  /*3560*/  ISETP.GT.U32.AND P6, PT, R14.reuse, R11, PT ;  /* 0x0000000b0e00720c */ /* 0x040fe20003fc4070 */
[----:B------:R-:W-:Y:S01]  /*3570*/  @!P4 IMAD.MOV R0, RZ, RZ, -R0 ;  /* 0x000000ffff00c224 */ /* 0x000fe200078e0a00 */
[----:B------:R-:W-:Y:S01]  /*3580*/  ISETP.GT.U32.AND P4, PT, R14, R8, PT ;  /* 0x000000080e00720c */ /* 0x000fe20003f84070 */
[----:B------:R-:W-:Y:S01]  /*3590*/  @!P5 IMAD.IADD R12, R12, 0x1, -R14 ;  /* 0x000000010c0cd824 */ /* 0x000fe200078e0a0e */
[----:B------:R-:W-:Y:S01]  /*35a0*/  ISETP.GT.U32.AND P5, PT, R14, R10, PT ;  /* 0x0000000a0e00720c */ /* 0x000fe20003fa4070 */
[----:B------:R-:W-:Y:S01]  /*35b0*/  VIADD R16, R24, 0x1d8 ;  /* 0x000001d818107836 */ /* 0x000fe20000000000 */
[----:B------:R0:W-:Y:S01]  /*35c0*/  STL [R1+0x2f4], R0 ;  /* 0x0002f40001007387 */ /* 0x0001e20000100800 */
[----:B------:R-:W-:-:S03]  /*35d0*/  IMAD.HI.U32 R6, R9, R4, RZ ;  /* 0x0000000409067227 */ /* 0x000fc600078e00ff */
[----:B------:R-:W-:Y:S01]  /*35e0*/  IABS R15, R16 ;  /* 0x00000010000f7213 */ /* 0x000fe20000000000 */
[----:B------:R-:W-:Y:S02]  /*35f0*/  IMAD.MOV R6, RZ, RZ, -R6 ;  /* 0x000000ffff067224 */ /* 0x000fe400078e0a06 */
[--C-:B------:R-:W-:Y:S02]  /*3600*/  @!P6 IMAD.IADD R11, R11, 0x1, -R14.reuse ;  /* 0x000000010b0be824 */ /* 0x100fe400078e0a0e */
[--C-:B------:R-:W-:Y:S01]  /*3610*/  @!P4 IMAD.IADD R8, R8, 0x1, -R14.reuse ;  /* 0x000000010808c824 */ /* 0x100fe200078e0a0e */
[----:B------:R-:W-:Y:S01]  /*3620*/  ISETP.GT.U32.AND P4, PT, R14, R12, PT ;  /* 0x0000000c0e00720c */ /* 0x000fe20003f84070 */
[----:B------:R-:W-:Y:S01]  /*3630*/  @!P5 IMAD.IADD R10, R10, 0x1, -R14 ;  /* 0x000000010a0ad824 */ /* 0x000fe200078e0a0e */
[C---:B------:R-:W-:Y:S01]  /*3640*/  ISETP.GT.U32.AND P5, PT, R14.reuse, R11, PT ;  /* 0x0000000b0e00720c */ /* 0x040fe20003fa4070 */
[----:B0-----:R-:W-:Y:S01]  /*3650*/  IMAD.MOV.U32 R0, RZ, RZ, R5 ;  /* 0x000000ffff007224 */ /* 0x001fe200078e0005 */
[----:B------:R-:W-:Y:S01]  /*3660*/  ISETP.GT.U32.AND P6, PT, R14, R8, PT ;  /* 0x000000080e00720c */ /* 0x000fe20003fc4070 */
[----:B------:R-:W-:-:S04]  /*3670*/  IMAD.HI.U32 R5, R9, R15, RZ ;  /* 0x0000000f09057227 */ /* 0x000fc800078e00ff */
[----:B------:R-:W-:Y:S02]  /*3680*/  IMAD.MOV R5, RZ, RZ, -R5 ;  /* 0x000000ffff057224 */ /* 0x000fe400078e0a05 */
[----:B------:R-:W-:Y:S01]  /*3690*/  @!P2 IMAD.MOV R0, RZ, RZ, -R0 ;  /* 0x000000ffff00a224 */ /* 0x000fe200078e0a00 */
[C---:B------:R-:W-:Y:S01]  /*36a0*/  ISETP.GT.U32.AND P2, PT, R14.reuse, R10, PT ;  /* 0x0000000a0e00720c */ /* 0x040fe20003f44070 */
[C---:B------:R-:W-:Y:S02]  /*36b0*/  IMAD R4, R14.reuse, R6, R4 ;  /* 0x000000060e047224 */ /* 0x040fe400078e0204 */
[----:B------:R-:W-:Y:S01]  /*36c0*/  IMAD R15, R14, R5, R15 ;  /* 0x000000050e0f7224 */ /* 0x000fe200078e020f */
[----:B------:R0:W-:Y:S01]  /*36d0*/  STL [R1+0x308], R0 ;  /* 0x0003080001007387 */ /* 0x0001e20000100800 */
[--C-:B------:R-:W-:Y:S01]  /*36e0*/  @!P4 IMAD.IADD R12, R12, 0x1, -R14.reuse ;  /* 0x000000010c0cc824 */ /* 0x100fe200078e0a0e */
[C---:B------:R-:W-:Y:S01]  /*36f0*/  ISETP.GT.U32.AND P4, PT, R14.reuse, R4, PT ;  /* 0x000000040e00720c */ /* 0x040fe20003f84070 */
[----:B------:R-:W-:Y:S01]  /*3700*/  @!P5 IMAD.IADD R11, R11, 0x1, -R14 ;  /* 0x000000010b0bd824 */ /* 0x000fe200078e0a0e */
[----:B------:R-:W-:Y:S01]  /*3710*/  ISETP.GT.U32.AND P5, PT, R14, R15, PT ;  /* 0x0000000f0e00720c */ /* 0x000fe20003fa4070 */
[----:B------:R-:W-:-:S02]  /*3720*/  VIADD R5, R24, 0x1d5 ;  /* 0x000001d518057836 */ /* 0x000fc40000000000 */
[----:B------:R-:W-:Y:S02]  /*3730*/  VIADD R7, R24, 0x1d7 ;  /* 0x000001d718077836 */ /* 0x000fe40000000000 */
[--C-:B------:R-:W-:Y:S01]  /*3740*/  @!P2 IMAD.IADD R10, R10, 0x1, -R14.reuse ;  /* 0x000000010a0aa824 */ /* 0x100fe200078e0a0e */
[----:B------:R-:W-:Y:S01]  /*3750*/  ISETP.GE.AND P2, PT, R19, RZ, PT ;  /* 0x000000ff1300720c */ /* 0x000fe20003f46270 */
[----:B------:R-:W-:Y:S01]  /*3760*/  VIADD R6, R24, 0x1d6 ;  /* 0x000001d618067836 */ /* 0x000fe20000000000 */
[----:B------:R-:W-:Y:S01]  /*3770*/  IABS R19, R5 ;  /* 0x0000000500137213 */ /* 0x000fe20000000000 */
[--C-:B------:R-:W-:Y:S01]  /*3780*/  @!P6 IMAD.IADD R8, R8, 0x1, -R14.reuse ;  /* 0x000000010808e824 */ /* 0x100fe200078e0a0e */
[----:B------:R-:W-:Y:S01]  /*3790*/  IABS R18, R7 ;  /* 0x0000000700127213 */ /* 0x000fe20000000000 */
[--C-:B------:R-:W-:Y:S01]  /*37a0*/  @!P4 IMAD.IADD R4, R4, 0x1, -R14.reuse ;  /* 0x000000010404c824 */ /* 0x100fe200078e0a0e */
[----:B------:R-:W-:Y:S01]  /*37b0*/  ISETP.GE.AND P4, PT, R16, RZ, PT ;  /* 0x000000ff1000720c */ /* 0x000fe20003f86270 */
[----:B------:R-:W-:Y:S01]  /*37c0*/  @!P5 IMAD.IADD R15, R15, 0x1, -R14 ;  /* 0x000000010f0fd824 */ /* 0x000fe200078e0a0e */
[----:B------:R-:W-:Y:S01]  /*37d0*/  IABS R17, R6 ;  /* 0x0000000600117213 */ /* 0x000fe20000000000 */
[----:B------:R-:W-:Y:S01]  /*37e0*/  IMAD.MOV.U32 R16, RZ, RZ, R19 ;  /* 0x000000ffff107224 */ /* 0x000fe200078e0013 */
[----:B------:R-:W-:Y:S01]  /*37f0*/  ISETP.GE.AND P6, PT, R2, RZ, PT ;  /* 0x000000ff0200720c */ /* 0x000fe20003fc6270 */
[----:B------:R-:W-:Y:S01]  /*3800*/  IMAD.HI.U32 R13, R9, R18, RZ ;  /* 0x00000012090d7227 */ /* 0x000fe200078e00ff */
[----:B------:R-:W-:-:S03]  /*3810*/  ISETP.GT.U32.AND P5, PT, R14, R15, PT ;  /* 0x0000000f0e00720c */ /* 0x000fc60003fa4070 */
[----:B------:R-:W-:Y:S02]  /*3820*/  IMAD.MOV.U32 R3, RZ, RZ, R12 ;  /* 0x000000ffff037224 */ /* 0x000fe400078e000c */
[----:B------:R-:W-:-:S04]  /*3830*/  IMAD.HI.U32 R12, R9, R16, RZ ;  /* 0x00000010090c7227 */ /* 0x000fc800078e00ff */
[----:B------:R-:W-:Y:S02]  /*3840*/  IMAD.MOV R13, RZ, RZ, -R13 ;  /* 0x000000ffff0d7224 */ /* 0x000fe400078e0a0d */
[----:B0-----:R-:W-:Y:S02]  /*3850*/  IMAD.MOV.U32 R0, RZ, RZ, R8 ;  /* 0x000000ffff007224 */ /* 0x001fe400078e0008 */
[----:B------:R-:W-:Y:S02]  /*3860*/  IMAD.MOV R8, RZ, RZ, -R12 ;  /* 0x000000ffff087224 */ /* 0x000fe400078e0a0c */
[----:B------:R-:W-:Y:S01]  /*3870*/  @!P0 IMAD.MOV R3, RZ, RZ, -R3 ;  /* 0x000000ffff038224 */ /* 0x000fe200078e0a03 */
[C---:B------:R-:W-:Y:S01]  /*3880*/  ISETP.GT.U32.AND P0, PT, R14.reuse, R4, PT ;  /* 0x000000040e00720c */ /* 0x040fe20003f04070 */
[C---:B------:R-:W-:Y:S02]  /*3890*/  IMAD R18, R14.reuse, R13, R18 ;  /* 0x0000000d0e127224 */ /* 0x040fe400078e0212 */
[----:B------:R-:W-:Y:S01]  /*38a0*/  IMAD R16, R14, R8, R16 ;  /* 0x000000080e107224 */ /* 0x000fe200078e0210 */
[----:B------:R0:W-:Y:S01]  /*38b0*/  STL [R1+0x30c], R3 ;  /* 0x00030c0301007387 */ /* 0x0001e20000100800 */
[----:B------:R-:W-:-:S04]  /*38c0*/  IMAD.HI.U32 R2, R9, R17, RZ ;  /* 0x0000001109027227 */ /* 0x000fc800078e00ff */
[----:B------:R-:W-:Y:S01]  /*38d0*/  @!P3 IMAD.MOV R0, RZ, RZ, -R0 ;  /* 0x000000ffff00b224 */ /* 0x000fe200078e0a00 */
[C---:B------:R-:W-:Y:S01]  /*38e0*/  ISETP.GT.U32.AND P3, PT, R14.reuse, R18, PT ;  /* 0x000000120e00720c */ /* 0x040fe20003f64070 */
[----:B------:R-:W-:Y:S01]  /*38f0*/  @!P5 IMAD.IADD R15, R15, 0x1, -R14 ;  /* 0x000000010f0fd824 */ /* 0x000fe200078e0a0e */
[----:B------:R-:W-:Y:S01]  /*3900*/  ISETP.GT.U32.AND P5, PT, R14, R16, PT ;  /* 0x000000100e00720c */ /* 0x000fe20003fa4070 */
[----:B------:R-:W-:Y:S01]  /*3910*/  IMAD.MOV R2, RZ, RZ, -R2 ;  /* 0x000000ffff027224 */ /* 0x000fe200078e0a02 */
[----:B------:R1:W-:Y:S01]  /*3920*/  STL [R1+0x310], R0 ;  /* 0x0003100001007387 */ /* 0x0003e20000100800 */
[----:B------:R-:W-:Y:S01]  /*3930*/  @!P0 IMAD.IADD R4, R4, 0x1, -R14 ;  /* 0x0000000104048824 */ /* 0x000fe200078e0a0e */
[----:B------:R-:W-:Y:S01]  /*3940*/  ISETP.GE.AND P0, PT, R6, RZ, PT ;  /* 0x000000ff0600720c */ /* 0x000fe20003f06270 */
[----:B------:R-:W-:Y:S02]  /*3950*/  IMAD R17, R14, R2, R17 ;  /* 0x000000020e117224 */ /* 0x000fe400078e0211 */
[----:B------:R-:W-:-:S02]  /*3960*/  VIADD R6, R24, 0x1d3 ;  /* 0x000001d318067836 */ /* 0x000fc40000000000 */
[----:B0-----:R-:W-:Y:S02]  /*3970*/  IMAD.MOV.U32 R3, RZ, RZ, R11 ;  /* 0x000000ffff037224 */ /* 0x001fe400078e000b */
[----:B------:R-:W-:Y:S01]  /*3980*/  @!P3 IMAD.IADD R18, R18, 0x1, -R14 ;  /* 0x000000011212b824 */ /* 0x000fe200078e0a0e */
[----:B------:R-:W-:Y:S01]  /*3990*/  ISETP.GE.AND P3, PT, R5, RZ, PT ;  /* 0x000000ff0500720c */ /* 0x000fe20003f66270 */
[----:B-1----:R-:W-:Y:S01]  /*39a0*/  IMAD.MOV.U32 R0, RZ, RZ, R10 ;  /* 0x000000ffff007224 */ /* 0x002fe200078e000a */
[----:B------:R-:W-:Y:S01]  /*39b0*/  IABS R5, R6 ;  /* 0x0000000600057213 */ /* 0x000fe20000000000 */
[----:B------:R-:W-:Y:S02]  /*39c0*/  @!P5 IMAD.IADD R16, R16, 0x1, -R14 ;  /* 0x000000011010d824 */ /* 0x000fe400078e0a0e */
[----:B------:R-:W-:Y:S01]  /*39d0*/  @!P6 IMAD.MOV R0, RZ, RZ, -R0 ;  /* 0x000000ffff00e224 */ /* 0x000fe200078e0a00 */
[----:B------:R-:W-:Y:S01]  /*39e0*/  ISETP.GT.U32.AND P6, PT, R14, R17, PT ;  /* 0x000000110e00720c */ /* 0x000fe20003fc4070 */
[----:B------:R-:W-:Y:S01]  /*39f0*/  VIADD R2, R24, 0x1d4 ;  /* 0x000001d418027836 */ /* 0x000fe20000000000 */
[----:B------:R-:W-:Y:S01]  /*3a00*/  ISETP.GT.U32.AND P5, PT, R14, R16, PT ;  /* 0x000000100e00720c */ /* 0x000fe20003fa4070 */
[----:B------:R-:W-:Y:S01]  /*3a10*/  @!P1 IMAD.MOV R3, RZ, RZ, -R3 ;  /* 0x000000ffff039224 */ /* 0x000fe200078e0a03 */
[----:B------:R-:W-:Y:S01]  /*3a20*/  ISETP.GE.AND P1, PT, R7, RZ, PT ;  /* 0x000000ff0700720c */ /* 0x000fe20003f26270 */
[----:B------:R-:W-:Y:S01]  /*3a30*/  IMAD.HI.U32 R7, R9, R5, RZ ;  /* 0x0000000509077227 */ /* 0x000fe200078e00ff */
[----:B------:R-:W-:-:S02]  /*3a40*/  IABS R12, R2 ;  /* 0x00000002000c7213 */ /* 0x000fc40000000000 */
[----:B------:R-:W-:Y:S01]  /*3a50*/  STL [R1+0x318], R3 ;  /* 0x0003180301007387 */ /* 0x000fe20000100800 */
[----:B------:R-:W-:Y:S02]  /*3a60*/  IMAD.MOV R7, RZ, RZ, -R7 ;  /* 0x000000ffff077224 */ /* 0x000fe400078e0a07 */
[----:B------:R-:W-:Y:S01]  /*3a70*/  IMAD.HI.U32 R8, R9, R12, RZ ;  /* 0x0000000c09087227 */ /* 0x000fe200078e00ff */
[----:B------:R0:W-:Y:S03]  /*3a80*/  STL [R1+0x320], R0 ;  /* 0x0003200001007387 */ /* 0x0001e60000100800 */
[----:B------:R-:W-:Y:S01]  /*3a90*/  @!P6 IMAD.IADD R17, R17, 0x1, -R14 ;  /* 0x000000011111e824 */ /* 0x000fe200078e0a0e */
[C---:B------:R-:W-:Y:S01]  /*3aa0*/  ISETP.GT.U32.AND P6, PT, R14.reuse, R18, PT ;  /* 0x000000120e00720c */ /* 0x040fe20003fc4070 */
[----:B------:R-:W-:Y:S02]  /*3ab0*/  IMAD R5, R14, R7, R5 ;  /* 0x000000070e057224 */ /* 0x000fe400078e0205 */
[----:B------:R-:W-:-:S02]  /*3ac0*/  IMAD.MOV R8, RZ, RZ, -R8 ;  /* 0x000000ffff087224 */ /* 0x000fc400078e0a08 */
[----:B------:R-:W-:Y:S01]  /*3ad0*/  @!P5 IMAD.IADD R16, R16, 0x1, -R14 ;  /* 0x000000011010d824 */ /* 0x000fe200078e0a0e */
[C---:B------:R-:W-:Y:S01]  /*3ae0*/  ISETP.GT.U32.AND P5, PT, R14.reuse, R5, PT ;  /* 0x000000050e00720c */ /* 0x040fe20003fa4070 */
[----:B0-----:R-:W-:Y:S02]  /*3af0*/  IMAD.MOV.U32 R0, RZ, RZ, R4 ;  /* 0x000000ffff007224 */ /* 0x001fe400078e0004 */
[C---:B------:R-:W-:Y:S02]  /*3b00*/  IMAD R12, R14.reuse, R8, R12 ;  /* 0x000000080e0c7224 */ /* 0x040fe400078e020c */
[----:B------:R-:W-:Y:S01]  /*3b10*/  @!P2 IMAD.MOV R0, RZ, RZ, -R0 ;  /* 0x000000ffff00a224 */ /* 0x000fe200078e0a00 */
[----:B------:R-:W-:Y:S01]  /*3b20*/  ISETP.GT.U32.AND P2, PT, R14, R17, PT ;  /* 0x000000110e00720c */ /* 0x000fe20003f44070 */
[----:B------:R-:W-:Y:S01]  /*3b30*/  @!P6 IMAD.IADD R18, R18, 0x1, -R14 ;  /* 0x000000011212e824 */ /* 0x000fe200078e0a0e */
[----:B------:R-:W-:Y:S01]  /*3b40*/  ISETP.GT.U32.AND P6, PT, R14, R12, PT ;  /* 0x0000000c0e00720c */ /* 0x000fe20003fc4070 */
[C---:B------:R-:W-:Y:S01]  /*3b50*/  VIADD R7, R24.reuse, 0x1d0 ;  /* 0x000001d018077836 */ /* 0x040fe20000000000 */
[----:B------:R0:W-:Y:S01]  /*3b60*/  STL [R1+0x324], R0 ;  /* 0x0003240001007387 */ /* 0x0001e20000100800 */
[----:B------:R-:W-:-:S02]  /*3b70*/  VIADD R10, R24, 0x1d2 ;  /* 0x000001d2180a7836 */ /* 0x000fc40000000000 */
[----:B------:R-:W-:Y:S01]  /*3b80*/  IMAD.MOV.U32 R3, RZ, RZ, R15 ;  /* 0x000000ffff037224 */ /* 0x000fe200078e000f */
[----:B------:R-:W-:Y:S01]  /*3b90*/  IABS R11, R7 ;  /* 0x00000007000b7213 */ /* 0x000fe20000000000 */
[--C-:B------:R-:W-:Y:S01]  /*3ba0*/  @!P5 IMAD.IADD R5, R5, 0x1, -R14.reuse ;  /* 0x000000010505d824 */ /* 0x100fe200078e0a0e */
[----:B------:R-:W-:Y:S01]  /*3bb0*/  IABS R13, R10 ;  /* 0x0000000a000d7213 */ /* 0x000fe20000000000 */
[----:B------:R-:W-:Y:S02]  /*3bc0*/  VIADD R4, R24, 0x1d1 ;  /* 0x000001d118047836 */ /* 0x000fe40000000000 */
[----:B------:R-:W-:Y:S01]  /*3bd0*/  @!P4 IMAD.MOV R3, RZ, RZ, -R3 ;  /* 0x000000ffff03c224 */ /* 0x000fe200078e0a03 */
[----:B------:R-:W-:Y:S01]  /*3be0*/  ISETP.GT.U32.AND P5, PT, R14, R5, PT ;  /* 0x000000050e00720c */ /* 0x000fe20003fa4070 */
[--C-:B------:R-:W-:Y:S01]  /*3bf0*/  @!P2 IMAD.IADD R17, R17, 0x1, -R14.reuse ;  /* 0x000000011111a824 */ /* 0x100fe200078e0a0e */
[----:B------:R-:W-:Y:S01]  /*3c00*/  IABS R8, R4 ;  /* 0x0000000400087213 */ /* 0x000fe20000000000 */
[----:B------:R-:W-:Y:S01]  /*3c10*/  @!P6 IMAD.IADD R12, R12, 0x1, -R14 ;  /* 0x000000010c0ce824 */ /* 0x000fe200078e0a0e */
[----:B------:R1:W-:Y:S01]  /*3c20*/  STL [R1+0x32c], R3 ;  /* 0x00032c0301007387 */ /* 0x0003e20000100800 */
[----:B------:R-:W-:Y:S01]  /*3c30*/  IMAD.HI.U32 R15, R9, R11, RZ ;  /* 0x0000000b090f7227 */ /* 0x000fe200078e00ff */
[----:B------:R-:W-:-:S02]  /*3c40*/  ISETP.GE.AND P2, PT, R2, RZ, PT ;  /* 0x000000ff0200720c */ /* 0x000fc40003f46270 */
[----:B------:R-:W-:Y:S01]  /*3c50*/  ISETP.GT.U32.AND P4, PT, R14, R12, PT ;  /* 0x0000000c0e00720c */ /* 0x000fe20003f84070 */
[----:B0-----:R-:W-:Y:S01]  /*3c60*/  IMAD.MOV.U32 R0, RZ, RZ, R18 ;  /* 0x000000ffff007224 */ /* 0x001fe200078e0012 */
[----:B------:R-:W-:Y:S01]  /*3c70*/  ISETP.GE.AND P6, PT, R6, RZ, PT ;  /* 0x000000ff0600720c */ /* 0x000fe20003fc6270 */
[----:B------:R-:W-:-:S04]  /*3c80*/  IMAD.HI.U32 R19, R9, R13, RZ ;  /* 0x0000000d09137227 */ /* 0x000fc800078e00ff */
[----:B-1----:R-:W-:Y:S02]  /*3c90*/  IMAD.MOV.U32 R3, RZ, RZ, R17 ;  /* 0x000000ffff037224 */ /* 0x002fe400078e0011 */
[----:B------:R-:W-:Y:S02]  /*3ca0*/  IMAD.MOV R15, RZ, RZ, -R15 ;  /* 0x000000ffff0f7224 */ /* 0x000fe400078e0a0f */
[----:B------:R-:W-:Y:S02]  /*3cb0*/  @!P1 IMAD.MOV R0, RZ, RZ, -R0 ;  /* 0x000000ffff009224 */ /* 0x000fe400078e0a00 */
[----:B------:R-:W-:-:S03]  /*3cc0*/  IMAD.HI.U32 R2, R9, R8, RZ ;  /* 0x0000000809027227 */ /* 0x000fc600078e00ff */
[----:B------:R0:W-:Y:S01]  /*3cd0*/  STL [R1+0x334], R0 ;  /* 0x0003340001007387 */ /* 0x0001e20000100800 */
[----:B------:R-:W-:Y:S02]  /*3ce0*/  IMAD.MOV R19, RZ, RZ, -R19 ;  /* 0x000000ffff137224 */ /* 0x000fe400078e0a13 */
[----:B------:R-:W-:Y:S01]  /*3cf0*/  @!P0 IMAD.MOV R3, RZ, RZ, -R3 ;  /* 0x000000ffff038224 */ /* 0x000fe200078e0a03 */
[----:B------:R-:W-:Y:S01]  /*3d00*/  ISETP.GE.AND P0, PT, R10, RZ, PT ;  /* 0x000000ff0a00720c */ /* 0x000fe20003f06270 */
[C---:B------:R-:W-:Y:S02]  /*3d10*/  IMAD R10, R14.reuse, R15, R11 ;  /* 0x0000000f0e0a7224 */ /* 0x040fe400078e020b */
[----:B------:R-:W-:Y:S01]  /*3d20*/  IMAD.MOV R2, RZ, RZ, -R2 ;  /* 0x000000ffff027224 */ /* 0x000fe200078e0a02 */
[----:B------:R-:W-:Y:S01]  /*3d30*/  STL [R1+0x34c], R3 ;  /* 0x00034c0301007387 */ /* 0x000fe20000100800 */
[----:B------:R-:W-:Y:S02]  /*3d40*/  IMAD R13, R14, R19, R13 ;  /* 0x000000130e0d7224 */ /* 0x000fe400078e020d */
[----:B0-----:R-:W-:-:S02]  /*3d50*/  IMAD.MOV.U32 R0, RZ, RZ, R16 ;  /* 0x000000ffff007224 */ /* 0x001fc400078e0010 */
[----:B------:R-:W-:Y:S01]  /*3d60*/  @!P5 IMAD.IADD R5, R5, 0x1, -R14 ;  /* 0x000000010505d824 */ /* 0x000fe200078e0a0e */
[C---:B------:R-:W-:Y:S01]  /*3d70*/  ISETP.GT.U32.AND P5, PT, R14.reuse, R10, PT ;  /* 0x0000000a0e00720c */ /* 0x040fe20003fa4070 */
[C---:B------:R-:W-:Y:S01]  /*3d80*/  IMAD R8, R14.reuse, R2, R8 ;  /* 0x000000020e087224 */ /* 0x040fe200078e0208 */
[----:B------:R-:W-:Y:S01]  /*3d90*/  ISETP.GT.U32.AND P1, PT, R14, R13, PT ;  /* 0x0000000d0e00720c */ /* 0x000fe20003f24070 */
[----:B------:R-:W-:Y:S02]  /*3da0*/  @!P3 IMAD.MOV R0, RZ, RZ, -R0 ;  /* 0x000000ffff00b224 */ /* 0x000fe400078e0a00 */
[----:B------:R-:W-:Y:S01]  /*3db0*/  @!P4 IMAD.IADD R12, R12, 0x1, -R14 ;  /* 0x000000010c0cc824 */ /* 0x000fe200078e0a0e */
[----:B------:R-:W-:Y:S01]  /*3dc0*/  ISETP.GT.U32.AND P3, PT, R14, R8, PT ;  /* 0x000000080e00720c */ /* 0x000fe20003f64070 */
[----:B------:R-:W-:Y:S01]  /*3dd0*/  VIADD R6, R24, 0x1cf ;  /* 0x000001cf18067836 */ /* 0x000fe20000000000 */
[----:B------:R0:W-:Y:S01]  /*3de0*/  STL [R1+0x350], R0 ;  /* 0x0003500001007387 */ /* 0x0001e20000100800 */
[----:B------:R-:W-:Y:S01]  /*3df0*/  ISETP.GE.AND P4, PT, R4, RZ, PT ;  /* 0x000000ff0400720c */ /* 0x000fe20003f86270 */
[----:B------:R-:W-:-:S02]  /*3e00*/  VIADD R4, R24, 0x1ce ;  /* 0x000001ce18047836 */ /* 0x000fc40000000000 */
[----:B------:R-:W-:Y:S01]  /*3e10*/  IABS R2, R6 ;  /* 0x0000000600027213 */ /* 0x000fe20000000000 */
[--C-:B------:R-:W-:Y:S02]  /*3e20*/  @!P5 IMAD.IADD R10, R10, 0x1, -R14.reuse ;  /* 0x000000010a0ad824 */ /* 0x100fe400078e0a0e */
[----:B------:R-:W-:Y:S01]  /*3e30*/  @!P1 IMAD.IADD R13, R13, 0x1, -R14 ;  /* 0x000000010d0d9824 */ /* 0x000fe200078e0a0e */
[----:B------:R-:W-:Y:S01]  /*3e40*/  ISETP.GE.AND P1, PT, R7, RZ, PT ;  /* 0x000000ff0700720c */ /* 0x000fe20003f26270 */
[----:B------:R-:W-:Y:S01]  /*3e50*/  IMAD.HI.U32 R11, R9, R2, RZ ;  /* 0x00000002090b7227 */ /* 0x000fe200078e00ff */
[----:B------:R-:W-:-:S03]  /*3e60*/  ISETP.GT.U32.AND P5, PT, R14, R10, PT ;  /* 0x0000000a0e00720c */ /* 0x000fc60003fa4070 */
[----:B0-----:R-:W-:Y:S01]  /*3e70*/  IMAD.MOV.U32 R0, RZ, RZ, R12 ;  /* 0x000000ffff007224 */ /* 0x001fe200078e000c */
[----:B------:R-:W-:Y:S01]  /*3e80*/  IABS R12, R4 ;  /* 0x00000004000c7213 */ /* 0x000fe20000000000 */
[----:B------:R-:W-:Y:S01]  /*3e90*/  @!P3 IMAD.IADD R8, R8, 0x1, -R14 ;  /* 0x000000010808b824 */ /* 0x000fe200078e0a0e */
[C---:B------:R-:W-:Y:S01]  /*3ea0*/  ISETP.GT.U32.AND P3, PT, R14.reuse, R13, PT ;  /* 0x0000000d0e00720c */ /* 0x040fe20003f64070 */
[----:B------:R-:W-:Y:S02]  /*3eb0*/  @!P2 IMAD.MOV R0, RZ, RZ, -R0 ;  /* 0x000000ffff00a224 */ /* 0x000fe400078e0a00 */
[----:B------:R-:W-:Y:S01]  /*3ec0*/  IMAD.MOV R11, RZ, RZ, -R11 ;  /* 0x000000ffff0b7224 */ /* 0x000fe200078e0a0b */
[----:B------:R-:W-:Y:S01]  /*3ed0*/  ISETP.GT.U32.AND P2, PT, R14, R8, PT ;  /* 0x000000080e00720c */ /* 0x000fe20003f44070 */
[----:B------:R-:W-:Y:S01]  /*3ee0*/  VIADD R7, R24, 0x1cd ;  /* 0x000001cd18077836 */ /* 0x000fe20000000000 */
[----:B------:R0:W-:Y:S01]  /*3ef0*/  STL [R1+0x358], R0 ;  /* 0x0003580001007387 */ /* 0x0001e20000100800 */
[----:B------:R-:W-:-:S02]  /*3f00*/  IMAD R2, R14, R11, R2 ;  /* 0x0000000b0e027224 */ /* 0x000fc400078e0202 */
[--C-:B------:R-:W-:Y:S01]  /*3f10*/  @!P5 IMAD.IADD R10, R10, 0x1, -R14.reuse ;  /* 0x000000010a0ad824 */ /* 0x100fe200078e0a0e */
[----:B------:R-:W-:Y:S01]  /*3f20*/  IABS R11, R7 ;  /* 0x00000007000b7213 */ /* 0x000fe20000000000 */
[----:B------:R-:W-:Y:S02]  /*3f30*/  VIADD R19, R24, 0x1ba ;  /* 0x000001ba18137836 */ /* 0x000fe40000000000 */
[----:B------:R-:W-:Y:S01]  /*3f40*/  @!P3 IMAD.IADD R13, R13, 0x1, -R14 ;  /* 0x000000010d0db824 */ /* 0x000fe200078e0a0e */
[----:B------:R-:W-:Y:S01]  /*3f50*/  ISETP.GT.U32.AND P3, PT, R14, R2, PT ;  /* 0x000000020e00720c */ /* 0x000fe20003f64070 */
[----:B------:R-:W-:Y:S01]  /*3f60*/  IMAD.HI.U32 R16, R9, R11, RZ ;  /* 0x0000000b09107227 */ /* 0x000fe200078e00ff */
[----:B------:R-:W-:-:S03]  /*3f70*/  IABS R20, R19 ;  /* 0x0000001300147213 */ /* 0x000fc60000000000 */
[----:B0-----:R-:W-:Y:S02]  /*3f80*/  IMAD.MOV.U32 R0, RZ, RZ, R5 ;  /* 0x000000ffff007224 */ /* 0x001fe400078e0005 */
[----:B------:R-:W-:-:S04]  /*3f90*/  IMAD.HI.U32 R5, R9, R12, RZ ;  /* 0x0000000c09057227 */ /* 0x000fc800078e00ff */
[----:B------:R-:W-:Y:S02]  /*3fa0*/  IMAD.MOV R5, RZ, RZ, -R5 ;  /* 0x000000ffff057224 */ /* 0x000fe400078e0a05 */
[----:B------:R-:W-:Y:S01]  /*3fb0*/  @!P2 IMAD.IADD R8, R8, 0x1, -R14 ;  /* 0x000000010808a824 */ /* 0x000fe200078e0a0e */
[----:B------:R-:W-:Y:S01]  /*3fc0*/  ISETP.GE.AND P2, PT, R4, RZ, PT ;  /* 0x000000ff0400720c */ /* 0x000fe20003f46270 */
[----:B------:R-:W-:Y:S02]  /*3fd0*/  IMAD R12, R14, R5, R12 ;  /* 0x000000050e0c7224 */ /* 0x000fe400078e020c */
[----:B------:R-:W-:Y:S01]  /*3fe0*/  @!P6 IMAD.MOV R0, RZ, RZ, -R0 ;  /* 0x000000ffff00e224 */ /* 0x000fe200078e0a00 */
[----:B------:R-:W-:Y:S01]  /*3ff0*/  ISETP.GE.AND P6, PT, R6, RZ, PT ;  /* 0x000000ff0600720c */ /* 0x000fe20003fc6270 */
[----:B------:R-:W-:Y:S01]  /*4000*/  VIADD R4, R24, 0x1cc ;  /* 0x000001cc18047836 */ /* 0x000fe20000000000 */
[----:B------:R-:W-:Y:S01]  /*4010*/  ISETP.GT.U32.AND P5, PT, R14, R12, PT ;  /* 0x0000000c0e00720c */ /* 0x000fe20003fa4070 */
[----:B------:R-:W-:Y:S01]  /*4020*/  IMAD.MOV R16, RZ, RZ, -R16 ;  /* 0x000000ffff107224 */ /* 0x000fe200078e0a10 */
[----:B------:R0:W-:Y:S01]  /*4030*/  STL [R1+0x35c], R0 ;  /* 0x00035c0001007387 */ /* 0x0001e20000100800 */
[----:B------:R-:W-:Y:S01]  /*4040*/  @!P3 IMAD.IADD R2, R2, 0x1, -R14 ;  /* 0x000000010202b824 */ /* 0x000fe200078e0a0e */
[----:B------:R-:W-:Y:S01]  /*4050*/  IABS R6, R4 ;  /* 0x0000000400067213 */ /* 0x000fe20000000000 */
[----:B------:R-:W-:Y:S01]  /*4060*/  IMAD R11, R14, R16, R11 ;  /* 0x000000100e0b7224 */ /* 0x000fe200078e020b */
[----:B------:R-:W-:Y:S01]  /*4070*/  ISETP.GE.AND P3, PT, R7, RZ, PT ;  /* 0x000000ff0700720c */ /* 0x000fe20003f66270 */
[----:B------:R-:W-:-:S02]  /*4080*/  IMAD.MOV.U32 R3, RZ, RZ, R8 ;  /* 0x000000ffff037224 */ /* 0x000fc400078e0008 */
[----:B------:R-:W-:Y:S02]  /*4090*/  VIADD R5, R24, 0x1cb ;  /* 0x000001cb18057836 */ /* 0x000fe40000000000 */
[----:B------:R-:W-:-:S03]  /*40a0*/  IMAD.HI.U32 R7, R9, R6, RZ ;  /* 0x0000000609077227 */ /* 0x000fc600078e00ff */
[----:B------:R-:W-:Y:S01]  /*40b0*/  IABS R15, R5 ;  /* 0x00000005000f7213 */ /* 0x000fe20000000000 */
[----:B------:R-:W-:Y:S02]  /*40c0*/  @!P5 IMAD.IADD R12, R12, 0x1, -R14 ;  /* 0x000000010c0cd824 */ /* 0x000fe400078e0a0e */
[----:B0-----:R-:W-:Y:S02]  /*40d0*/  IMAD.MOV.U32 R0, RZ, RZ, R13 ;  /* 0x000000ffff007224 */ /* 0x001fe400078e000d */
[----:B------:R-:W-:Y:S01]  /*40e0*/  @!P4 IMAD.MOV R3, RZ, RZ, -R3 ;  /* 0x000000ffff03c224 */ /* 0x000fe200078e0a03 */
[C---:B------:R-:W-:Y:S01]  /*40f0*/  ISETP.GT.U32.AND P5, PT, R14.reuse, R12, PT ;  /* 0x0000000c0e00720c */ /* 0x040fe20003fa4070 */
[----:B------:R-:W-:Y:S01]  /*4100*/  @!P0 IMAD.MOV R0, RZ, RZ, -R0 ;  /* 0x000000ffff008224 */ /* 0x000fe200078e0a00 */
[C---:B------:R-:W-:Y:S01]  /*4110*/  ISETP.GT.U32.AND P0, PT, R14.reuse, R2, PT ;  /* 0x000000020e00720c */ /* 0x040fe20003f04070 */
[----:B------:R-:W-:Y:S01]  /*4120*/  IMAD.MOV R7, RZ, RZ, -R7 ;  /* 0x000000ffff077224 */ /* 0x000fe200078e0a07 */
[C---:B------:R-:W-:Y:S01]  /*4130*/  ISETP.GT.U32.AND P4, PT, R14.reuse, R11, PT ;  /* 0x0000000b0e00720c */ /* 0x040fe20003f84070 */
[----:B------:R-:W-:Y:S01]  /*4140*/  IMAD.HI.U32 R8, R9, R15, RZ ;  /* 0x0000000f09087227 */ /* 0x000fe200078e00ff */
[----:B------:R0:W-:Y:S03]  /*4150*/  STL [R1+0x378], R0 ;  /* 0x0003780001007387 */ /* 0x0001e60000100800 */
[----:B------:R-:W-:Y:S01]  /*4160*/  IMAD R6, R14, R7, R6 ;  /* 0x000000070e067224 */ /* 0x000fe200078e0206 */
[----:B------:R1:W-:Y:S01]  /*4170*/  STL [R1+0x380], R3 ;  /* 0x0003800301007387 */ /* 0x0003e20000100800 */
[----:B------:R-:W-:-:S02]  /*4180*/  IMAD.MOV R8, RZ, RZ, -R8 ;  /* 0x000000ffff087224 */ /* 0x000fc400078e0a08 */
[--C-:B------:R-:W-:Y:S01]  /*4190*/  @!P5 IMAD.IADD R12, R12, 0x1, -R14.reuse ;  /* 0x000000010c0cd824 */ /* 0x100fe200078e0a0e */
[----:B------:R-:W-:Y:S01]  /*41a0*/  ISETP.GT.U32.AND P5, PT, R14, R6, PT ;  /* 0x000000060e00720c */ /* 0x000fe20003fa4070 */
[--C-:B------:R-:W-:Y:S01]  /*41b0*/  @!P0 IMAD.IADD R2, R2, 0x1, -R14.reuse ;  /* 0x0000000102028824 */ /* 0x100fe200078e0a0e */
[----:B------:R-:W-:Y:S01]  /*41c0*/  ISETP.GE.AND P0, PT, R5, RZ, PT ;  /* 0x000000ff0500720c */ /* 0x000fe20003f06270 */
[----:B------:R-:W-:Y:S02]  /*41d0*/  @!P4 IMAD.IADD R11, R11, 0x1, -R14 ;  /* 0x000000010b0bc824 */ /* 0x000fe400078e0a0e */
[----:B0-----:R-:W-:Y:S02]  /*41e0*/  IMAD.MOV.U32 R0, RZ, RZ, R10 ;  /* 0x000000ffff007224 */ /* 0x001fe400078e000a */
[C---:B------:R-:W-:Y:S01]  /*41f0*/  IMAD R15, R14.reuse, R8, R15 ;  /* 0x000000080e0f7224 */ /* 0x040fe200078e020f */
[----:B------:R-:W-:Y:S01]  /*4200*/  ISETP.GT.U32.AND P4, PT, R14, R11, PT ;  /* 0x0000000b0e00720c */ /* 0x000fe20003f84070 */
[----:B-1----:R-:W-:-:S02]  /*4210*/  IMAD.MOV.U32 R3, RZ, RZ, R2 ;  /* 0x000000ffff037224 */ /* 0x002fc400078e0002 */
[----:B------:R-:W-:Y:S01]  /*4220*/  @!P1 IMAD.MOV R0, RZ, RZ, -R0 ;  /* 0x000000ffff009224 */ /* 0x000fe200078e0a00 */
[----:B------:R-:W-:Y:S01]  /*4230*/  ISETP.GE.AND P1, PT, R4, RZ, PT ;  /* 0x000000ff0400720c */ /* 0x000fe20003f26270 */
[----:B------:R-:W-:Y:S01]  /*4240*/  @!P6 IMAD.MOV R3, RZ, RZ, -R3 ;  /* 0x000000ffff03e224 */ /* 0x000fe200078e0a03 */
[----:B------:R-:W-:Y:S01]  /*4250*/  ISETP.GT.U32.AND P6, PT, R14, R15, PT ;  /* 0x0000000f0e00720c */ /* 0x000fe20003fc4070 */
[--C-:B------:R-:W-:Y:S01]  /*4260*/  @!P5 IMAD.IADD R6, R6, 0x1, -R14.reuse ;  /* 0x000000010606d824 */ /* 0x100fe200078e0a0e */
[----:B------:R0:W-:Y:S01]  /*4270*/  STL [R1+0x388], R0 ;  /* 0x0003880001007387 */ /* 0x0001e20000100800 */
[C---:B------:R-:W-:Y:S02]  /*4280*/  VIADD R10, R24.reuse, 0x1ca ;  /* 0x000001ca180a7836 */ /* 0x040fe40000000000 */
[----:B------:R-:W-:Y:S01]  /*4290*/  VIADD R8, R24, 0x1c9 ;  /* 0x000001c918087836 */ /* 0x000fe20000000000 */
[----:B------:R-:W-:Y:S01]  /*42a0*/  ISETP.GT.U32.AND P5, PT, R14, R6, PT ;  /* 0x000000060e00720c */ /* 0x000fe20003fa4070 */
[----:B------:R-:W-:Y:S01]  /*42b0*/  @!P4 IMAD.IADD R11, R11, 0x1, -R14 ;  /* 0x000000010b0bc824 */ /* 0x000fe200078e0a0e */
[----:B------:R-:W-:Y:S01]  /*42c0*/  IABS R5, R10 ;  /* 0x0000000a00057213 */ /* 0x000fe20000000000 */
[----:B------:R-:W-:Y:S01]  /*42d0*/  STL [R1+0x38c], R3 ;  /* 0x00038c0301007387 */ /* 0x000fe20000100800 */
[----:B------:R-:W-:Y:S01]  /*42e0*/  IABS R7, R8 ;  /* 0x0000000800077213 */ /* 0x000fe20000000000 */
[----:B------:R-:W-:Y:S01]  /*42f0*/  VIADD R4, R24, 0x1c8 ;  /* 0x000001c818047836 */ /* 0x000fe20000000000 */
[----:B------:R-:W-:Y:S01]  /*4300*/  ISETP.GE.AND P4, PT, R8, RZ, PT ;  /* 0x000000ff0800720c */ /* 0x000fe20003f86270 */
[----:B0-----:R-:W-:-:S02]  /*4310*/  IMAD.MOV.U32 R0, RZ, RZ, R12 ;  /* 0x000000ffff007224 */ /* 0x001fc400078e000c */
[----:B------:R-:W-:Y:S01]  /*4320*/  @!P6 IMAD.IADD R15, R15, 0x1, -R14 ;  /* 0x000000010f0fe824 */ /* 0x000fe200078e0a0e */
[----:B------:R-:W-:Y:S01]  /*4330*/  IABS R2, R4 ;  /* 0x0000000400027213 */ /* 0x000fe20000000000 */
[----:B------:R-:W-:Y:S01]  /*4340*/  @!P2 IMAD.MOV R0, RZ, RZ, -R0 ;  /* 0x000000ffff00a224 */ /* 0x000fe200078e0a00 */
[----:B------:R-:W-:Y:S01]  /*4350*/  ISETP.GE.AND P2, PT, R10, RZ, PT ;  /* 0x000000ff0a00720c */ /* 0x000fe20003f46270 */
[C---:B------:R-:W-:Y:S01]  /*4360*/  IMAD.HI.U32 R12, R9.reuse, R5, RZ ;  /* 0x00000005090c7227 */ /* 0x040fe200078e00ff */
[----:B------:R-:W-:Y:S02]  /*4370*/  ISETP.GT.U32.AND P6, PT, R14, R15, PT ;  /* 0x0000000f0e00720c */ /* 0x000fe40003fc4070 */
[----:B------:R0:W-:Y:S01]  /*4380*/  STL [R1+0x398], R0 ;  /* 0x0003980001007387 */ /* 0x0001e20000100800 */
[----:B------:R-:W-:-:S04]  /*4390*/  IMAD.HI.U32 R8, R9, R7, RZ ;  /* 0x0000000709087227 */ /* 0x000fc800078e00ff */
[----:B------:R-:W-:Y:S02]  /*43a0*/  IMAD.MOV R12, RZ, RZ, -R12 ;  /* 0x000000ffff0c7224 */ /* 0x000fe400078e0a0c */
[----:B------:R-:W-:Y:S02]  /*43b0*/  IMAD.MOV R8, RZ, RZ, -R8 ;  /* 0x000000ffff087224 */ /* 0x000fe400078e0a08 */
[----:B------:R-:W-:Y:S02]  /*43c0*/  @!P5 IMAD.IADD R6, R6, 0x1, -R14 ;  /* 0x000000010606d824 */ /* 0x000fe400078e0a0e */
[----:B0-----:R-:W-:Y:S02]  /*43d0*/  IMAD.MOV.U32 R0, RZ, RZ, R11 ;  /* 0x000000ffff007224 */ /* 0x001fe400078e000b */
[----:B------:R-:W-:Y:S02]  /*43e0*/  IMAD R5, R14, R12, R5 ;  /* 0x0000000c0e057224 */ /* 0x000fe400078e0205 */
[----:B------:R-:W-:Y:S01]  /*43f0*/  @!P3 IMAD.MOV R0, RZ, RZ, -R0 ;  /* 0x000000ffff00b224 */ /* 0x000fe200078e0a00 */
[----:B------:R-:W-:Y:S01]  /*4400*/  ISETP.GE.AND P3, PT, R4, RZ, PT ;  /* 0x000000ff0400720c */ /* 0x000fe20003f66270 */
[C---:B------:R-:W-:Y:S01]  /*4410*/  IMAD R4, R14.reuse, R8, R7 ;  /* 0x000000080e047224 */ /* 0x040fe200078e0207 */
[----:B------:R-:W-:Y:S01]  /*4420*/  ISETP.GT.U32.AND P5, PT, R14, R5, PT ;  /* 0x000000050e00720c */ /* 0x000fe20003fa4070 */
[----:B------:R-:W-:Y:S01]  /*4430*/  IMAD.HI.U32 R10, R9, R2, RZ ;  /* 0x00000002090a7227 */ /* 0x000fe200078e00ff */
[----:B------:R0:W-:Y:S03]  /*4440*/  STL [R1+0x3a0], R0 ;  /* 0x0003a00001007387 */ /* 0x0001e60000100800 */
[----:B------:R-:W-:-:S02]  /*4450*/  IMAD.MOV R10, RZ, RZ, -R10 ;  /* 0x000000ffff0a7224 */ /* 0x000fc400078e0a0a */
[----:B------:R-:W-:Y:S02]  /*4460*/  @!P6 IMAD.IADD R15, R15, 0x1, -R14 ;  /* 0x000000010f0fe824 */ /* 0x000fe400078e0a0e */
[----:B------:R-:W-:Y:S02]  /*4470*/  IMAD R2, R14, R10, R2 ;  /* 0x0000000a0e027224 */ /* 0x000fe400078e0202 */
[----:B------:R-:W-:Y:S02]  /*4480*/  VIADD R10, R24, 0x1c7 ;  /* 0x000001c7180a7836 */ /* 0x000fe40000000000 */
[----:B0-----:R-:W-:Y:S02]  /*4490*/  IMAD.MOV.U32 R0, RZ, RZ, R6 ;  /* 0x000000ffff007224 */ /* 0x001fe400078e0006 */
[----:B------:R-:W-:Y:S01]  /*44a0*/  @!P5 IMAD.IADD R5, R5, 0x1, -R14 ;  /* 0x000000010505d824 */ /* 0x000fe200078e0a0e */
[----:B------:R-:W-:Y:S01]  /*44b0*/  ISETP.GE.AND P6, PT, R10, RZ, PT ;  /* 0x000000ff0a00720c */ /* 0x000fe20003fc6270 */
[----:B------:R-:W-:Y:S01]  /*44c0*/  @!P1 IMAD.MOV R0, RZ, RZ, -R0 ;  /* 0x000000ffff009224 */ /* 0x000fe200078e0a00 */
[----:B------:R-:W-:Y:S01]  /*44d0*/  ISETP.GT.U32.AND P1, PT, R14, R4, PT ;  /* 0x000000040e00720c */ /* 0x000fe20003f24070 */
[----:B------:R-:W-:Y:S01]  /*44e0*/  VIADD R7, R24, 0x1c5 ;  /* 0x000001c518077836 */ /* 0x000fe20000000000 */
[----:B------:R-:W-:Y:S01]  /*44f0*/  ISETP.GT.U32.AND P5, PT, R14, R5, PT ;  /* 0x000000050e00720c */ /* 0x000fe20003fa4070 */
[C---:B------:R-:W-:Y:S01]  /*4500*/  VIADD R6, R24.reuse, 0x1c6 ;  /* 0x000001c618067836 */ /* 0x040fe20000000000 */
[----:B------:R0:W-:Y:S01]  /*4510*/  STL [R1+0x3b4], R0 ;  /* 0x0003b40001007387 */ /* 0x0001e20000100800 */
[----:B------:R-:W-:Y:S01]  /*4520*/  IABS R10, R10 ;  /* 0x0000000a000a7213 */ /* 0x000fe20000000000 */
[----:B------:R-:W-:Y:S01]  /*4530*/  VIADD R8, R24, 0x1c4 ;  /* 0x000001c418087836 */ /* 0x000fe20000000000 */
[----:B------:R-:W-:Y:S01]  /*4540*/  IABS R12, R7 ;  /* 0x00000007000c7213 */ /* 0x000fe20000000000 */
[----:B------:R-:W-:Y:S01]  /*4550*/  IMAD.HI.U32 R23, R9, R20, RZ ;  /* 0x0000001409177227 */ /* 0x000fe200078e00ff */
[----:B------:R-:W-:-:S02]  /*4560*/  IABS R11, R6 ;  /* 0x00000006000b7213 */ /* 0x000fc40000000000 */
[----:B------:R-:W-:Y:S01]  /*4570*/  IABS R13, R8 ;  /* 0x00000008000d7213 */ /* 0x000fe20000000000 */
[----:B------:R-:W-:-:S04]  /*4580*/  IMAD.HI.U32 R17, R9, R12, RZ ;  /* 0x0000000c09117227 */ /* 0x000fc800078e00ff */
[----:B0-----:R-:W-:Y:S02]  /*4590*/  IMAD.MOV.U32 R0, RZ, RZ, R15 ;  /* 0x000000ffff007224 */ /* 0x001fe400078e000f */
[----:B------:R-:W-:Y:S02]  /*45a0*/  @!P1 IMAD.IADD R4, R4, 0x1, -R14 ;  /* 0x0000000104049824 */ /* 0x000fe400078e0a0e */
[----:B------:R-:W-:Y:S01]  /*45b0*/  @!P0 IMAD.MOV R0, RZ, RZ, -R0 ;  /* 0x000000ffff008224 */ /* 0x000fe200078e0a00 */
[C---:B------:R-:W-:Y:S01]  /*45c0*/  ISETP.GT.U32.AND P0, PT, R14.reuse, R2, PT ;  /* 0x000000020e00720c */ /* 0x040fe20003f04070 */
[----:B------:R-:W-:Y:S01]  /*45d0*/  IMAD.HI.U32 R15, R9, R10, RZ ;  /* 0x0000000a090f7227 */ /* 0x000fe200078e00ff */
[----:B------:R-:W-:Y:S02]  /*45e0*/  ISETP.GT.U32.AND P1, PT, R14, R4, PT ;  /* 0x000000040e00720c */ /* 0x000fe40003f24070 */
[----:B------:R0:W-:Y:S01]  /*45f0*/  STL [R1+0x3b8], R0 ;  /* 0x0003b80001007387 */ /* 0x0001e20000100800 */
[----:B------:R-:W-:-:S02]  /*4600*/  IMAD.MOV R15, RZ, RZ, -R15 ;  /* 0x000000ffff0f7224 */ /* 0x000fc400078e0a0f */
[----:B------:R-:W-:Y:S01]  /*4610*/  @!P5 IMAD.IADD R5, R5, 0x1, -R14 ;  /* 0x000000010505d824 */ /* 0x000fe200078e0a0e */
[----:B------:R-:W-:Y:S01]  /*4620*/  ISETP.GE.AND P5, PT, R6, RZ, PT ;  /* 0x000000ff0600720c */ /* 0x000fe20003fa6270 */
[----:B------:R-:W-:Y:S02]  /*4630*/  IMAD R10, R14, R15, R10 ;  /* 0x0000000f0e0a7224 */ /* 0x000fe400078e020a */
[----:B------:R-:W-:-:S04]  /*4640*/  IMAD.HI.U32 R16, R9, R11, RZ ;  /* 0x0000000b09107227 */ /* 0x000fc800078e00ff */
[--C-:B------:R-:W-:Y:S02]  /*4650*/  @!P0 IMAD.IADD R2, R2, 0x1, -R14.reuse ;  /* 0x0000000102028824 */ /* 0x100fe400078e0a0e */
[----:B------:R-:W-:Y:S01]  /*4660*/  @!P1 IMAD.IADD R4, R4, 0x1, -R14 ;  /* 0x0000000104049824 */ /* 0x000fe200078e0a0e */
[C---:B------:R-:W-:Y:S01]  /*4670*/  ISETP.GT.U32.AND P1, PT, R14.reuse, R10, PT ;  /* 0x0000000a0e00720c */ /* 0x040fe20003f24070 */
[----:B------:R-:W-:Y:S01]  /*4680*/  IMAD.MOV.U32 R3, RZ, RZ, R5 ;  /* 0x000000ffff037224 */ /* 0x000fe200078e0005 */
[----:B------:R-:W-:Y:S01]  /*4690*/  ISETP.GT.U32.AND P0, PT, R14, R2, PT ;  /* 0x000000020e00720c */ /* 0x000fe20003f04070 */
[----:B------:R-:W-:Y:S02]  /*46a0*/  IMAD.MOV R17, RZ, RZ, -R17 ;  /* 0x000000ffff117224 */ /* 0x000fe400078e0a11 */
[----:B0-----:R-:W-:Y:S02]  /*46b0*/  IMAD.MOV.U32 R0, RZ, RZ, R4 ;  /* 0x000000ffff007224 */ /* 0x001fe400078e0004 */
[----:B------:R-:W-:-:S02]  /*46c0*/  IMAD.MOV R16, RZ, RZ, -R16 ;  /* 0x000000ffff107224 */ /* 0x000fc400078e0a10 */
[----:B------:R-:W-:-:S04]  /*46d0*/  IMAD.HI.U32 R15, R9, R13, RZ ;  /* 0x0000000d090f7227 */ /* 0x000fc800078e00ff */
[----:B------:R-:W-:Y:S02]  /*46e0*/  @!P2 IMAD.MOV R3, RZ, RZ, -R3 ;  /* 0x000000ffff03a224 */ /* 0x000fe400078e0a03 */
[----:B------:R-:W-:Y:S01]  /*46f0*/  @!P4 IMAD.MOV R0, RZ, RZ, -R0 ;  /* 0x000000ffff00c224 */ /* 0x000fe200078e0a00 */
[----:B------:R-:W-:Y:S01]  /*4700*/  ISETP.GE.AND P4, PT, R7, RZ, PT ;  /* 0x000000ff0700720c */ /* 0x000fe20003f86270 */
[C---:B------:R-:W-:Y:S01]  /*4710*/  IMAD R5, R14.reuse, R17, R12 ;  /* 0x000000110e057224 */ /* 0x040fe200078e020c */
[----:B------:R-:W-:Y:S01]  /*4720*/  STL [R1+0x3c0], R3 ;  /* 0x0003c00301007387 */ /* 0x000fe20000100800 */
[----:B------:R-:W-:Y:S02]  /*4730*/  IMAD R11, R14, R16, R11 ;  /* 0x000000100e0b7224 */ /* 0x000fe400078e020b */
[----:B------:R-:W-:Y:S01]  /*4740*/  IMAD.MOV R15, RZ, RZ, -R15 ;  /* 0x000000ffff0f7224 */ /* 0x000fe200078e0a0f */
[----:B------:R0:W-:Y:S01]  /*4750*/  STL [R1+0x3e0], R0 ;  /* 0x0003e00001007387 */ /* 0x0001e20000100800 */
[--C-:B------:R-:W-:Y:S01]  /*4760*/  @!P0 IMAD.IADD R2, R2, 0x1, -R14.reuse ;  /* 0x0000000102028824 */ /* 0x100fe200078e0a0e */
[C---:B------:R-:W-:Y:S01]  /*4770*/  ISETP.GT.U32.AND P0, PT, R14.reuse, R5, PT ;  /* 0x000000050e00720c */ /* 0x040fe20003f04070 */
[C---:B------:R-:W-:Y:S01]  /*4780*/  IMAD R4, R14.reuse, R15, R13 ;  /* 0x0000000f0e047224 */ /* 0x040fe200078e020d */
[----:B------:R-:W-:Y:S01]  /*4790*/  ISETP.GT.U32.AND P2, PT, R14, R11, PT ;  /* 0x0000000b0e00720c */ /* 0x000fe20003f44070 */
[----:B------:R-:W-:-:S02]  /*47a0*/  @!P1 IMAD.IADD R10, R10, 0x1, -R14 ;  /* 0x000000010a0a9824 */ /* 0x000fc400078e0a0e */
[C---:B------:R-:W-:Y:S02]  /*47b0*/  VIADD R6, R24.reuse, 0x1c3 ;  /* 0x000001c318067836 */ /* 0x040fe40000000000 */
[----:B------:R-:W-:Y:S01]  /*47c0*/  VIADD R7, R24, 0x1c2 ;  /* 0x000001c218077836 */ /* 0x000fe20000000000 */
[----:B------:R-:W-:Y:S01]  /*47d0*/  ISETP.GT.U32.AND P1, PT, R14, R10, PT ;  /* 0x0000000a0e00720c */ /* 0x000fe20003f24070 */
[----:B0-----:R-:W-:Y:S01]  /*47e0*/  IMAD.MOV.U32 R0, RZ, RZ, R2 ;  /* 0x000000ffff007224 */ /* 0x001fe200078e0002 */
[----:B------:R-:W-:Y:S01]  /*47f0*/  IABS R13, R6 ;  /* 0x00000006000d7213 */ /* 0x000fe20000000000 */
[----:B------:R-:W-:Y:S01]  /*4800*/  VIADD R12, R24, 0x1c1 ;  /* 0x000001c1180c7836 */ /* 0x000fe20000000000 */
[----:B------:R-:W-:Y:S01]  /*4810*/  IABS R2, R7 ;  /* 0x0000000700027213 */ /* 0x000fe20000000000 */
[----:B------:R-:W-:Y:S01]  /*4820*/  @!P3 IMAD.MOV R0, RZ, RZ, -R0 ;  /* 0x000000ffff00b224 */ /* 0x000fe200078e0a00 */
[C---:B------:R-:W-:Y:S01]  /*4830*/  ISETP.GT.U32.AND P3, PT, R14.reuse, R4, PT ;  /* 0x000000040e00720c */ /* 0x040fe20003f64070 */
[--C-:B------:R-:W-:Y:S01]  /*4840*/  @!P0 IMAD.IADD R5, R5, 0x1, -R14.reuse ;  /* 0x0000000105058824 */ /* 0x100fe200078e0a0e */
[----:B------:R-:W-:Y:S01]  /*4850*/  IABS R16, R12 ;  /* 0x0000000c00107213 */ /* 0x000fe20000000000 */
[----:B------:R-:W-:Y:S01]  /*4860*/  @!P2 IMAD.IADD R11, R11, 0x1, -R14 ;  /* 0x000000010b0ba824 */ /* 0x000fe200078e0a0e */
[----:B------:R0:W-:Y:S01]  /*4870*/  STL [R1+0x3e8], R0 ;  /* 0x0003e80001007387 */ /* 0x0001e20000100800 */
[----:B------:R-:W-:Y:S01]  /*4880*/  IMAD.HI.U32 R15, R9, R13, RZ ;  /* 0x0000000d090f7227 */ /* 0x000fe200078e00ff */
[----:B------:R-:W-:-:S02]  /*4890*/  ISETP.GT.U32.AND P0, PT, R14, R5, PT ;  /* 0x000000050e00720c */ /* 0x000fc40003f04070 */
[----:B------:R-:W-:Y:S01]  /*48a0*/  ISETP.GT.U32.AND P2, PT, R14, R11, PT ;  /* 0x0000000b0e00720c */ /* 0x000fe20003f44070 */
[--C-:B------:R-:W-:Y:S01]  /*48b0*/  @!P1 IMAD.IADD R10, R10, 0x1, -R14.reuse ;  /* 0x000000010a0a9824 */ /* 0x100fe200078e0a0e */
[----:B------:R-:W-:Y:S01]  /*48c0*/  ISETP.GE.AND P1, PT, R8, RZ, PT ;  /* 0x000000ff0800720c */ /* 0x000fe20003f26270 */
[----:B------:R-:W-:Y:S02]  /*48d0*/  IMAD.MOV R15, RZ, RZ, -R15 ;  /* 0x000000ffff0f7224 */ /* 0x000fe400078e0a0f */
[----:B------:R-:W-:Y:S02]  /*48e0*/  @!P3 IMAD.IADD R4, R4, 0x1, -R14 ;  /* 0x000000010404b824 */ /* 0x000fe400078e0a0e */
[----:B------:R-:W-:-:S03]  /*48f0*/  IMAD.HI.U32 R8, R9, R2, RZ ;  /* 0x0000000209087227 */ /* 0x000fc600078e00ff */
[C---:B------:R-:W-:Y:S01]  /*4900*/  ISETP.GT.U32.AND P3, PT, R14.reuse, R4, PT ;  /* 0x000000040e00720c */ /* 0x040fe20003f64070 */
[----:B------:R-:W-:Y:S02]  /*4910*/  IMAD R13, R14, R15, R13 ;  /* 0x0000000f0e0d7224 */ /* 0x000fe400078e020d */
[----:B------:R-:W-:Y:S02]  /*4920*/  IMAD.MOV R8, RZ, RZ, -R8 ;  /* 0x000000ffff087224 */ /* 0x000fe400078e0a08 */
[--C-:B------:R-:W-:Y:S01]  /*4930*/  @!P0 IMAD.IADD R5, R5, 0x1, -R14.reuse ;  /* 0x0000000105058824 */ /* 0x100fe200078e0a0e */
[----:B------:R-:W-:Y:S01]  /*4940*/  ISETP.GE.AND P0, PT, R12, RZ, PT ;  /* 0x000000ff0c00720c */ /* 0x000fe20003f06270 */
[----:B------:R-:W-:Y:S01]  /*4950*/  @!P2 IMAD.IADD R11, R11, 0x1, -R14 ;  /* 0x000000010b0ba824 */ /* 0x000fe200078e0a0e */
[C---:B------:R-:W-:Y:S01]  /*4960*/  ISETP.GT.U32.AND P2, PT, R14.reuse, R13, PT ;  /* 0x0000000d0e00720c */ /* 0x040fe20003f44070 */
[----:B------:R-:W-:Y:S02]  /*4970*/  IMAD.MOV.U32 R3, RZ, RZ, R10 ;  /* 0x000000ffff037224 */ /* 0x000fe400078e000a */
[----:B------:R-:W-:-:S02]  /*4980*/  IMAD R12, R14, R8, R2 ;  /* 0x000000080e0c7224 */ /* 0x000fc400078e0202 */
[----:B------:R-:W-:Y:S01]  /*4990*/  @!P6 IMAD.MOV R3, RZ, RZ, -R3 ;  /* 0x000000ffff03e224 */ /* 0x000fe200078e0a03 */
[----:B------:R-:W-:Y:S01]  /*49a0*/  ISETP.GE.AND P6, PT, R6, RZ, PT ;  /* 0x000000ff0600720c */ /* 0x000fe20003fc6270 */
[----:B0-----:R-:W-:Y:S02]  /*49b0*/  IMAD.MOV.U32 R0, RZ, RZ, R11 ;  /* 0x000000ffff007224 */ /* 0x001fe400078e000b */
[----:B------:R-:W-:Y:S01]  /*49c0*/  @!P3 IMAD.IADD R4, R4, 0x1, -R14 ;  /* 0x000000010404b824 */ /* 0x000fe200078e0a0e */
[----:B------:R-:W-:Y:S01]  /*49d0*/  ISETP.GT.U32.AND P3, PT, R14, R12, PT ;  /* 0x0000000c0e00720c */ /* 0x000fe20003f64070 */
[----:B------:R-:W-:Y:S01]  /*49e0*/  @!P5 IMAD.MOV R0, RZ, RZ, -R0 ;  /* 0x000000ffff00d224 */ /* 0x000fe200078e0a00 */
[----:B------:R0:W-:Y:S01]  /*49f0*/  STL [R1+0x3f4], R3 ;  /* 0x0003f40301007387 */ /* 0x0001e20000100800 */
[----:B------:R-:W-:Y:S01]  /*4a00*/  VIADD R2, R24, 0x1c0 ;  /* 0x000001c018027836 */ /* 0x000fe20000000000 */
[----:B------:R-:W-:Y:S01]  /*4a10*/  ISETP.GE.AND P5, PT, R7, RZ, PT ;  /* 0x000000ff0700720c */ /* 0x000fe20003fa6270 */
[----:B------:R-:W-:Y:S01]  /*4a20*/  @!P2 IMAD.IADD R13, R13, 0x1, -R14 ;  /* 0x000000010d0da824 */ /* 0x000fe200078e0a0e */
[----:B------:R1:W-:Y:S01]  /*4a30*/  STL [R1+0x3f8], R0 ;  /* 0x0003f80001007387 */ /* 0x0003e20000100800 */
[----:B------:R-:W-:-:S03]  /*4a40*/  IMAD.HI.U32 R10, R9, R16, RZ ;  /* 0x00000010090a7227 */ /* 0x000fc600078e00ff */
[----:B------:R-:W-:Y:S01]  /*4a50*/  ISETP.GT.U32.AND P2, PT, R14, R13, PT ;  /* 0x0000000d0e00720c */ /* 0x000fe20003f44070 */
[----:B------:R-:W-:Y:S02]  /*4a60*/  IMAD.MOV R10, RZ, RZ, -R10 ;  /* 0x000000ffff0a7224 */ /* 0x000fe400078e0a0a */
[----:B0-----:R-:W-:Y:S02]  /*4a70*/  IMAD.MOV.U32 R3, RZ, RZ, R5 ;  /* 0x000000ffff037224 */ /* 0x001fe400078e0005 */
[----:B------:R-:W-:Y:S02]  /*4a80*/  VIADD R5, R24, 0x1bf ;  /* 0x000001bf18057836 */ /* 0x000fe40000000000 */
[----:B------:R-:W-:Y:S01]  /*4a90*/  @!P4 IMAD.MOV R3, RZ, RZ, -R3 ;  /* 0x000000ffff03c224 */ /* 0x000fe200078e0a03 */
[----:B------:R-:W-:Y:S01]  /*4aa0*/  ISETP.GE.AND P4, PT, R2, RZ, PT ;  /* 0x000000ff0200720c */ /* 0x000fe20003f86270 */
[----:B-1----:R-:W-:Y:S01]  /*4ab0*/  IMAD.MOV.U32 R0, RZ, RZ, R4 ;  /* 0x000000ffff007224 */ /* 0x002fe200078e0004 */
[----:B------:R-:W-:Y:S01]  /*4ac0*/  IABS R2, R2 ;  /* 0x0000000200027213 */ /* 0x000fe20000000000 */
[----:B------:R-:W-:Y:S01]  /*4ad0*/  @!P3 IMAD.IADD R12, R12, 0x1, -R14 ;  /* 0x000000010c0cb824 */ /* 0x000fe200078e0a0e */
[----:B------:R-:W-:Y:S01]  /*4ae0*/  IABS R11, R5 ;  /* 0x00000005000b7213 */ /* 0x000fe20000000000 */
[----:B------:R-:W-:Y:S01]  /*4af0*/  @!P1 IMAD.MOV R0, RZ, RZ, -R0 ;  /* 0x000000ffff009224 */ /* 0x000fe200078e0a00 */
[----:B------:R-:W-:Y:S01]  /*4b00*/  ISETP.GE.AND P1, PT, R5, RZ, PT ;  /* 0x000000ff0500720c */ /* 0x000fe20003f26270 */
[----:B------:R-:W-:Y:S01]  /*4b10*/  IMAD.MOV.U32 R5, RZ, RZ, R2 ;  /* 0x000000ffff057224 */ /* 0x000fe200078e0002 */
[C---:B------:R-:W-:Y:S01]  /*4b20*/  ISETP.GT.U32.AND P3, PT, R14.reuse, R12, PT ;  /* 0x0000000c0e00720c */ /* 0x040fe20003f64070 */
[----:B------:R-:W-:Y:S01]  /*4b30*/  IMAD R16, R14, R10, R16 ;  /* 0x0000000a0e107224 */ /* 0x000fe200078e0210 */
[----:B------:R0:W-:Y:S01]  /*4b40*/  STL [R1+0x400], R3 ;  /* 0x0004000301007387 */ /* 0x0001e20000100800 */
[----:B------:R-:W-:-:S03]  /*4b50*/  IMAD.HI.U32 R10, R9, R5, RZ ;  /* 0x00000005090a7227 */ /* 0x000fc600078e00ff */
[----:B------:R1:W-:Y:S01]  /*4b60*/  STL [R1+0x404], R0 ;  /* 0x0004040001007387 */ /* 0x0003e20000100800 */
[----:B------:R-:W-:Y:S02]  /*4b70*/  IMAD.MOV R10, RZ, RZ, -R10 ;  /* 0x000000ffff0a7224 */ /* 0x000fe400078e0a0a */
[----:B------:R-:W-:Y:S01]  /*4b80*/  @!P2 IMAD.IADD R13, R13, 0x1, -R14 ;  /* 0x000000010d0da824 */ /* 0x000fe200078e0a0e */
[C---:B------:R-:W-:Y:S01]  /*4b90*/  ISETP.GT.U32.AND P2, PT, R14.reuse, R16, PT ;  /* 0x000000100e00720c */ /* 0x040fe20003f44070 */
[----:B------:R-:W-:Y:S02]  /*4ba0*/  IMAD R5, R14, R10, R5 ;  /* 0x0000000a0e057224 */ /* 0x000fe400078e0205 */
[----:B------:R-:W-:-:S04]  /*4bb0*/  IMAD.HI.U32 R4, R9, R11, RZ ;  /* 0x0000000b09047227 */ /* 0x000fc800078e00ff */
[----:B------:R-:W-:Y:S01]  /*4bc0*/  @!P3 IMAD.IADD R12, R12, 0x1, -R14 ;  /* 0x000000010c0cb824 */ /* 0x000fe200078e0a0e */
[C---:B------:R-:W-:Y:S01]  /*4bd0*/  ISETP.GT.U32.AND P3, PT, R14.reuse, R5, PT ;  /* 0x000000050e00720c */ /* 0x040fe20003f64070 */
[----:B------:R-:W-:Y:S02]  /*4be0*/  IMAD.MOV R4, RZ, RZ, -R4 ;  /* 0x000000ffff047224 */ /* 0x000fe400078e0a04 */
[----:B0-----:R-:W-:Y:S02]  /*4bf0*/  IMAD.MOV.U32 R3, RZ, RZ, R13 ;  /* 0x000000ffff037224 */ /* 0x001fe400078e000d */
[----:B------:R-:W-:Y:S02]  /*4c00*/  IMAD R11, R14, R4, R11 ;  /* 0x000000040e0b7224 */ /* 0x000fe400078e020b */
[----:B------:R-:W-:Y:S02]  /*4c10*/  @!P2 IMAD.IADD R16, R16, 0x1, -R14 ;  /* 0x000000011010a824 */ /* 0x000fe400078e0a0e */
[----:B------:R-:W-:-:S02]  /*4c20*/  VIADD R2, R24, 0x1be ;  /* 0x000001be18027836 */ /* 0x000fc40000000000 */
[----:B------:R-:W-:Y:S01]  /*4c30*/  @!P6 IMAD.MOV R3, RZ, RZ, -R3 ;  /* 0x000000ffff03e224 */ /* 0x000fe200078e0a03 */
[C---:B------:R-:W-:Y:S01]  /*4c40*/  ISETP.GT.U32.AND P6, PT, R14.reuse, R11, PT ;  /* 0x0000000b0e00720c */ /* 0x040fe20003fc4070 */
[----:B------:R-:W-:Y:S01]  /*4c50*/  @!P3 IMAD.IADD R5, R5, 0x1, -R14 ;  /* 0x000000010505b824 */ /* 0x000fe200078e0a0e */
[----:B------:R-:W-:Y:S01]  /*4c60*/  ISETP.GT.U32.AND P2, PT, R14, R16, PT ;  /* 0x000000100e00720c */ /* 0x000fe20003f44070 */
[----:B------:R-:W-:Y:S01]  /*4c70*/  VIADD R8, R24, 0x1bd ;  /* 0x000001bd18087836 */ /* 0x000fe20000000000 */
[----:B------:R-:W-:Y:S01]  /*4c80*/  IABS R7, R2 ;  /* 0x0000000200077213 */ /* 0x000fe20000000000 */
[----:B-1----:R-:W-:Y:S01]  /*4c90*/  IMAD.MOV.U32 R0, RZ, RZ, R12 ;  /* 0x000000ffff007224 */ /* 0x002fe200078e000c */
[----:B------:R-:W-:Y:S01]  /*4ca0*/  ISETP.GT.U32.AND P3, PT, R14, R5, PT ;  /* 0x000000050e00720c */ /* 0x000fe20003f64070 */
[----:B------:R-:W-:Y:S01]  /*4cb0*/  VIADD R13, R24, 0x1bc ;  /* 0x000001bc180d7836 */ /* 0x000fe20000000000 */
[----:B------:R-:W-:Y:S01]  /*4cc0*/  IABS R6, R8 ;  /* 0x0000000800067213 */ /* 0x000fe20000000000 */
[----:B------:R-:W-:Y:S01]  /*4cd0*/  IMAD.HI.U32 R10, R9, R7, RZ ;  /* 0x00000007090a7227 */ /* 0x000fe200078e00ff */
[----:B------:R-:W-:Y:S03]  /*4ce0*/  STL [R1+0x40c], R3 ;  /* 0x00040c0301007387 */ /* 0x000fe60000100800 */
[----:B------:R-:W-:-:S02]  /*4cf0*/  IMAD.MOV R10, RZ, RZ, -R10 ;  /* 0x000000ffff0a7224 */ /* 0x000fc400078e0a0a */
[----:B------:R-:W-:Y:S02]  /*4d00*/  @!P6 IMAD.IADD R11, R11, 0x1, -R14 ;  /* 0x000000010b0be824 */ /* 0x000fe400078e0a0e */
[----:B------:R-:W-:Y:S01]  /*4d10*/  @!P5 IMAD.MOV R0, RZ, RZ, -R0 ;  /* 0x000000ffff00d224 */ /* 0x000fe200078e0a00 */
[----:B------:R-:W-:Y:S01]  /*4d20*/  ISETP.GE.AND P5, PT, R2, RZ, PT ;  /* 0x000000ff0200720c */ /* 0x000fe20003fa6270 */
[--C-:B------:R-:W-:Y:S01]  /*4d30*/  @!P2 IMAD.IADD R16, R16, 0x1, -R14.reuse ;  /* 0x000000011010a824 */ /* 0x100fe200078e0a0e */
[----:B------:R-:W-:Y:S01]  /*4d40*/  ISETP.GE.AND P2, PT, R8, RZ, PT ;  /* 0x000000ff0800720c */ /* 0x000fe20003f46270 */
[C---:B------:R-:W-:Y:S01]  /*4d50*/  IMAD R2, R14.reuse, R10, R7 ;  /* 0x0000000a0e027224 */ /* 0x040fe200078e0207 */
[----:B------:R-:W-:Y:S01]  /*4d60*/  IABS R8, R13 ;  /* 0x0000000d00087213 */ /* 0x000fe20000000000 */
[----:B------:R-:W-:Y:S01]  /*4d70*/  IMAD.HI.U32 R4, R9, R6, RZ ;  /* 0x0000000609047227 */ /* 0x000fe200078e00ff */
[C---:B------:R-:W-:Y:S01]  /*4d80*/  ISETP.GT.U32.AND P6, PT, R14.reuse, R11, PT ;  /* 0x0000000b0e00720c */ /* 0x040fe20003fc4070 */
[----:B------:R0:W-:Y:S02]  /*4d90*/  STL [R1+0x414], R0 ;  /* 0x0004140001007387 */ /* 0x0001e40000100800 */
[----:B------:R-:W-:Y:S01]  /*4da0*/  @!P3 IMAD.IADD R5, R5, 0x1, -R14 ;  /* 0x000000010505b824 */ /* 0x000fe200078e0a0e */
[----:B------:R-:W-:Y:S01]  /*4db0*/  ISETP.GT.U32.AND P3, PT, R14, R2, PT ;  /* 0x000000020e00720c */ /* 0x000fe20003f64070 */
[----:B------:R-:W-:-:S02]  /*4dc0*/  IMAD.MOV R4, RZ, RZ, -R4 ;  /* 0x000000ffff047224 */ /* 0x000fc400078e0a04 */
[----:B------:R-:W-:Y:S02]  /*4dd0*/  VIADD R15, R24, 0x1bb ;  /* 0x000001bb180f7836 */ /* 0x000fe40000000000 */
[----:B------:R-:W-:-:S03]  /*4de0*/  IMAD.HI.U32 R12, R9, R8, RZ ;  /* 0x00000008090c7227 */ /* 0x000fc600078e00ff */
[----:B------:R-:W-:Y:S01]  /*4df0*/  IABS R22, R15 ;  /* 0x0000000f00167213 */ /* 0x000fe20000000000 */
[C---:B------:R-:W-:Y:S02]  /*4e00*/  IMAD R6, R14.reuse, R4, R6 ;  /* 0x000000040e067224 */ /* 0x040fe400078e0206 */
[----:B------:R-:W-:Y:S02]  /*4e10*/  IMAD.MOV R12, RZ, RZ, -R12 ;  /* 0x000000ffff0c7224 */ /* 0x000fe400078e0a0c */
[----:B------:R-:W-:Y:S01]  /*4e20*/  @!P6 IMAD.IADD R11, R11, 0x1, -R14 ;  /* 0x000000010b0be824 */ /* 0x000fe200078e0a0e */
[C---:B------:R-:W-:Y:S01]  /*4e30*/  ISETP.GT.U32.AND P6, PT, R14.reuse, R6, PT ;  /* 0x000000060e00720c */ /* 0x040fe20003fc4070 */
[----:B------:R-:W-:Y:S02]  /*4e40*/  IMAD R8, R14, R12, R8 ;  /* 0x0000000c0e087224 */ /* 0x000fe400078e0208 */
[----:B------:R-:W-:-:S04]  /*4e50*/  IMAD.HI.U32 R21, R9, R22, RZ ;  /* 0x0000001609157227 */ /* 0x000fc800078e00ff */
[----:B------:R-:W-:Y:S01]  /*4e60*/  @!P3 IMAD.IADD R2, R2, 0x1, -R14 ;  /* 0x000000010202b824 */ /* 0x000fe200078e0a0e */
[----:B------:R-:W-:Y:S01]  /*4e70*/  ISETP.GT.U32.AND P3, PT, R14, R8, PT ;  /* 0x000000080e00720c */ /* 0x000fe20003f64070 */
[----:B------:R-:W-:Y:S02]  /*4e80*/  IMAD.MOV R21, RZ, RZ, -R21 ;  /* 0x000000ffff157224 */ /* 0x000fe400078e0a15 */
[----:B0-----:R-:W-:Y:S02]  /*4e90*/  IMAD.MOV.U32 R0, RZ, RZ, R16 ;  /* 0x000000ffff007224 */ /* 0x001fe400078e0010 */
[----:B------:R-:W-:Y:S02]  /*4ea0*/  VIADD R4, R24, 0x1b9 ;  /* 0x000001b918047836 */ /* 0x000fe40000000000 */
[----:B------:R-:W-:Y:S02]  /*4eb0*/  IMAD R21, R14, R21, R22 ;  /* 0x000000150e157224 */ /* 0x000fe400078e0216 */
[----:B------:R-:W-:Y:S01]  /*4ec0*/  @!P0 IMAD.MOV R0, RZ, RZ, -R0 ;  /* 0x000000ffff008224 */ /* 0x000fe200078e0a00 */
[----:B------:R-:W-:Y:S01]  /*4ed0*/  IABS R17, R4 ;  /* 0x0000000400117213 */ /* 0x000fe20000000000 */
[--C-:B------:R-:W-:Y:S01]  /*4ee0*/  @!P6 IMAD.IADD R6, R6, 0x1, -R14.reuse ;  /* 0x000000010606e824 */ /* 0x100fe200078e0a0e */
[----:B------:R-:W-:Y:S01]  /*4ef0*/  ISETP.GT.U32.AND P6, PT, R14, R21, PT ;  /* 0x000000150e00720c */ /* 0x000fe20003fc4070 */
[----:B------:R-:W-:Y:S01]  /*4f00*/  @!P3 IMAD.IADD R8, R8, 0x1, -R14 ;  /* 0x000000010808b824 */ /* 0x000fe200078e0a0e */
[----:B------:R0:W-:Y:S01]  /*4f10*/  STL [R1+0x41c], R0 ;  /* 0x00041c0001007387 */ /* 0x0001e20000100800 */
[----:B------:R-:W-:Y:S01]  /*4f20*/  ISETP.GT.U32.AND P3, PT, R14, R2, PT ;  /* 0x000000020e00720c */ /* 0x000fe20003f64070 */
[----:B------:R-:W-:Y:S01]  /*4f30*/  VIADD R7, R24, 0x1b8 ;  /* 0x000001b818077836 */ /* 0x000fe20000000000 */
[----:B------:R-:W-:Y:S01]  /*4f40*/  ISETP.GT.U32.AND P0, PT, R14, R6, PT ;  /* 0x000000060e00720c */ /* 0x000fe20003f04070 */
[----:B------:R-:W-:-:S03]  /*4f50*/  IMAD.HI.U32 R18, R9, R17, RZ ;  /* 0x0000001109127227 */ /* 0x000fc600078e00ff */
[----:B------:R-:W-:Y:S01]  /*4f60*/  IABS R10, R7 ;  /* 0x00000007000a7213 */ /* 0x000fe20000000000 */
[----:B------:R-:W-:Y:S02]  /*4f70*/  IMAD.MOV R23, RZ, RZ, -R23 ;  /* 0x000000ffff177224 */ /* 0x000fe400078e0a17 */
[----:B0-----:R-:W-:Y:S02]  /*4f80*/  IMAD.MOV.U32 R0, RZ, RZ, R5 ;  /* 0x000000ffff007224 */ /* 0x001fe400078e0005 */
[----:B------:R-:W-:Y:S02]  /*4f90*/  IMAD.MOV R18, RZ, RZ, -R18 ;  /* 0x000000ffff127224 */ /* 0x000fe400078e0a12 */
[----:B------:R-:W-:Y:S02]  /*4fa0*/  @!P4 IMAD.MOV R0, RZ, RZ, -R0 ;  /* 0x000000ffff00c224 */ /* 0x000fe400078e0a00 */
[C---:B------:R-:W-:Y:S02]  /*4fb0*/  IMAD R20, R14.reuse, R23, R20 ;  /* 0x000000170e147224 */ /* 0x040fe400078e0214 */
[C---:B------:R-:W-:Y:S01]  /*4fc0*/  IMAD R17, R14.reuse, R18, R17 ;  /* 0x000000120e117224 */ /* 0x040fe200078e0211 */
[----:B------:R0:W-:Y:S01]  /*4fd0*/  STL [R1+0x420], R0 ;  /* 0x0004200001007387 */ /* 0x0001e20000100800 */
[----:B------:R-:W-:Y:S01]  /*4fe0*/  @!P6 IMAD.IADD R21, R21, 0x1, -R14 ;  /* 0x000000011515e824 */ /* 0x000fe200078e0a0e */
[----:B------:R-:W-:Y:S01]  /*4ff0*/  ISETP.GT.U32.AND P6, PT, R14, R8, PT ;  /* 0x000000080e00720c */ /* 0x000fe20003fc4070 */
[----:B------:R-:W-:-:S03]  /*5000*/  IMAD.HI.U32 R12, R9, R10, RZ ;  /* 0x0000000a090c7227 */ /* 0x000fc600078e00ff */
[----:B------:R-:W-:Y:S01]  /*5010*/  ISETP.GT.U32.AND P4, PT, R14, R21, PT ;  /* 0x000000150e00720c */ /* 0x000fe20003f84070 */
[----:B------:R-:W-:Y:S01]  /*5020*/  @!P3 IMAD.IADD R2, R2, 0x1, -R14 ;  /* 0x000000010202b824 */ /* 0x000fe200078e0a0e */
[C---:B------:R-:W-:Y:S01]  /*5030*/  ISETP.GT.U32.AND P3, PT, R14.reuse, R17, PT ;  /* 0x000000110e00720c */ /* 0x040fe20003f64070 */
[----:B------:R-:W-:Y:S02]  /*5040*/  IMAD.MOV R12, RZ, RZ, -R12 ;  /* 0x000000ffff0c7224 */ /* 0x000fe400078e0a0c */
[----:B0-----:R-:W-:Y:S02]  /*5050*/  IMAD.MOV.U32 R0, RZ, RZ, R11 ;  /* 0x000000ffff007224 */ /* 0x001fe400078e000b */
[C---:B------:R-:W-:Y:S02]  /*5060*/  IMAD R10, R14.reuse, R12, R10 ;  /* 0x0000000c0e0a7224 */ /* 0x040fe400078e020a */
[----:B------:R-:W-:Y:S01]  /*5070*/  @!P1 IMAD.MOV R0, RZ, RZ, -R0 ;  /* 0x000000ffff009224 */ /* 0x000fe200078e0a00 */
[----:B------:R-:W-:Y:S01]  /*5080*/  ISETP.GT.U32.AND P1, PT, R14, R20, PT ;  /* 0x000000140e00720c */ /* 0x000fe20003f24070 */
[----:B------:R-:W-:-:S02]  /*5090*/  VIADD R16, R24, 0x1b6 ;  /* 0x000001b618107836 */ /* 0x000fc40000000000 */
[----:B------:R-:W-:Y:S01]  /*50a0*/  VIADD R18, R24, 0x1b7 ;  /* 0x000001b718127836 */ /* 0x000fe20000000000 */
[----:B------:R0:W-:Y:S01]  /*50b0*/  STL [R1+0x434], R0 ;  /* 0x0004340001007387 */ /* 0x0001e20000100800 */
[--C-:B------:R-:W-:Y:S01]  /*50c0*/  @!P0 IMAD.IADD R6, R6, 0x1, -R14.reuse ;  /* 0x0000000106068824 */ /* 0x100fe200078e0a0e */
[----:B------:R-:W-:Y:S01]  /*50d0*/  IABS R5, R16 ;  /* 0x0000001000057213 */ /* 0x000fe20000000000 */
[----:B------:R-:W-:Y:S01]  /*50e0*/  @!P6 IMAD.IADD R8, R8, 0x1, -R14 ;  /* 0x000000010808e824 */ /* 0x000fe200078e0a0e */
[----:B------:R-:W-:Y:S01]  /*50f0*/  ISETP.GT.U32.AND P6, PT, R14, R10, PT ;  /* 0x0000000a0e00720c */ /* 0x000fe20003fc4070 */
[----:B------:R-:W-:Y:S01]  /*5100*/  IMAD.MOV.U32 R3, RZ, RZ, R2 ;  /* 0x000000ffff037224 */ /* 0x000fe200078e0002 */
[----:B------:R-:W-:Y:S01]  /*5110*/  IABS R12, R18 ;  /* 0x00000012000c7213 */ /* 0x000fe20000000000 */
[--C-:B------:R-:W-:Y:S01]  /*5120*/  @!P3 IMAD.IADD R17, R17, 0x1, -R14.reuse ;  /* 0x000000011111b824 */ /* 0x100fe200078e0a0e */
[----:B------:R-:W-:Y:S01]  /*5130*/  ISETP.GE.AND P0, PT, R13, RZ, PT ;  /* 0x000000ff0d00720c */ /* 0x000fe20003f06270 */
[----:B------:R-:W-:Y:S01]  /*5140*/  @!P1 IMAD.IADD R20, R20, 0x1, -R14 ;  /* 0x0000000114149824 */ /* 0x000fe200078e0a0e */
[----:B------:R-:W-:Y:S01]  /*5150*/  ISETP.GE.AND P1, PT, R19, RZ, PT ;  /* 0x000000ff1300720c */ /* 0x000fe20003f26270 */
[----:B0-----:R-:W-:Y:S01]  /*5160*/  IMAD.MOV.U32 R0, RZ, RZ, R6 ;  /* 0x000000ffff007224 */ /* 0x001fe200078e0006 */
[----:B------:R-:W-:Y:S01]  /*5170*/  ISETP.GE.AND P3, PT, R4, RZ, PT ;  /* 0x000000ff0400720c */ /* 0x000fe20003f66270 */
[----:B------:R-:W-:Y:S01]  /*5180*/  @!P4 IMAD.IADD R21, R21, 0x1, -R14 ;  /* 0x000000011515c824 */ /* 0x000fe200078e0a0e */
[----:B------:R-:W-:Y:S01]  /*5190*/  ISETP.GE.AND P4, PT, R15, RZ, PT ;  /* 0x000000ff0f00720c */ /* 0x000fe20003f86270 */
[----:B------:R-:W-:Y:S01]  /*51a0*/  @!P5 IMAD.MOV R3, RZ, RZ, -R3 ;  /* 0x000000ffff03d224 */ /* 0x000fe200078e0a03 */
[----:B------:R-:W-:Y:S01]  /*51b0*/  ISETP.GT.U32.AND P5, PT, R14, R20, PT ;  /* 0x000000140e00720c */ /* 0x000fe20003fa4070 */
[----:B------:R-:W-:-:S03]  /*51c0*/  IMAD.HI.U32 R13, R9, R5, RZ ;  /* 0x00000005090d7227 */ /* 0x000fc600078e00ff */
[----:B------:R0:W-:Y:S01]  /*51d0*/  STL [R1+0x43c], R3 ;  /* 0x00043c0301007387 */ /* 0x0001e20000100800 */
[----:B------:R-:W-:Y:S01]  /*51e0*/  @!P2 IMAD.MOV R0, RZ, RZ, -R0 ;  /* 0x000000ffff00a224 */ /* 0x000fe200078e0a00 */
[----:B------:R-:W-:Y:S01]  /*51f0*/  ISETP.GT.U32.AND P2, PT, R14, R17, PT ;  /* 0x000000110e00720c */ /* 0x000fe20003f44070 */
[----:B------:R-:W-:-:S03]  /*5200*/  IMAD.HI.U32 R11, R9, R12, RZ ;  /* 0x0000000c090b7227 */ /* 0x000fc600078e00ff */
[----:B------:R1:W-:Y:S01]  /*5210*/  STL [R1+0x440], R0 ;  /* 0x0004400001007387 */ /* 0x0003e20000100800 */
[----:B------:R-:W-:Y:S02]  /*5220*/  IMAD.MOV R13, RZ, RZ, -R13 ;  /* 0x000000ffff0d7224 */ /* 0x000fe400078e0a0d */
[----:B------:R-:W-:Y:S02]  /*5230*/  IMAD.MOV R11, RZ, RZ, -R11 ;  /* 0x000000ffff0b7224 */ /* 0x000fe400078e0a0b */
[----:B------:R-:W-:Y:S02]  /*5240*/  @!P6 IMAD.IADD R10, R10, 0x1, -R14 ;  /* 0x000000010a0ae824 */ /* 0x000fe400078e0a0e */
[----:B0-----:R-:W-:Y:S02]  /*5250*/  IMAD.MOV.U32 R3, RZ, RZ, R8 ;  /* 0x000000ffff037224 */ /* 0x001fe400078e0008 */
[C---:B------:R-:W-:Y:S01]  /*5260*/  IMAD R5, R14.reuse, R13, R5 ;  /* 0x0000000d0e057224 */ /* 0x040fe200078e0205 */
[----:B------:R-:W-:Y:S01]  /*5270*/  ISETP.GT.U32.AND P6, PT, R14, R10, PT ;  /* 0x0000000a0e00720c */ /* 0x000fe20003fc4070 */
[----:B-1----:R-:W-:-:S02]  /*5280*/  IMAD.MOV.U32 R0, RZ, RZ, R21 ;  /* 0x000000ffff007224 */ /* 0x002fc400078e0015 */
[----:B------:R-:W-:Y:S02]  /*5290*/  IMAD R11, R14, R11, R12 ;  /* 0x0000000b0e0b7224 */ /* 0x000fe400078e020c */
[----:B------:R-:W-:Y:S02]  /*52a0*/  VIADD R2, R24, 0x1b5 ;  /* 0x000001b518027836 */ /* 0x000fe40000000000 */
[----:B------:R-:W-:Y:S01]  /*52b0*/  @!P0 IMAD.MOV R3, RZ, RZ, -R3 ;  /* 0x000000ffff038224 */ /* 0x000fe200078e0a03 */
[----:B------:R-:W-:Y:S01]  /*52c0*/  ISETP.GT.U32.AND P0, PT, R14, R11, PT ;  /* 0x0000000b0e00720c */ /* 0x000fe20003f04070 */
[----:B------:R-:W-:Y:S01]  /*52d0*/  @!P4 IMAD.MOV R0, RZ, RZ, -R0 ;  /* 0x000000ffff00c224 */ /* 0x000fe200078e0a00 */
[----:B------:R-:W-:Y:S01]  /*52e0*/  IABS R13, R2 ;  /* 0x00000002000d7213 */ /* 0x000fe20000000000 */
[--C-:B------:R-:W-:Y:S01]  /*52f0*/  @!P5 IMAD.IADD R20, R20, 0x1, -R14.reuse ;  /* 0x000000011414d824 */ /* 0x100fe200078e0a0e */
[----:B------:R-:W-:Y:S01]  /*5300*/  ISETP.GT.U32.AND P5, PT, R14, R5, PT ;  /* 0x000000050e00720c */ /* 0x000fe20003fa4070 */
[----:B------:R-:W-:Y:S01]  /*5310*/  @!P2 IMAD.IADD R17, R17, 0x1, -R14 ;  /* 0x000000011111a824 */ /* 0x000fe200078e0a0e */
[----:B------:R0:W-:Y:S01]  /*5320*/  STL [R1+0x454], R3 ;  /* 0x0004540301007387 */ /* 0x0001e20000100800 */
[----:B------:R-:W-:Y:S01]  /*5330*/  ISETP.GE.AND P4, PT, R7, RZ, PT ;  /* 0x000000ff0700720c */ /* 0x000fe20003f86270 */
[----:B------:R-:W-:Y:S01]  /*5340*/  IMAD.HI.U32 R7, R9, R13, RZ ;  /* 0x0000000d09077227 */ /* 0x000fe200078e00ff */
[----:B------:R-:W-:Y:S01]  /*5350*/  ISETP.GE.AND P2, PT, R18, RZ, PT ;  /* 0x000000ff1200720c */ /* 0x000fe20003f46270 */
[----:B------:R1:W-:Y:S02]  /*5360*/  STL [R1+0x458], R0 ;  /* 0x0004580001007387 */ /* 0x0003e40000100800 */
[----:B------:R-:W-:-:S02]  /*5370*/  VIADD R4, R24, 0x1b4 ;  /* 0x000001b418047836 */ /* 0x000fc40000000000 */
[----:B------:R-:W-:Y:S01]  /*5380*/  @!P6 IMAD.IADD R10, R10, 0x1, -R14 ;  /* 0x000000010a0ae824 */ /* 0x000fe200078e0a0e */
[----:B------:R-:W-:Y:S01]  /*5390*/  ISETP.GE.AND P6, PT, R16, RZ, PT ;  /* 0x000000ff1000720c */ /* 0x000fe20003fc6270 */
[----:B0-----:R-:W-:Y:S01]  /*53a0*/  IMAD.MOV.U32 R3, RZ, RZ, R20 ;  /* 0x000000ffff037224 */ /* 0x001fe200078e0014 */
[----:B------:R-:W-:Y:S01]  /*53b0*/  IABS R6, R4 ;  /* 0x0000000400067213 */ /* 0x000fe20000000000 */
[----:B------:R-:W-:Y:S02]  /*53c0*/  IMAD.MOV R7, RZ, RZ, -R7 ;  /* 0x000000ffff077224 */ /* 0x000fe400078e0a07 */
[----:B-1----:R-:W-:Y:S02]  /*53d0*/  IMAD.MOV.U32 R0, RZ, RZ, R17 ;  /* 0x000000ffff007224 */ /* 0x002fe400078e0011 */
[----:B------:R-:W-:Y:S02]  /*53e0*/  @!P1 IMAD.MOV R3, RZ, RZ, -R3 ;  /* 0x000000ffff039224 */ /* 0x000fe400078e0a03 */
[----:B------:R-:W-:Y:S01]  /*53f0*/  @!P3 IMAD.MOV R0, RZ, RZ, -R0 ;  /* 0x000000ffff00b224 */ /* 0x000fe200078e0a00 */
[----:B------:R-:W-:Y:S01]  /*5400*/  ISETP.GE.AND P3, PT, R4, RZ, PT ;  /* 0x000000ff0400720c */ /* 0x000fe20003f66270 */
[--C-:B------:R-:W-:Y:S01]  /*5410*/  @!P5 IMAD.IADD R5, R5, 0x1, -R14.reuse ;  /* 0x000000010505d824 */ /* 0x100fe200078e0a0e */
[----:B------:R-:W-:Y:S01]  /*5420*/  STL [R1+0x460], R3 ;  /* 0x0004600301007387 */ /* 0x000fe20000100800 */
[----:B------:R-:W-:Y:S01]  /*5430*/  @!P0 IMAD.IADD R11, R11, 0x1, -R14 ;  /* 0x000000010b0b8824 */ /* 0x000fe200078e0a0e */
[----:B------:R-:W-:Y:S01]  /*5440*/  ISETP.GE.AND P0, PT, R2, RZ, PT ;  /* 0x000000ff0200720c */ /* 0x000fe20003f06270 */
[C---:B------:R-:W-:Y:S01]  /*5450*/  IMAD R13, R14.reuse, R7, R13 ;  /* 0x000000070e0d7224 */ /* 0x040fe200078e020d */
[----:B------:R0:W-:Y:S01]  /*5460*/  STL [R1+0x464], R0 ;  /* 0x0004640001007387 */ /* 0x0001e20000100800 */
[C---:B------:R-:W-:Y:S01]  /*5470*/  ISETP.GT.U32.AND P5, PT, R14.reuse, R5, PT ;  /* 0x000000050e00720c */ /* 0x040fe20003fa4070 */
[----:B------:R-:W-:Y:S01]  /*5480*/  IMAD.HI.U32 R2, R9, R6, RZ ;  /* 0x0000000609027227 */ /* 0x000fe200078e00ff */
[----:B------:R-:W-:-:S03]  /*5490*/  ISETP.GT.U32.AND P1, PT, R14, R11, PT ;  /* 0x0000000b0e00720c */ /* 0x000fc60003f24070 */
[----:B------:R-:W-:Y:S02]  /*54a0*/  IMAD.MOV R2, RZ, RZ, -R2 ;  /* 0x000000ffff027224 */ /* 0x000fe400078e0a02 */
[----:B------:R-:W-:Y:S02]  /*54b0*/  VIADD R15, R24, 0x1b3 ;  /* 0x000001b3180f7836 */ /* 0x000fe40000000000 */
[----:B0-----:R-:W-:Y:S02]  /*54c0*/  IMAD.MOV.U32 R0, RZ, RZ, R10 ;  /* 0x000000ffff007224 */ /* 0x001fe400078e000a */
[C---:B------:R-:W-:Y:S02]  /*54d0*/  IMAD R17, R14.reuse, R2, R6 ;  /* 0x000000020e117224 */ /* 0x040fe400078e0206 */
[----:B------:R-:W-:Y:S01]  /*54e0*/  @!P4 IMAD.MOV R0, RZ, RZ, -R0 ;  /* 0x000000ffff00c224 */ /* 0x000fe200078e0a00 */
[C---:B------:R-:W-:Y:S01]  /*54f0*/  ISETP.GT.U32.AND P4, PT, R14.reuse, R13, PT ;  /* 0x0000000d0e00720c */ /* 0x040fe20003f84070 */
[--C-:B------:R-:W-:Y:S01]  /*5500*/  @!P5 IMAD.IADD R5, R5, 0x1, -R14.reuse ;  /* 0x000000010505d824 */ /* 0x100fe200078e0a0e */
[----:B------:R-:W-:Y:S01]  /*5510*/  ISETP.GT.U32.AND P5, PT, R14, R17, PT ;  /* 0x000000110e00720c */ /* 0x000fe20003fa4070 */
[----:B------:R-:W-:Y:S01]  /*5520*/  @!P1 IMAD.IADD R11, R11, 0x1, -R14 ;  /* 0x000000010b0b9824 */ /* 0x000fe200078e0a0e */
[----:B------:R-:W-:Y:S01]  /*5530*/  ISETP.GE.AND P1, PT, R15, RZ, PT ;  /* 0x000000ff0f00720c */ /* 0x000fe20003f26270 */
[C---:B------:R-:W-:Y:S01]  /*5540*/  VIADD R2, R24.reuse, 0x1b1 ;  /* 0x000001b118027836 */ /* 0x040fe20000000000 */
[----:B------:R-:W-:Y:S01]  /*5550*/  IABS R15, R15 ;  /* 0x0000000f000f7213 */ /* 0x000fe20000000000 */
[----:B------:R0:W-:Y:S01]  /*5560*/  STL [R1+0x480], R0 ;  /* 0x0004800001007387 */ /* 0x0001e20000100800 */
[----:B------:R-:W-:-:S02]  /*5570*/  VIADD R4, R24, 0x1b2 ;  /* 0x000001b218047836 */ /* 0x000fc40000000000 */
[----:B------:R-:W-:Y:S01]  /*5580*/  IABS R6, R2 ;  /* 0x0000000200067213 */ /* 0x000fe20000000000 */
[----:B------:R-:W-:Y:S02]  /*5590*/  IMAD.HI.U32 R8, R9, R15, RZ ;  /* 0x0000000f09087227 */ /* 0x000fe400078e00ff */
[----:B------:R-:W-:Y:S02]  /*55a0*/  IABS R7, R4 ;  /* 0x0000000400077213 */ /* 0x000fe40000000000 */
[----:B------:R-:W-:Y:S02]  /*55b0*/  @!P4 IMAD.IADD R13, R13, 0x1, -R14 ;  /* 0x000000010d0dc824 */ /* 0x000fe400078e0a0e */
[----:B0-----:R-:W-:Y:S02]  /*55c0*/  IMAD.MOV.U32 R0, RZ, RZ, R11 ;  /* 0x000000ffff007224 */ /* 0x001fe400078e000b */
[----:B------:R-:W-:Y:S01]  /*55d0*/  IMAD.MOV R8, RZ, RZ, -R8 ;  /* 0x000000ffff087224 */ /* 0x000fe200078e0a08 */
[----:B------:R-:W-:Y:S01]  /*55e0*/  ISETP.GT.U32.AND P4, PT, R14, R13, PT ;  /* 0x0000000d0e00720c */ /* 0x000fe20003f84070 */
[----:B------:R-:W-:Y:S01]  /*55f0*/  @!P2 IMAD.MOV R0, RZ, RZ, -R0 ;  /* 0x000000ffff00a224 */ /* 0x000fe200078e0a00 */
[----:B------:R-:W-:Y:S01]  /*5600*/  ISETP.GE.AND P2, PT, R4, RZ, PT ;  /* 0x000000ff0400720c */ /* 0x000fe20003f46270 */
[----:B------:R-:W-:-:S02]  /*5610*/  IMAD.MOV.U32 R11, RZ, RZ, R6 ;  /* 0x000000ffff0b7224 */ /* 0x000fc400078e0006 */
[----:B------:R-:W-:Y:S01]  /*5620*/  @!P5 IMAD.IADD R17, R17, 0x1, -R14 ;  /* 0x000000011111d824 */ /* 0x000fe200078e0a0e */
[----:B------:R0:W-:Y:S01]  /*5630*/  STL [R1+0x484], R0 ;  /* 0x0004840001007387 */ /* 0x0001e20000100800 */
[C---:B------:R-:W-:Y:S02]  /*5640*/  IMAD R15, R14.reuse, R8, R15 ;  /* 0x000000080e0f7224 */ /* 0x040fe400078e020f */
[----:B------:R-:W-:Y:S01]  /*5650*/  IMAD.HI.U32 R4, R9, R11, RZ ;  /* 0x0000000b09047227 */ /* 0x000fe200078e00ff */
[----:B------:R-:W-:-:S03]  /*5660*/  ISETP.GT.U32.AND P5, PT, R14, R17, PT ;  /* 0x000000110e00720c */ /* 0x000fc60003fa4070 */
[----:B------:R-:W-:-:S04]  /*5670*/  IMAD.HI.U32 R6, R9, R7, RZ ;  /* 0x0000000709067227 */ /* 0x000fc800078e00ff */
[----:B0-----:R-:W-:Y:S02]  /*5680*/  IMAD.MOV.U32 R0, RZ, RZ, R5 ;  /* 0x000000ffff007224 */ /* 0x001fe400078e0005 */
[----:B------:R-:W-:Y:S01]  /*5690*/  @!P4 IMAD.IADD R13, R13, 0x1, -R14 ;  /* 0x000000010d0dc824 */ /* 0x000fe200078e0a0e */
[----:B------:R-:W-:Y:S01]  /*56a0*/  ISETP.GT.U32.AND P4, PT, R14, R15, PT ;  /* 0x0000000f0e00720c */ /* 0x000fe20003f84070 */
[----:B------:R-:W-:Y:S01]  /*56b0*/  @!P6 IMAD.MOV R0, RZ, RZ, -R0 ;  /* 0x000000ffff00e224 */ /* 0x000fe200078e0a00 */
[----:B------:R-:W-:Y:S01]  /*56c0*/  ISETP.GE.AND P6, PT, R2, RZ, PT ;  /* 0x000000ff0200720c */ /* 0x000fe20003fc6270 */
[----:B------:R-:W-:Y:S02]  /*56d0*/  IMAD.MOV R4, RZ, RZ, -R4 ;  /* 0x000000ffff047224 */ /* 0x000fe400078e0a04 */
[----:B------:R-:W-:Y:S01]  /*56e0*/  IMAD.MOV R6, RZ, RZ, -R6 ;  /* 0x000000ffff067224 */ /* 0x000fe200078e0a06 */
[----:B------:R0:W-:Y:S01]  /*56f0*/  STL [R1+0x48c], R0 ;  /* 0x00048c0001007387 */ /* 0x0001e20000100800 */
[----:B------:R-:W-:-:S02]  /*5700*/  IMAD R11, R14, R4, R11 ;  /* 0x000000040e0b7224 */ /* 0x000fc400078e020b */
[----:B------:R-:W-:Y:S02]  /*5710*/  IMAD R7, R14, R6, R7 ;  /* 0x000000060e077224 */ /* 0x000fe400078e0207 */
[----:B------:R-:W-:Y:S02]  /*5720*/  VIADD R2, R24, 0x1b0 ;  /* 0x000001b018027836 */ /* 0x000fe40000000000 */
[--C-:B------:R-:W-:Y:S01]  /*5730*/  @!P5 IMAD.IADD R17, R17, 0x1, -R14.reuse ;  /* 0x000000011111d824 */ /* 0x100fe200078e0a0e */
[----:B------:R-:W-:Y:S01]  /*5740*/  ISETP.GT.U32.AND P5, PT, R14, R7, PT ;  /* 0x000000070e00720c */ /* 0x000fe20003fa4070 */
[----:B------:R-:W-:Y:S01]  /*5750*/  @!P4 IMAD.IADD R15, R15, 0x1, -R14 ;  /* 0x000000010f0fc824 */ /* 0x000fe200078e0a0e */
[----:B------:R-:W-:Y:S01]  /*5760*/  IABS R5, R2 ;  /* 0x0000000200057213 */ /* 0x000fe20000000000 */
[----:B0-----:R-:W-:Y:S02]  /*5770*/  IMAD.MOV.U32 R0, RZ, RZ, R13 ;  /* 0x000000ffff007224 */ /* 0x001fe400078e000d */
[----:B------:R-:W-:Y:S01]  /*5780*/  VIADD R8, R24, 0x1ae ;  /* 0x000001ae18087836 */ /* 0x000fe20000000000 */
[C---:B------:R-:W-:Y:S01]  /*5790*/  ISETP.GT.U32.AND P4, PT, R14.reuse, R15, PT ;  /* 0x0000000f0e00720c */ /* 0x040fe20003f84070 */
[----:B------:R-:W-:Y:S01]  /*57a0*/  @!P0 IMAD.MOV R0, RZ, RZ, -R0 ;  /* 0x000000ffff008224 */ /* 0x000fe200078e0a00 */
[----:B------:R-:W-:Y:S01]  /*57b0*/  ISETP.GT.U32.AND P0, PT, R14, R11, PT ;  /* 0x0000000b0e00720c */ /* 0x000fe20003f04070 */
[----:B------:R-:W-:Y:S01]  /*57c0*/  IMAD.HI.U32 R13, R9, R5, RZ ;  /* 0x00000005090d7227 */ /* 0x000fe200078e00ff */
[----:B------:R-:W-:-:S02]  /*57d0*/  IABS R12, R8 ;  /* 0x00000008000c7213 */ /* 0x000fc40000000000 */
[----:B------:R0:W-:Y:S01]  /*57e0*/  STL [R1+0x4a0], R0 ;  /* 0x0004a00001007387 */ /* 0x0001e20000100800 */
[----:B------:R-:W-:Y:S02]  /*57f0*/  IMAD.MOV R13, RZ, RZ, -R13 ;  /* 0x000000ffff0d7224 */ /* 0x000fe400078e0a0d */
[--C-:B------:R-:W-:Y:S02]  /*5800*/  @!P5 IMAD.IADD R7, R7, 0x1, -R14.reuse ;  /* 0x000000010707d824 */ /* 0x100fe400078e0a0e */
[C---:B------:R-:W-:Y:S02]  /*5810*/  VIADD R10, R24.reuse, 0x1af ;  /* 0x000001af180a7836 */ /* 0x040fe40000000000 */
[----:B------:R-:W-:Y:S01]  /*5820*/  VIADD R4, R24, 0x1ad ;  /* 0x000001ad18047836 */ /* 0x000fe20000000000 */
[C---:B------:R-:W-:Y:S01]  /*5830*/  ISETP.GT.U32.AND P5, PT, R14.reuse, R7, PT ;  /* 0x000000070e00720c */ /* 0x040fe20003fa4070 */
[--C-:B------:R-:W-:Y:S01]  /*5840*/  @!P0 IMAD.IADD R11, R11, 0x1, -R14.reuse ;  /* 0x000000010b0b8824 */ /* 0x100fe200078e0a0e */
[----:B------:R-:W-:Y:S01]  /*5850*/  IABS R16, R10 ;  /* 0x0000000a00107213 */ /* 0x000fe20000000000 */
[----:B0-----:R-:W-:Y:S01]  /*5860*/  IMAD.MOV.U32 R0, RZ, RZ, R17 ;  /* 0x000000ffff007224 */ /* 0x001fe200078e0011 */
[----:B------:R-:W-:Y:S01]  /*5870*/  IABS R6, R4 ;  /* 0x0000000400067213 */ /* 0x000fe20000000000 */
[----:B------:R-:W-:Y:S01]  /*5880*/  @!P4 IMAD.IADD R15, R15, 0x1, -R14 ;  /* 0x000000010f0fc824 */ /* 0x000fe200078e0a0e */
[----:B------:R-:W-:Y:S01]  /*5890*/  ISETP.GT.U32.AND P0, PT, R14, R11, PT ;  /* 0x0000000b0e00720c */ /* 0x000fe20003f04070 */
[----:B------:R-:W-:Y:S01]  /*58a0*/  @!P3 IMAD.MOV R0, RZ, RZ, -R0 ;  /* 0x000000ffff00b224 */ /* 0x000fe200078e0a00 */
[----:B------:R-:W-:Y:S01]  /*58b0*/  ISETP.GE.AND P3, PT, R2, RZ, PT ;  /* 0x000000ff0200720c */ /* 0x000fe20003f66270 */
[----:B------:R-:W-:-:S02]  /*58c0*/  IMAD R2, R14, R13, R5 ;  /* 0x0000000d0e027224 */ /* 0x000fc400078e0205 */
[C---:B------:R-:W-:Y:S01]  /*58d0*/  IMAD.HI.U32 R5, R9.reuse, R12, RZ ;  /* 0x0000000c09057227 */ /* 0x040fe200078e00ff */
[----:B------:R0:W-:Y:S02]  /*58e0*/  STL [R1+0x4a4], R0 ;  /* 0x0004a40001007387 */ /* 0x0001e40000100800 */
[----:B------:R-:W-:Y:S01]  /*58f0*/  ISETP.GT.U32.AND P4, PT, R14, R2, PT ;  /* 0x000000020e00720c */ /* 0x000fe20003f84070 */
[----:B------:R-:W-:-:S04]  /*5900*/  IMAD.HI.U32 R17, R9, R16, RZ ;  /* 0x0000001009117227 */ /* 0x000fc800078e00ff */
[----:B------:R-:W-:-:S04]  /*5910*/  IMAD.HI.U32 R13, R9, R6, RZ ;  /* 0x00000006090d7227 */ /* 0x000fc800078e00ff */
[----:B0-----:R-:W-:Y:S02]  /*5920*/  IMAD.MOV.U32 R0, RZ, RZ, R15 ;  /* 0x000000ffff007224 */ /* 0x001fe400078e000f */
[----:B------:R-:W-:Y:S02]  /*5930*/  IMAD.MOV R5, RZ, RZ, -R5 ;  /* 0x000000ffff057224 */ /* 0x000fe400078e0a05 */
[----:B------:R-:W-:Y:S02]  /*5940*/  @!P1 IMAD.MOV R0, RZ, RZ, -R0 ;  /* 0x000000ffff009224 */ /* 0x000fe400078e0a00 */
[----:B------:R-:W-:Y:S02]  /*5950*/  IMAD.MOV R17, RZ, RZ, -R17 ;  /* 0x000000ffff117224 */ /* 0x000fe400078e0a11 */
[----:B------:R-:W-:Y:S01]  /*5960*/  IMAD.MOV R13, RZ, RZ, -R13 ;  /* 0x000000ffff0d7224 */ /* 0x000fe200078e0a0d */
[----:B------:R0:W-:Y:S01]  /*5970*/  STL [R1+0x4ac], R0 ;  /* 0x0004ac0001007387 */ /* 0x0001e20000100800 */
[----:B------:R-:W-:-:S02]  /*5980*/  IMAD R12, R14, R5, R12 ;  /* 0x000000050e0c7224 */ /* 0x000fc400078e020c */
[--C-:B------:R-:W-:Y:S02]  /*5990*/  @!P0 IMAD.IADD R11, R11, 0x1, -R14.reuse ;  /* 0x000000010b0b8824 */ /* 0x100fe400078e0a0e */
[----:B------:R-:W-:Y:S01]  /*59a0*/  VIADD R5, R24, 0x1ac ;  /* 0x000001ac18057836 */ /* 0x000fe20000000000 */
[----:B------:R-:W-:Y:S01]  /*59b0*/  ISETP.GT.U32.AND P0, PT, R14, R12, PT ;  /* 0x0000000c0e00720c */ /* 0x000fe20003f04070 */
[----:B------:R-:W-:Y:S01]  /*59c0*/  @!P5 IMAD.IADD R7, R7, 0x1, -R14 ;  /* 0x000000010707d824 */ /* 0x000fe200078e0a0e */
[----:B------:R-:W-:Y:S01]  /*59d0*/  ISETP.GE.AND P5, PT, R10, RZ, PT ;  /* 0x000000ff0a00720c */ /* 0x000fe20003fa6270 */
[C---:B------:R-:W-:Y:S02]  /*59e0*/  IMAD R10, R14.reuse, R17, R16 ;  /* 0x000000110e0a7224 */ /* 0x040fe400078e0210 */
[C---:B------:R-:W-:Y:S01]  /*59f0*/  IMAD R6, R14.reuse, R13, R6 ;  /* 0x0000000d0e067224 */ /* 0x040fe200078e0206 */
[----:B------:R-:W-:Y:S01]  /*5a00*/  IABS R13, R5 ;  /* 0x00000005000d7213 */ /* 0x000fe20000000000 */
[----:B0-----:R-:W-:Y:S01]  /*5a10*/  IMAD.MOV.U32 R0, RZ, RZ, R11 ;  /* 0x000000ffff007224 */ /* 0x001fe200078e000b */
[----:B------:R-:W-:Y:S01]  /*5a20*/  ISETP.GT.U32.AND P1, PT, R14, R10, PT ;  /* 0x0000000a0e00720c */ /* 0x000fe20003f24070 */
[----:B------:R-:W-:-:S02]  /*5a30*/  @!P4 IMAD.IADD R2, R2, 0x1, -R14 ;  /* 0x000000010202c824 */ /* 0x000fc400078e0a0e */
[----:B------:R-:W-:Y:S02]  /*5a40*/  IMAD.MOV.U32 R3, RZ, RZ, R7 ;  /* 0x000000ffff037224 */ /* 0x000fe400078e0007 */
[----:B------:R-:W-:Y:S01]  /*5a50*/  @!P6 IMAD.MOV R0, RZ, RZ, -R0 ;  /* 0x000000ffff00e224 */ /* 0x000fe200078e0a00 */
[C---:B------:R-:W-:Y:S01]  /*5a60*/  ISETP.GT.U32.AND P6, PT, R14.reuse, R6, PT ;  /* 0x000000060e00720c */ /* 0x040fe20003fc4070 */
[----:B------:R-:W-:Y:S01]  /*5a70*/  IMAD.MOV.U32 R7, RZ, RZ, R13 ;  /* 0x000000ffff077224 */ /* 0x000fe200078e000d */
[----:B------:R-:W-:Y:S01]  /*5a80*/  ISETP.GT.U32.AND P4, PT, R14, R2, PT ;  /* 0x000000020e00720c */ /* 0x000fe20003f84070 */
[----:B------:R-:W-:Y:S01]  /*5a90*/  @!P2 IMAD.MOV R3, RZ, RZ, -R3 ;  /* 0x000000ffff03a224 */ /* 0x000fe200078e0a03 */
[----:B------:R-:W-:Y:S01]  /*5aa0*/  ISETP.GE.AND P2, PT, R8, RZ, PT ;  /* 0x000000ff0800720c */ /* 0x000fe20003f46270 */
[----:B------:R-:W-:Y:S02]  /*5ab0*/  VIADD R8, R24, 0x1ab ;  /* 0x000001ab18087836 */ /* 0x000fe40000000000 */
[----:B------:R-:W-:Y:S01]  /*5ac0*/  IMAD.HI.U32 R11, R9, R7, RZ ;  /* 0x00000007090b7227 */ /* 0x000fe200078e00ff */
[----:B------:R-:W-:Y:S02]  /*5ad0*/  STL [R1+0x4b0], R3 ;  /* 0x0004b00301007387 */ /* 0x000fe40000100800 */
[----:B------:R-:W-:Y:S01]  /*5ae0*/  IABS R13, R8 ;  /* 0x00000008000d7213 */ /* 0x000fe20000000000 */
[----:B------:R-:W-:Y:S01]  /*5af0*/  @!P0 IMAD.IADD R12, R12, 0x1, -R14 ;  /* 0x000000010c0c8824 */ /* 0x000fe200078e0a0e */
[----:B------:R0:W-:Y:S01]  /*5b00*/  STL [R1+0x4b8], R0 ;  /* 0x0004b80001007387 */ /* 0x0001e20000100800 */
[----:B------:R-:W-:-:S02]  /*5b10*/  IMAD.MOV R11, RZ, RZ, -R11 ;  /* 0x000000ffff0b7224 */ /* 0x000fc400078e0a0b */
[--C-:B------:R-:W-:Y:S01]  /*5b20*/  @!P1 IMAD.IADD R10, R10, 0x1, -R14.reuse ;  /* 0x000000010a0a9824 */ /* 0x100fe200078e0a0e */
[----:B------:R-:W-:Y:S01]  /*5b30*/  ISETP.GE.AND P1, PT, R5, RZ, PT ;  /* 0x000000ff0500720c */ /* 0x000fe20003f26270 */
[--C-:B------:R-:W-:Y:S01]  /*5b40*/  @!P6 IMAD.IADD R6, R6, 0x1, -R14.reuse ;  /* 0x000000010606e824 */ /* 0x100fe200078e0a0e */
[----:B------:R-:W-:Y:S01]  /*5b50*/  ISETP.GT.U32.AND P6, PT, R14, R12, PT ;  /* 0x0000000c0e00720c */ /* 0x000fe20003fc4070 */
[----:B------:R-:W-:Y:S01]  /*5b60*/  @!P4 IMAD.IADD R2, R2, 0x1, -R14 ;  /* 0x000000010202c824 */ /* 0x000fe200078e0a0e */
[C---:B------:R-:W-:Y:S01]  /*5b70*/  ISETP.GT.U32.AND P0, PT, R14.reuse, R10, PT ;  /* 0x0000000a0e00720c */ /* 0x040fe20003f04070 */
[----:B------:R-:W-:Y:S01]  /*5b80*/  IMAD R7, R14, R11, R7 ;  /* 0x0000000b0e077224 */ /* 0x000fe200078e0207 */
[----:B------:R-:W-:Y:S01]  /*5b90*/  ISETP.GE.AND P4, PT, R4, RZ, PT ;  /* 0x000000ff0400720c */ /* 0x000fe20003f86270 */
[----:B------:R-:W-:-:S04]  /*5ba0*/  IMAD.HI.U32 R11, R9, R13, RZ ;  /* 0x0000000d090b7227 */ /* 0x000fc800078e00ff */
[----:B0-----:R-:W-:Y:S02]  /*5bb0*/  IMAD.MOV.U32 R0, RZ, RZ, R2 ;  /* 0x000000ffff007224 */ /* 0x001fe400078e0002 */
[----:B------:R-:W-:Y:S02]  /*5bc0*/  IMAD.MOV R11, RZ, RZ, -R11 ;  /* 0x000000ffff0b7224 */ /* 0x000fe400078e0a0b */
[----:B------:R-:W-:Y:S01]  /*5bd0*/  @!P3 IMAD.MOV R0, RZ, RZ, -R0 ;  /* 0x000000ffff00b224 */ /* 0x000fe200078e0a00 */
[C---:B------:R-:W-:Y:S01]  /*5be0*/  ISETP.GT.U32.AND P3, PT, R14.reuse, R6, PT ;  /* 0x000000060e00720c */ /* 0x040fe20003f64070 */
[----:B------:R-:W-:Y:S02]  /*5bf0*/  IMAD R13, R14, R11, R13 ;  /* 0x0000000b0e0d7224 */ /* 0x000fe400078e020d */
[----:B------:R-:W-:Y:S01]  /*5c00*/  @!P6 IMAD.IADD R12, R12, 0x1, -R14 ;  /* 0x000000010c0ce824 */ /* 0x000fe200078e0a0e */
[----:B------:R0:W-:Y:S01]  /*5c10*/  STL [R1+0x4c0], R0 ;  /* 0x0004c00001007387 */ /* 0x0001e20000100800 */
[----:B------:R-:W-:Y:S01]  /*5c20*/  VIADD R4, R24, 0x1a8 ;  /* 0x000001a818047836 */ /* 0x000fe20000000000 */
[----:B------:R-:W-:Y:S01]  /*5c30*/  ISETP.GT.U32.AND P6, PT, R14, R13, PT ;  /* 0x0000000d0e00720c */ /* 0x000fe20003fc4070 */
[----:B------:R-:W-:-:S02]  /*5c40*/  VIADD R5, R24, 0x1aa ;  /* 0x000001aa18057836 */ /* 0x000fc40000000000 */
[--C-:B------:R-:W-:Y:S01]  /*5c50*/  @!P0 IMAD.IADD R10, R10, 0x1, -R14.reuse ;  /* 0x000000010a0a8824 */ /* 0x100fe200078e0a0e */
[----:B------:R-:W-:Y:S01]  /*5c60*/  ISETP.GT.U32.AND P0, PT, R14, R7, PT ;  /* 0x000000070e00720c */ /* 0x000fe20003f04070 */
[----:B------:R-:W-:Y:S01]  /*5c70*/  VIADD R2, R24, 0x1a9 ;  /* 0x000001a918027836 */ /* 0x000fe20000000000 */
[----:B------:R-:W-:Y:S01]  /*5c80*/  IABS R16, R4 ;  /* 0x0000000400107213 */ /* 0x000fe20000000000 */
[----:B------:R-:W-:Y:S01]  /*5c90*/  @!P3 IMAD.IADD R6, R6, 0x1, -R14 ;  /* 0x000000010606b824 */ /* 0x000fe200078e0a0e */
[----:B------:R-:W-:Y:S01]  /*5ca0*/  IABS R15, R5 ;  /* 0x00000005000f7213 */ /* 0x000fe20000000000 */
[----:B0-----:R-:W-:Y:S01]  /*5cb0*/  IMAD.MOV.U32 R0, RZ, RZ, R10 ;  /* 0x000000ffff007224 */ /* 0x001fe200078e000a */
[----:B------:R-:W-:Y:S01]  /*5cc0*/  ISETP.GE.AND P3, PT, R8, RZ, PT ;  /* 0x000000ff0800720c */ /* 0x000fe20003f66270 */
[----:B------:R-:W-:Y:S01]  /*5cd0*/  IMAD.MOV.U32 R8, RZ, RZ, R16 ;  /* 0x000000ffff087224 */ /* 0x000fe200078e0010 */
[----:B------:R-:W-:Y:S01]  /*5ce0*/  IABS R11, R2 ;  /* 0x00000002000b7213 */ /* 0x000fe20000000000 */
[----:B------:R-:W-:-:S04]  /*5cf0*/  IMAD.HI.U32 R16, R9, R15, RZ ;  /* 0x0000000f09107227 */ /* 0x000fc800078e00ff */
[----:B------:R-:W-:Y:S02]  /*5d00*/  @!P6 IMAD.IADD R13, R13, 0x1, -R14 ;  /* 0x000000010d0de824 */ /* 0x000fe400078e0a0e */
[----:B------:R-:W-:-:S03]  /*5d10*/  IMAD.HI.U32 R17, R9, R11, RZ ;  /* 0x0000000b09117227 */ /* 0x000fc600078e00ff */
[C---:B------:R-:W-:Y:S01]  /*5d20*/  ISETP.GT.U32.AND P6, PT, R14.reuse, R13, PT ;  /* 0x0000000d0e00720c */ /* 0x040fe20003fc4070 */
[----:B------:R-:W-:Y:S02]  /*5d30*/  IMAD.MOV R16, RZ, RZ, -R16 ;  /* 0x000000ffff107224 */ /* 0x000fe400078e0a10 */
[----:B------:R-:W-:Y:S01]  /*5d40*/  @!P0 IMAD.IADD R7, R7, 0x1, -R14 ;  /* 0x0000000107078824 */ /* 0x000fe200078e0a0e */
[----:B------:R-:W-:Y:S01]  /*5d50*/  ISETP.GE.AND P0, PT, R5, RZ, PT ;  /* 0x000000ff0500720c */ /* 0x000fe20003f06270 */
[----:B------:R-:W-:Y:S02]  /*5d60*/  @!P5 IMAD.MOV R0, RZ, RZ, -R0 ;  /* 0x000000ffff00d224 */ /* 0x000fe400078e0a00 */
[----:B------:R-:W-:Y:S01]  /*5d70*/  IMAD.HI.U32 R5, R9, R8, RZ ;  /* 0x0000000809057227 */ /* 0x000fe200078e00ff */
[----:B------:R-:W-:Y:S02]  /*5d80*/  ISETP.GT.U32.AND P5, PT, R14, R7, PT ;  /* 0x000000070e00720c */ /* 0x000fe40003fa4070 */
[----:B------:R0:W-:Y:S01]  /*5d90*/  STL [R1+0x4cc], R0 ;  /* 0x0004cc0001007387 */ /* 0x0001e20000100800 */
[----:B------:R-:W-:-:S02]  /*5da0*/  IMAD.MOV R10, RZ, RZ, -R17 ;  /* 0x000000ffff0a7224 */ /* 0x000fc400078e0a11 */
[C---:B------:R-:W-:Y:S02]  /*5db0*/  IMAD R15, R14.reuse, R16, R15 ;  /* 0x000000100e0f7224 */ /* 0x040fe400078e020f */
[----:B------:R-:W-:Y:S02]  /*5dc0*/  IMAD.MOV.U32 R3, RZ, RZ, R12 ;  /* 0x000000ffff037224 */ /* 0x000fe400078e000c */
[----:B------:R-:W-:Y:S02]  /*5dd0*/  IMAD.MOV R5, RZ, RZ, -R5 ;  /* 0x000000ffff057224 */ /* 0x000fe400078e0a05 */
[C---:B------:R-:W-:Y:S02]  /*5de0*/  IMAD R11, R14.reuse, R10, R11 ;  /* 0x0000000a0e0b7224 */ /* 0x040fe400078e020b */
[----:B0-----:R-:W-:Y:S02]  /*5df0*/  IMAD.MOV.U32 R0, RZ, RZ, R6 ;  /* 0x000000ffff007224 */ /* 0x001fe400078e0006 */
[----:B------:R-:W-:Y:S01]  /*5e00*/  @!P2 IMAD.MOV R3, RZ, RZ, -R3 ;  /* 0x000000ffff03a224 */ /* 0x000fe200078e0a03 */
[C---:B------:R-:W-:Y:S01]  /*5e10*/  ISETP.GT.U32.AND P2, PT, R14.reuse, R15, PT ;  /* 0x0000000f0e00720c */ /* 0x040fe20003f44070 */
[----:B------:R-:W-:-:S02]  /*5e20*/  IMAD R8, R14, R5, R8 ;  /* 0x000000050e087224 */ /* 0x000fc400078e0208 */
[----:B------:R-:W-:Y:S01]  /*5e30*/  @!P4 IMAD.MOV R0, RZ, RZ, -R0 ;  /* 0x000000ffff00c224 */ /* 0x000fe200078e0a00 */
[C---:B------:R-:W-:Y:S01]  /*5e40*/  ISETP.GT.U32.AND P4, PT, R14.reuse, R11, PT ;  /* 0x0000000b0e00720c */ /* 0x040fe20003f84070 */
[--C-:B------:R-:W-:Y:S01]  /*5e50*/  @!P6 IMAD.IADD R13, R13, 0x1, -R14.reuse ;  /* 0x000000010d0de824 */ /* 0x100fe200078e0a0e */
[----:B------:R-:W-:Y:S01]  /*5e60*/  ISETP.GT.U32.AND P6, PT, R14, R8, PT ;  /* 0x000000080e00720c */ /* 0x000fe20003fc4070 */
[----:B------:R-:W-:Y:S01]  /*5e70*/  VIADD R16, R24, 0x1a7 ;  /* 0x000001a718107836 */ /* 0x000fe20000000000 */
[----:B------:R-:W-:Y:S01]  /*5e80*/  STL [R1+0x4dc], R3 ;  /* 0x0004dc0301007387 */ /* 0x000fe20000100800 */
[--C-:B------:R-:W-:Y:S01]  /*5e90*/  @!P5 IMAD.IADD R7, R7, 0x1, -R14.reuse ;  /* 0x000000010707d824 */ /* 0x100fe200078e0a0e */
[----:B------:R-:W-:Y:S01]  /*5ea0*/  ISETP.GE.AND P5, PT, R2, RZ, PT ;  /* 0x000000ff0200720c */ /* 0x000fe20003fa6270 */
[----:B------:R-:W-:Y:S01]  /*5eb0*/  VIADD R2, R24, 0x1a6 ;  /* 0x000001a618027836 */ /* 0x000fe20000000000 */
[----:B------:R-:W-:Y:S01]  /*5ec0*/  IABS R5, R16 ;  /* 0x0000001000057213 */ /* 0x000fe20000000000 */
[--C-:B------:R-:W-:Y:S01]  /*5ed0*/  @!P2 IMAD.IADD R15, R15, 0x1, -R14.reuse ;  /* 0x000000010f0fa824 */ /* 0x100fe200078e0a0e */
[----:B------:R-:W-:Y:S01]  /*5ee0*/  ISETP.GE.AND P2, PT, R4, RZ, PT ;  /* 0x000000ff0400720c */ /* 0x000fe20003f46270 */
[----:B------:R0:W-:Y:S01]  /*5ef0*/  STL [R1+0x4e0], R0 ;  /* 0x0004e00001007387 */ /* 0x0001e20000100800 */
[----:B------:R-:W-:Y:S01]  /*5f00*/  IABS R6, R2 ;  /* 0x0000000200067213 */ /* 0x000fe20000000000 */
[----:B------:R-:W-:Y:S01]  /*5f10*/  @!P4 IMAD.IADD R11, R11, 0x1, -R14 ;  /* 0x000000010b0bc824 */ /* 0x000fe200078e0a0e */
[----:B------:R-:W-:Y:S01]  /*5f20*/  ISETP.GT.U32.AND P4, PT, R14, R15, PT ;  /* 0x0000000f0e00720c */ /* 0x000fe20003f84070 */
[----:B------:R-:W-:-:S04]  /*5f30*/  IMAD.HI.U32 R4, R9, R5, RZ ;  /* 0x0000000509047227 */ /* 0x000fc800078e00ff */
[----:B------:R-:W-:Y:S01]  /*5f40*/  @!P6 IMAD.IADD R8, R8, 0x1, -R14 ;  /* 0x000000010808e824 */ /* 0x000fe200078e0a0e */
[----:B------:R-:W-:Y:S01]  /*5f50*/  ISETP.GT.U32.AND P6, PT, R14, R11, PT ;  /* 0x0000000b0e00720c */ /* 0x000fe20003fc4070 */
[----:B0-----:R-:W-:Y:S02]  /*5f60*/  IMAD.MOV.U32 R0, RZ, RZ, R7 ;  /* 0x000000ffff007224 */ /* 0x001fe400078e0007 */
[----:B------:R-:W-:Y:S02]  /*5f70*/  IMAD.MOV R4, RZ, RZ, -R4 ;  /* 0x000000ffff047224 */ /* 0x000fe400078e0a04 */
[----:B------:R-:W-:-:S04]  /*5f80*/  IMAD.HI.U32 R7, R9, R6, RZ ;  /* 0x0000000609077227 */ /* 0x000fc800078e00ff */
[C---:B------:R-:W-:Y:S02]  /*5f90*/  IMAD R5, R14.reuse, R4, R5 ;  /* 0x000000040e057224 */ /* 0x040fe400078e0205 */
[----:B------:R-:W-:Y:S02]  /*5fa0*/  IMAD.MOV R7, RZ, RZ, -R7 ;  /* 0x000000ffff077224 */ /* 0x000fe400078e0a07 */
[----:B------:R-:W-:Y:S01]  /*5fb0*/  @!P4 IMAD.IADD R15, R15, 0x1, -R14 ;  /* 0x000000010f0fc824 */ /* 0x000fe200078e0a0e */
[C---:B------:R-:W-:Y:S01]  /*5fc0*/  ISETP.GT.U32.AND P4, PT, R14.reuse, R5, PT ;  /* 0x000000050e00720c */ /* 0x040fe20003f84070 */
[----:B------:R-:W-:Y:S02]  /*5fd0*/  IMAD R6, R14, R7, R6 ;  /* 0x000000070e067224 */ /* 0x000fe400078e0206 */
[----:B------:R-:W-:Y:S02]  /*5fe0*/  @!P6 IMAD.IADD R11, R11, 0x1, -R14 ;  /* 0x000000010b0be824 */ /* 0x000fe400078e0a0e */
[----:B------:R-:W-:Y:S01]  /*5ff0*/  VIADD R10, R24, 0x1a5 ;  /* 0x000001a5180a7836 */ /* 0x000fe20000000000 */
[C---:B------:R-:W-:Y:S01]  /*6000*/  ISETP.GT.U32.AND P6, PT, R14.reuse, R6, PT ;  /* 0x000000060e00720c */ /* 0x040fe20003fc4070 */
[----:B------:R-:W-:Y:S01]  /*6010*/  @!P1 IMAD.MOV R0, RZ, RZ, -R0 ;  /* 0x000000ffff009224 */ /* 0x000fe200078e0a00 */
[----:B------:R-:W-:Y:S01]  /*6020*/  ISETP.GT.U32.AND P1, PT, R14, R8, PT ;  /* 0x000000080e00720c */ /* 0x000fe20003f24070 */
[----:B------:R-:W-:Y:S01]  /*6030*/  VIADD R4, R24, 0x1a4 ;  /* 0x000001a418047836 */ /* 0x000fe20000000000 */
[----:B------:R-:W-:Y:S01]  /*6040*/  IABS R18, R10 ;  /* 0x0000000a00127213 */ /* 0x000fe20000000000 */
[----:B------:R-:W-:Y:S01]  /*6050*/  IMAD.MOV.U32 R3, RZ, RZ, R13 ;  /* 0x000000ffff037224 */ /* 0x000fe200078e000d */
[----:B------:R0:W-:Y:S01]  /*6060*/  STL [R1+0x4ec], R0 ;  /* 0x0004ec0001007387 */ /* 0x0001e20000100800 */
[----:B------:R-:W-:Y:S01]  /*6070*/  @!P4 IMAD.IADD R5, R5, 0x1, -R14 ;  /* 0x000000010505c824 */ /* 0x000fe200078e0a0e */
[----:B------:R-:W-:Y:S01]  /*6080*/  IABS R7, R4 ;  /* 0x0000000400077213 */ /* 0x000fe20000000000 */
[----:B------:R-:W-:Y:S01]  /*6090*/  IMAD.HI.U32 R19, R9, R18, RZ ;  /* 0x0000001209137227 */ /* 0x000fe200078e00ff */
[----:B------:R-:W-:-:S03]  /*60a0*/  ISETP.GE.AND P4, PT, R2, RZ, PT ;  /* 0x000000ff0200720c */ /* 0x000fc60003f86270 */
[----:B------:R-:W-:Y:S01]  /*60b0*/  @!P6 IMAD.IADD R6, R6, 0x1, -R14 ;  /* 0x000000010606e824 */ /* 0x000fe200078e0a0e */
[----:B------:R-:W-:Y:S01]  /*60c0*/  ISETP.GT.U32.AND P6, PT, R14, R5, PT ;  /* 0x000000050e00720c */ /* 0x000fe20003fc4070 */
[----:B------:R-:W-:Y:S02]  /*60d0*/  @!P3 IMAD.MOV R3, RZ, RZ, -R3 ;  /* 0x000000ffff03b224 */ /* 0x000fe400078e0a03 */
[----:B0-----:R-:W-:Y:S02]  /*60e0*/  IMAD.MOV.U32 R0, RZ, RZ, R15 ;  /* 0x000000ffff007224 */ /* 0x001fe400078e000f */
[----:B------:R-:W-:Y:S01]  /*60f0*/  IMAD.MOV R19, RZ, RZ, -R19 ;  /* 0x000000ffff137224 */ /* 0x000fe200078e0a13 */
[----:B------:R0:W-:Y:S01]  /*6100*/  STL [R1+0x4f4], R3 ;  /* 0x0004f40301007387 */ /* 0x0001e20000100800 */
[----:B------:R-:W-:-:S04]  /*6110*/  IMAD.HI.U32 R17, R9, R7, RZ ;  /* 0x0000000709117227 */ /* 0x000fc800078e00ff */
[----:B------:R-:W-:Y:S01]  /*6120*/  @!P0 IMAD.MOV R0, RZ, RZ, -R0 ;  /* 0x000000ffff008224 */ /* 0x000fe200078e0a00 */
[----:B------:R-:W-:Y:S01]  /*6130*/  ISETP.GT.U32.AND P0, PT, R14, R6, PT ;  /* 0x000000060e00720c */ /* 0x000fe20003f04070 */
[----:B------:R-:W-:Y:S01]  /*6140*/  @!P1 IMAD.IADD R8, R8, 0x1, -R14 ;  /* 0x0000000108089824 */ /* 0x000fe200078e0a0e */
[----:B------:R-:W-:Y:S01]  /*6150*/  ISETP.GE.AND P1, PT, R16, RZ, PT ;  /* 0x000000ff1000720c */ /* 0x000fe20003f26270 */
[C---:B------:R-:W-:Y:S01]  /*6160*/  IMAD R2, R14.reuse, R19, R18 ;  /* 0x000000130e027224 */ /* 0x040fe200078e0212 */
[----:B------:R1:W-:Y:S01]  /*6170*/  STL [R1+0x4f8], R0 ;  /* 0x0004f80001007387 */ /* 0x0003e20000100800 */
[----:B------:R-:W-:Y:S02]  /*6180*/  IMAD.MOV R17, RZ, RZ, -R17 ;  /* 0x000000ffff117224 */ /* 0x000fe400078e0a11 */
[----:B0-----:R-:W-:Y:S01]  /*6190*/  IMAD.MOV.U32 R3, RZ, RZ, R11 ;  /* 0x000000ffff037224 */ /* 0x001fe200078e000b */
[----:B------:R-:W-:Y:S01]  /*61a0*/  ISETP.GT.U32.AND P3, PT, R14, R2, PT ;  /* 0x000000020e00720c */ /* 0x000fe20003f64070 */
[----:B------:R-:W-:-:S02]  /*61b0*/  VIADD R12, R24, 0x1a3 ;  /* 0x000001a3180c7836 */ /* 0x000fc40000000000 */
[----:B------:R-:W-:Y:S02]  /*61c0*/  IMAD R7, R14, R17, R7 ;  /* 0x000000110e077224 */ /* 0x000fe400078e0207 */
[----:B------:R-:W-:Y:S01]  /*61d0*/  @!P5 IMAD.MOV R3, RZ, RZ, -R3 ;  /* 0x000000ffff03d224 */ /* 0x000fe200078e0a03 */
[----:B------:R-:W-:Y:S01]  /*61e0*/  IABS R16, R12 ;  /* 0x0000000c00107213 */ /* 0x000fe20000000000 */
[----:B-1----:R-:W-:Y:S01]  /*61f0*/  IMAD.MOV.U32 R0, RZ, RZ, R8 ;  /* 0x000000ffff007224 */ /* 0x002fe200078e0008 */
[----:B------:R-:W-:Y:S01]  /*6200*/  ISETP.GE.AND P5, PT, R10, RZ, PT ;  /* 0x000000ff0a00720c */ /* 0x000fe20003fa6270 */
[----:B------:R-:W-:Y:S01]  /*6210*/  @!P6 IMAD.IADD R5, R5, 0x1, -R14 ;  /* 0x000000010505e824 */ /* 0x000fe200078e0a0e */
[----:B------:R-:W-:Y:S01]  /*6220*/  ISETP.GT.U32.AND P6, PT, R14, R7, PT ;  /* 0x000000070e00720c */ /* 0x000fe20003fc4070 */
[----:B------:R-:W-:Y:S01]  /*6230*/  @!P2 IMAD.MOV R0, RZ, RZ, -R0 ;  /* 0x000000ffff00a224 */ /* 0x000fe200078e0a00 */
[----:B------:R-:W-:Y:S01]  /*6240*/  STL [R1+0x500], R3 ;  /* 0x0005000301007387 */ /* 0x000fe20000100800 */
[----:B------:R-:W-:Y:S01]  /*6250*/  IMAD.HI.U32 R8, R9, R16, RZ ;  /* 0x0000001009087227 */ /* 0x000fe200078e00ff */
[----:B------:R-:W-:-:S02]  /*6260*/  ISETP.GE.AND P2, PT, R4, RZ, PT ;  /* 0x000000ff0400720c */ /* 0x000fc40003f46270 */
[----:B------:R0:W-:Y:S01]  /*6270*/  STL [R1+0x50c], R0 ;  /* 0x00050c0001007387 */ /* 0x0001e20000100800 */
[----:B------:R-:W-:Y:S02]  /*6280*/  VIADD R4, R24, 0x1a2 ;  /* 0x000001a218047836 */ /* 0x000fe40000000000 */
[----:B------:R-:W-:Y:S02]  /*6290*/  IMAD.MOV R8, RZ, RZ, -R8 ;  /* 0x000000ffff087224 */ /* 0x000fe400078e0a08 */
[--C-:B------:R-:W-:Y:S01]  /*62a0*/  @!P0 IMAD.IADD R6, R6, 0x1, -R14.reuse ;  /* 0x0000000106068824 */ /* 0x100fe200078e0a0e */
[----:B------:R-:W-:Y:S01]  /*62b0*/  IABS R18, R4 ;  /* 0x0000000400127213 */ /* 0x000fe20000000000 */
[----:B------:R-:W-:Y:S01]  /*62c0*/  @!P3 IMAD.IADD R2, R2, 0x1, -R14 ;  /* 0x000000010202b824 */ /* 0x000fe200078e0a0e */
[----:B------:R-:W-:Y:S01]  /*62d0*/  ISETP.GE.AND P3, PT, R4, RZ, PT ;  /* 0x000000ff0400720c */ /* 0x000fe20003f66270 */
[----:B------:R-:W-:Y:S01]  /*62e0*/  IMAD R19, R14, R8, R16 ;  /* 0x000000080e137224 */ /* 0x000fe200078e0210 */
[----:B------:R-:W-:Y:S01]  /*62f0*/  ISETP.GE.AND P0, PT, R12, RZ, PT ;  /* 0x000000ff0c00720c */ /* 0x000fe20003f06270 */
[----:B0-----:R-:W-:-:S02]  /*6300*/  IMAD.MOV.U32 R0, RZ, RZ, R5 ;  /* 0x000000ffff007224 */ /* 0x001fc400078e0005 */
[----:B------:R-:W-:Y:S01]  /*6310*/  @!P6 IMAD.IADD R7, R7, 0x1, -R14 ;  /* 0x000000010707e824 */ /* 0x000fe200078e0a0e */
[C---:B------:R-:W-:Y:S01]  /*6320*/  ISETP.GT.U32.AND P6, PT, R14.reuse, R2, PT ;  /* 0x000000020e00720c */ /* 0x040fe20003fc4070 */
[----:B------:R-:W-:Y:S02]  /*6330*/  @!P1 IMAD.MOV R0, RZ, RZ, -R0 ;  /* 0x000000ffff009224 */ /* 0x000fe400078e0a00 */
[----:B------:R-:W-:Y:S01]  /*6340*/  IMAD.HI.U32 R5, R9, R18, RZ ;  /* 0x0000001209057227 */ /* 0x000fe200078e00ff */
[----:B------:R-:W-:Y:S02]  /*6350*/  ISETP.GT.U32.AND P1, PT, R14, R7, PT ;  /* 0x000000070e00720c */ /* 0x000fe40003f24070 */
[----:B------:R0:W-:Y:S01]  /*6360*/  STL [R1+0x530], R0 ;  /* 0x0005300001007387 */ /* 0x0001e20000100800 */
[----:B------:R-:W-:Y:S02]  /*6370*/  IMAD.MOV R5, RZ, RZ, -R5 ;  /* 0x000000ffff057224 */ /* 0x000fe400078e0a05 */
[----:B------:R-:W-:-:S02]  /*6380*/  VIADD R10, R24, 0x1a1 ;  /* 0x000001a1180a7836 */ /* 0x000fc40000000000 */
[----:B------:R-:W-:Y:S02]  /*6390*/  IMAD R18, R14, R5, R18 ;  /* 0x000000050e127224 */ /* 0x000fe400078e0212 */
[----:B------:R-:W-:Y:S01]  /*63a0*/  VIADD R8, R24, 0x1a0 ;  /* 0x000001a018087836 */ /* 0x000fe20000000000 */
[----:B------:R-:W-:Y:S01]  /*63b0*/  IABS R13, R10 ;  /* 0x0000000a000d7213 */ /* 0x000fe20000000000 */
[----:B------:R-:W-:Y:S01]  /*63c0*/  @!P6 IMAD.IADD R2, R2, 0x1, -R14 ;  /* 0x000000010202e824 */ /* 0x000fe200078e0a0e */
[----:B------:R-:W-:Y:S01]  /*63d0*/  ISETP.GT.U32.AND P6, PT, R14, R18, PT ;  /* 0x000000120e00720c */ /* 0x000fe20003fc4070 */
[----:B0-----:R-:W-:Y:S01]  /*63e0*/  IMAD.MOV.U32 R0, RZ, RZ, R6 ;  /* 0x000000ffff007224 */ /* 0x001fe200078e0006 */
[----:B------:R-:W-:Y:S01]  /*63f0*/  IABS R17, R8 ;  /* 0x0000000800117213 */ /* 0x000fe20000000000 */
[----:B------:R-:W-:-:S04]  /*6400*/  IMAD.HI.U32 R5, R9, R13, RZ ;  /* 0x0000000d09057227 */ /* 0x000fc800078e00ff */
[----:B------:R-:W-:Y:S01]  /*6410*/  @!P4 IMAD.MOV R0, RZ, RZ, -R0 ;  /* 0x000000ffff00c224 */ /* 0x000fe200078e0a00 */
[----:B------:R-:W-:Y:S01]  /*6420*/  ISETP.GT.U32.AND P4, PT, R14, R19, PT ;  /* 0x000000130e00720c */ /* 0x000fe20003f84070 */
[----:B------:R-:W-:Y:S01]  /*6430*/  @!P1 IMAD.IADD R7, R7, 0x1, -R14 ;  /* 0x0000000107079824 */ /* 0x000fe200078e0a0e */
[----:B------:R-:W-:Y:S01]  /*6440*/  ISETP.GE.AND P1, PT, R10, RZ, PT ;  /* 0x000000ff0a00720c */ /* 0x000fe20003f26270 */
[----:B------:R-:W-:Y:S01]  /*6450*/  IMAD.HI.U32 R6, R9, R17, RZ ;  /* 0x0000001109067227 */ /* 0x000fe200078e00ff */
[----:B------:R0:W-:Y:S03]  /*6460*/  STL [R1+0x538], R0 ;  /* 0x0005380001007387 */ /* 0x0001e60000100800 */
[----:B------:R-:W-:Y:S02]  /*6470*/  IMAD.MOV R10, RZ, RZ, -R5 ;  /* 0x000000ffff0a7224 */ /* 0x000fe400078e0a05 */
[----:B------:R-:W-:-:S02]  /*6480*/  VIADD R4, R24, 0x19f ;  /* 0x0000019f18047836 */ /* 0x000fc40000000000 */
[----:B------:R-:W-:Y:S02]  /*6490*/  IMAD.MOV R6, RZ, RZ, -R6 ;  /* 0x000000ffff067224 */ /* 0x000fe400078e0a06 */
[----:B------:R-:W-:Y:S01]  /*64a0*/  @!P4 IMAD.IADD R19, R19, 0x1, -R14 ;  /* 0x000000011313c824 */ /* 0x000fe200078e0a0e */
[----:B------:R-:W-:Y:S01]  /*64b0*/  IABS R16, R4 ;  /* 0x0000000400107213 */ /* 0x000fe20000000000 */
[----:B0-----:R-:W-:Y:S01]  /*64c0*/  IMAD.MOV.U32 R0, RZ, RZ, R2 ;  /* 0x000000ffff007224 */ /* 0x001fe200078e0002 */
[----:B------:R-:W-:Y:S01]  /*64d0*/  ISETP.GE.AND P4, PT, R8, RZ, PT ;  /* 0x000000ff0800720c */ /* 0x000fe20003f86270 */
[C---:B------:R-:W-:Y:S02]  /*64e0*/  IMAD R13, R14.reuse, R10, R13 ;  /* 0x0000000a0e0d7224 */ /* 0x040fe400078e020d */
[----:B------:R-:W-:Y:S01]  /*64f0*/  @!P5 IMAD.MOV R0, RZ, RZ, -R0 ;  /* 0x000000ffff00d224 */ /* 0x000fe200078e0a00 */
[----:B------:R-:W-:Y:S01]  /*6500*/  ISETP.GT.U32.AND P5, PT, R14, R19, PT ;  /* 0x000000130e00720c */ /* 0x000fe20003fa4070 */
[----:B------:R-:W-:-:S02]  /*6510*/  @!P6 IMAD.IADD R18, R18, 0x1, -R14 ;  /* 0x000000011212e824 */ /* 0x000fc400078e0a0e */
[C---:B------:R-:W-:Y:S01]  /*6520*/  IMAD R17, R14.reuse, R6, R17 ;  /* 0x000000060e117224 */ /* 0x040fe200078e0211 */
[----:B------:R0:W-:Y:S01]  /*6530*/  STL [R1+0x53c], R0 ;  /* 0x00053c0001007387 */ /* 0x0001e20000100800 */
[----:B------:R-:W-:Y:S01]  /*6540*/  IMAD.HI.U32 R5, R9, R16, RZ ;  /* 0x0000001009057227 */ /* 0x000fe200078e00ff */
[----:B------:R-:W-:-:S03]  /*6550*/  ISETP.GT.U32.AND P6, PT, R14, R18, PT ;  /* 0x000000120e00720c */ /* 0x000fc60003fc4070 */
[----:B------:R-:W-:Y:S02]  /*6560*/  IMAD.MOV R5, RZ, RZ, -R5 ;  /* 0x000000ffff057224 */ /* 0x000fe400078e0a05 */
[----:B------:R-:W-:Y:S02]  /*6570*/  VIADD R8, R24, 0x19e ;  /* 0x0000019e18087836 */ /* 0x000fe40000000000 */
[----:B------:R-:W-:Y:S01]  /*6580*/  @!P5 IMAD.IADD R19, R19, 0x1, -R14 ;  /* 0x000000011313d824 */ /* 0x000fe200078e0a0e */
[C---:B------:R-:W-:Y:S01]  /*6590*/  ISETP.GT.U32.AND P5, PT, R14.reuse, R17, PT ;  /* 0x000000110e00720c */ /* 0x040fe20003fa4070 */
[----:B0-----:R-:W-:Y:S01]  /*65a0*/  IMAD.MOV.U32 R0, RZ, RZ, R7 ;  /* 0x000000ffff007224 */ /* 0x001fe200078e0007 */
[----:B------:R-:W-:Y:S01]  /*65b0*/  IABS R11, R8 ;  /* 0x00000008000b7213 */ /* 0x000fe20000000000 */
[C---:B------:R-:W-:Y:S02]  /*65c0*/  IMAD R16, R14.reuse, R5, R16 ;  /* 0x000000050e107224 */ /* 0x040fe400078e0210 */
[----:B------:R-:W-:Y:S01]  /*65d0*/  @!P2 IMAD.MOV R0, RZ, RZ, -R0 ;  /* 0x000000ffff00a224 */ /* 0x000fe200078e0a00 */
[----:B------:R-:W-:Y:S01]  /*65e0*/  ISETP.GT.U32.AND P2, PT, R14, R13, PT ;  /* 0x0000000d0e00720c */ /* 0x000fe20003f44070 */
[--C-:B------:R-:W-:Y:S01]  /*65f0*/  @!P6 IMAD.IADD R18, R18, 0x1, -R14.reuse ;  /* 0x000000011212e824 */ /* 0x100fe200078e0a0e */
[----:B------:R-:W-:Y:S01]  /*6600*/  ISETP.GT.U32.AND P6, PT, R14, R16, PT ;  /* 0x000000100e00720c */ /* 0x000fe20003fc4070 */
[----:B------:R-:W-:Y:S01]  /*6610*/  IMAD.HI.U32 R15, R9, R11, RZ ;  /* 0x0000000b090f7227 */ /* 0x000fe200078e00ff */
[----:B------:R0:W-:Y:S03]  /*6620*/  STL [R1+0x54c], R0 ;  /* 0x00054c0001007387 */ /* 0x0001e60000100800 */
[----:B------:R-:W-:-:S02]  /*6630*/  @!P5 IMAD.IADD R17, R17, 0x1, -R14 ;  /* 0x000000011111d824 */ /* 0x000fc400078e0a0e */
[----:B------:R-:W-:Y:S02]  /*6640*/  VIADD R2, R24, 0x19d ;  /* 0x0000019d18027836 */ /* 0x000fe40000000000 */
[----:B------:R-:W-:Y:S02]  /*6650*/  IMAD.MOV R15, RZ, RZ, -R15 ;  /* 0x000000ffff0f7224 */ /* 0x000fe400078e0a0f */
[--C-:B------:R-:W-:Y:S01]  /*6660*/  @!P2 IMAD.IADD R13, R13, 0x1, -R14.reuse ;  /* 0x000000010d0da824 */ /* 0x100fe200078e0a0e */
[----:B------:R-:W-:Y:S01]  /*6670*/  IABS R7, R2 ;  /* 0x0000000200077213 */ /* 0x000fe20000000000 */
[----:B------:R-:W-:Y:S01]  /*6680*/  IMAD R11, R14, R15, R11 ;  /* 0x0000000f0e0b7224 */ /* 0x000fe200078e020b */
[----:B------:R-:W-:Y:S01]  /*6690*/  ISETP.GE.AND P2, PT, R4, RZ, PT ;  /* 0x000000ff0400720c */ /* 0x000fe20003f46270 */
[----:B------:R-:W-:Y:S01]  /*66a0*/  @!P6 IMAD.IADD R16, R16, 0x1, -R14 ;  /* 0x000000011010e824 */ /* 0x000fe200078e0a0e */
[----:B------:R-:W-:Y:S01]  /*66b0*/  ISETP.GT.U32.AND P5, PT, R14, R13, PT ;  /* 0x0000000d0e00720c */ /* 0x000fe20003fa4070 */
[----:B------:R-:W-:Y:S01]  /*66c0*/  VIADD R12, R24, 0x19b ;  /* 0x0000019b180c7836 */ /* 0x000fe20000000000 */
[----:B------:R-:W-:Y:S01]  /*66d0*/  ISETP.GT.U32.AND P6, PT, R14, R17, PT ;  /* 0x000000110e00720c */ /* 0x000fe20003fc4070 */
[----:B------:R-:W-:-:S03]  /*66e0*/  IMAD.HI.U32 R4, R9, R7, RZ ;  /* 0x0000000709047227 */ /* 0x000fc600078e00ff */
[----:B------:R-:W-:Y:S01]  /*66f0*/  IABS R5, R12 ;  /* 0x0000000c00057213 */ /* 0x000fe20000000000 */
[----:B------:R-:W-:Y:S02]  /*6700*/  IMAD.MOV.U32 R3, RZ, RZ, R19 ;  /* 0x000000ffff037224 */ /* 0x000fe400078e0013 */
[----:B------:R-:W-:Y:S02]  /*6710*/  IMAD.MOV R4, RZ, RZ, -R4 ;  /* 0x000000ffff047224 */ /* 0x000fe400078e0a04 */
[----:B0-----:R-:W-:Y:S02]  /*6720*/  IMAD.MOV.U32 R0, RZ, RZ, R18 ;  /* 0x000000ffff007224 */ /* 0x001fe400078e0012 */
[----:B------:R-:W-:Y:S01]  /*6730*/  @!P5 IMAD.IADD R13, R13, 0x1, -R14 ;  /* 0x000000010d0dd824 */ /* 0x000fe200078e0a0e */
[C---:B------:R-:W-:Y:S01]  /*6740*/  ISETP.GT.U32.AND P5, PT, R14.reuse, R11, PT ;  /* 0x0000000b0e00720c */ /* 0x040fe20003fa4070 */
[----:B------:R-:W-:Y:S01]  /*6750*/  @!P0 IMAD.MOV R3, RZ, RZ, -R3 ;  /* 0x000000ffff038224 */ /* 0x000fe200078e0a03 */
[----:B------:R-:W-:Y:S01]  /*6760*/  ISETP.GT.U32.AND P0, PT, R14, R16, PT ;  /* 0x000000100e00720c */ /* 0x000fe20003f04070 */
[----:B------:R-:W-:Y:S01]  /*6770*/  @!P3 IMAD.MOV R0, RZ, RZ, -R0 ;  /* 0x000000ffff00b224 */ /* 0x000fe200078e0a00 */
[----:B------:R-:W-:Y:S01]  /*6780*/  ISETP.GE.AND P3, PT, R8, RZ, PT ;  /* 0x000000ff0800720c */ /* 0x000fe20003f66270 */
[----:B------:R-:W-:Y:S01]  /*6790*/  IMAD R7, R14, R4, R7 ;  /* 0x000000040e077224 */ /* 0x000fe200078e0207 */
[----:B------:R-:W-:Y:S01]  /*67a0*/  STL [R1+0x554], R3 ;  /* 0x0005540301007387 */ /* 0x000fe20000100800 */
[----:B------:R-:W-:-:S03]  /*67b0*/  IMAD.HI.U32 R8, R9, R5, RZ ;  /* 0x0000000509087227 */ /* 0x000fc600078e00ff */
[----:B------:R0:W-:Y:S01]  /*67c0*/  STL [R1+0x558], R0 ;  /* 0x0005580001007387 */ /* 0x0001e20000100800 */
[----:B------:R-:W-:Y:S02]  /*67d0*/  VIADD R10, R24, 0x19c ;  /* 0x0000019c180a7836 */ /* 0x000fe40000000000 */
[----:B------:R-:W-:Y:S01]  /*67e0*/  @!P6 IMAD.IADD R17, R17, 0x1, -R14 ;  /* 0x000000011111e824 */ /* 0x000fe200078e0a0e */
[C---:B------:R-:W-:Y:S01]  /*67f0*/  ISETP.GT.U32.AND P6, PT, R14.reuse, R7, PT ;  /* 0x000000070e00720c */ /* 0x040fe20003fc4070 */
[----:B------:R-:W-:Y:S01]  /*6800*/  IMAD.MOV R8, RZ, RZ, -R8 ;  /* 0x000000ffff087224 */ /* 0x000fe200078e0a08 */
[----:B------:R-:W-:Y:S01]  /*6810*/  IABS R6, R10 ;  /* 0x0000000a00067213 */ /* 0x000fe20000000000 */
[----:B------:R-:W-:Y:S02]  /*6820*/  @!P5 IMAD.IADD R11, R11, 0x1, -R14 ;  /* 0x000000010b0bd824 */ /* 0x000fe400078e0a0e */
[----:B------:R-:W-:Y:S02]  /*6830*/  IMAD R5, R14, R8, R5 ;  /* 0x000000080e057224 */ /* 0x000fe400078e0205 */
[----:B0-----:R-:W-:-:S02]  /*6840*/  IMAD.MOV.U32 R0, RZ, RZ, R13 ;  /* 0x000000ffff007224 */ /* 0x001fc400078e000d */
[----:B------:R-:W-:Y:S02]  /*6850*/  IMAD.MOV.U32 R3, RZ, RZ, R17 ;  /* 0x000000ffff037224 */ /* 0x000fe400078e0011 */
[----:B------:R-:W-:Y:S01]  /*6860*/  @!P1 IMAD.MOV R0, RZ, RZ, -R0 ;  /* 0x000000ffff009224 */ /* 0x000fe200078e0a00 */
[----:B------:R-:W-:Y:S01]  /*6870*/  ISETP.GT.U32.AND P1, PT, R14, R11, PT ;  /* 0x0000000b0e00720c */ /* 0x000fe20003f24070 */
[----:B------:R-:W-:-:S03]  /*6880*/  IMAD.HI.U32 R15, R9, R6, RZ ;  /* 0x00000006090f7227 */ /* 0x000fc600078e00ff */
[----:B------:R0:W-:Y:S01]  /*6890*/  STL [R1+0x568], R0 ;  /* 0x0005680001007387 */ /* 0x0001e20000100800 */
[----:B------:R-:W-:Y:S02]  /*68a0*/  VIADD R4, R24, 0x19a ;  /* 0x0000019a18047836 */ /* 0x000fe40000000000 */
[--C-:B------:R-:W-:Y:S01]  /*68b0*/  @!P0 IMAD.IADD R16, R16, 0x1, -R14.reuse ;  /* 0x0000000110108824 */ /* 0x100fe200078e0a0e */
[----:B------:R-:W-:Y:S01]  /*68c0*/  ISETP.GE.AND P0, PT, R2, RZ, PT ;  /* 0x000000ff0200720c */ /* 0x000fe20003f06270 */
[----:B------:R-:W-:Y:S01]  /*68d0*/  @!P4 IMAD.MOV R3, RZ, RZ, -R3 ;  /* 0x000000ffff03c224 */ /* 0x000fe200078e0a03 */
[----:B------:R-:W-:Y:S01]  /*68e0*/  ISETP.GT.U32.AND P4, PT, R14, R5, PT ;  /* 0x000000050e00720c */ /* 0x000fe20003f84070 */
[----:B------:R-:W-:Y:S01]  /*68f0*/  IMAD.MOV R15, RZ, RZ, -R15 ;  /* 0x000000ffff0f7224 */ /* 0x000fe200078e0a0f */
[----:B------:R-:W-:Y:S01]  /*6900*/  IABS R2, R4 ;  /* 0x0000000400027213 */ /* 0x000fe20000000000 */
[----:B------:R-:W-:Y:S01]  /*6910*/  @!P6 IMAD.IADD R7, R7, 0x1, -R14 ;  /* 0x000000010707e824 */ /* 0x000fe200078e0a0e */
[----:B------:R-:W-:Y:S01]  /*6920*/  STL [R1+0x56c], R3 ;  /* 0x00056c0301007387 */ /* 0x000fe20000100800 */
[----:B0-----:R-:W-:-:S02]  /*6930*/  IMAD.MOV.U32 R0, RZ, RZ, R16 ;  /* 0x000000ffff007224 */ /* 0x001fc400078e0010 */
[----:B------:R-:W-:Y:S01]  /*6940*/  VIADD R8, R24, 0x199 ;  /* 0x0000019918087836 */ /* 0x000fe20000000000 */
[C---:B------:R-:W-:Y:S01]  /*6950*/  ISETP.GT.U32.AND P6, PT, R14.reuse, R7, PT ;  /* 0x000000070e00720c */ /* 0x040fe20003fc4070 */
[C---:B------:R-:W-:Y:S02]  /*6960*/  IMAD R6, R14.reuse, R15, R6 ;  /* 0x0000000f0e067224 */ /* 0x040fe400078e0206 */
[----:B------:R-:W-:Y:S01]  /*6970*/  @!P2 IMAD.MOV R0, RZ, RZ, -R0 ;  /* 0x000000ffff00a224 */ /* 0x000fe200078e0a00 */
[----:B------:R-:W-:Y:S01]  /*6980*/  IABS R15, R8 ;  /* 0x00000008000f7213 */ /* 0x000fe20000000000 */
[----:B------:R-:W-:Y:S01]  /*6990*/  IMAD.HI.U32 R13, R9, R2, RZ ;  /* 0x00000002090d7227 */ /* 0x000fe200078e00ff */
[----:B------:R-:W-:Y:S02]  /*69a0*/  ISETP.GT.U32.AND P5, PT, R14, R6, PT ;  /* 0x000000060e00720c */ /* 0x000fe40003fa4070 */
[----:B------:R0:W-:Y:S01]  /*69b0*/  STL [R1+0x574], R0 ;  /* 0x0005740001007387 */ /* 0x0001e20000100800 */
[--C-:B------:R-:W-:Y:S01]  /*69c0*/  @!P1 IMAD.IADD R11, R11, 0x1, -R14.reuse ;  /* 0x000000010b0b9824 */ /* 0x100fe200078e0a0e */
[----:B------:R-:W-:Y:S01]  /*69d0*/  ISETP.GE.AND P2, PT, R10, RZ, PT ;  /* 0x000000ff0a00720c */ /* 0x000fe20003f46270 */
[----:B------:R-:W-:Y:S01]  /*69e0*/  IMAD.MOV R13, RZ, RZ, -R13 ;  /* 0x000000ffff0d7224 */ /* 0x000fe200078e0a0d */
[----:B------:R-:W-:Y:S01]  /*69f0*/  ISETP.GE.AND P1, PT, R12, RZ, PT ;  /* 0x000000ff0c00720c */ /* 0x000fe20003f26270 */
[----:B------:R-:W-:Y:S01]  /*6a00*/  @!P4 IMAD.IADD R5, R5, 0x1, -R14 ;  /* 0x000000010505c824 */ /* 0x000fe200078e0a0e */
[----:B------:R-:W-:Y:S01]  /*6a10*/  ISETP.GE.AND P4, PT, R4, RZ, PT ;  /* 0x000000ff0400720c */ /* 0x000fe20003f86270 */
[----:B------:R-:W-:-:S02]  /*6a20*/  IMAD.MOV.U32 R10, RZ, RZ, R15 ;  /* 0x000000ffff0a7224 */ /* 0x000fc400078e000f */
[----:B------:R-:W-:Y:S02]  /*6a30*/  IMAD R2, R14, R13, R2 ;  /* 0x0000000d0e027224 */ /* 0x000fe400078e0202 */
[----:B0-----:R-:W-:Y:S02]  /*6a40*/  IMAD.MOV.U32 R0, RZ, RZ, R11 ;  /* 0x000000ffff007224 */ /* 0x001fe400078e000b */
[----:B------:R-:W-:-:S04]  /*6a50*/  IMAD.HI.U32 R12, R9, R10, RZ ;  /* 0x0000000a090c7227 */ /* 0x000fc800078e00ff */
[----:B------:R-:W-:Y:S01]  /*6a60*/  @!P3 IMAD.MOV R0, RZ, RZ, -R0 ;  /* 0x000000ffff00b224 */ /* 0x000fe200078e0a00 */
[C---:B------:R-:W-:Y:S01]  /*6a70*/  ISETP.GT.U32.AND P3, PT, R14.reuse, R5, PT ;  /* 0x000000050e00720c */ /* 0x040fe20003f64070 */
[----:B------:R-:W-:Y:S01]  /*6a80*/  @!P6 IMAD.IADD R7, R7, 0x1, -R14 ;  /* 0x000000010707e824 */ /* 0x000fe200078e0a0e */
[----:B------:R-:W-:Y:S01]  /*6a90*/  ISETP.GT.U32.AND P6, PT, R14, R2, PT ;  /* 0x000000020e00720c */ /* 0x000fe20003fc4070 */
[----:B------:R-:W-:Y:S01]  /*6aa0*/  IMAD.MOV R12, RZ, RZ, -R12 ;  /* 0x000000ffff0c7224 */ /* 0x000fe200078e0a0c */
[----:B------:R0:W-:Y:S01]  /*6ab0*/  STL [R1+0x58c], R0 ;  /* 0x00058c0001007387 */ /* 0x0001e20000100800 */
[----:B------:R-:W-:Y:S02]  /*6ac0*/  @!P5 IMAD.IADD R6, R6, 0x1, -R14 ;  /* 0x000000010606d824 */ /* 0x000fe400078e0a0e */
[----:B------:R-:W-:Y:S02]  /*6ad0*/  IMAD R4, R14, R12, R10 ;  /* 0x0000000c0e047224 */ /* 0x000fe400078e020a */
[----:B------:R-:W-:Y:S01]  /*6ae0*/  VIADD R15, R24, 0x198 ;  /* 0x00000198180f7836 */ /* 0x000fe20000000000 */
[----:B------:R-:W-:Y:S01]  /*6af0*/  ISETP.GT.U32.AND P5, PT, R14, R6, PT ;  /* 0x000000060e00720c */ /* 0x000fe20003fa4070 */
[----:B------:R-:W-:-:S02]  /*6b00*/  VIADD R11, R24, 0x197 ;  /* 0x00000197180b7836 */ /* 0x000fc40000000000 */
[--C-:B------:R-:W-:Y:S01]  /*6b10*/  @!P3 IMAD.IADD R5, R5, 0x1, -R14.reuse ;  /* 0x000000010505b824 */ /* 0x100fe200078e0a0e */
[----:B------:R-:W-:Y:S01]  /*6b20*/  ISETP.GT.U32.AND P3, PT, R14, R4, PT ;  /* 0x000000040e00720c */ /* 0x000fe20003f64070 */
[----:B------:R-:W-:Y:S02]  /*6b30*/  @!P6 IMAD.IADD R2, R2, 0x1, -R14 ;  /* 0x000000010202e824 */ /* 0x000fe400078e0a0e */
[----:B0-----:R-:W-:Y:S02]  /*6b40*/  IMAD.MOV.U32 R0, RZ, RZ, R7 ;  /* 0x000000ffff007224 */ /* 0x001fe400078e0007 */
[----:B------:R-:W-:Y:S01]  /*6b50*/  VIADD R7, R24, 0x196 ;  /* 0x0000019618077836 */ /* 0x000fe20000000000 */
[----:B------:R-:W-:Y:S01]  /*6b60*/  ISETP.GT.U32.AND P6, PT, R14, R2, PT ;  /* 0x000000020e00720c */ /* 0x000fe20003fc4070 */
[----:B------:R-:W-:Y:S01]  /*6b70*/  @!P0 IMAD.MOV R0, RZ, RZ, -R0 ;  /* 0x000000ffff008224 */ /* 0x000fe200078e0a00 */
[----:B------:R-:W-:Y:S01]  /*6b80*/  ISETP.GE.AND P0, PT, R15, RZ, PT ;  /* 0x000000ff0f00720c */ /* 0x000fe20003f06270 */
[--C-:B------:R-:W-:Y:S01]  /*6b90*/  @!P5 IMAD.IADD R6, R6, 0x1, -R14.reuse ;  /* 0x000000010606d824 */ /* 0x100fe200078e0a0e */
[----:B------:R-:W-:Y:S01]  /*6ba0*/  IABS R15, R15 ;  /* 0x0000000f000f7213 */ /* 0x000fe20000000000 */
[----:B------:R-:W-:Y:S01]  /*6bb0*/  VIADD R13, R24, 0x193 ;  /* 0x00000193180d7836 */ /* 0x000fe20000000000 */
[----:B------:R0:W-:Y:S01]  /*6bc0*/  STL [R1+0x594], R0 ;  /* 0x0005940001007387 */ /* 0x0001e20000100800 */
[----:B------:R-:W-:Y:S01]  /*6bd0*/  @!P3 IMAD.IADD R4, R4, 0x1, -R14 ;  /* 0x000000010404b824 */ /* 0x000fe200078e0a0e */
[----:B------:R-:W-:Y:S01]  /*6be0*/  ISETP.GE.AND P5, PT, R8, RZ, PT ;  /* 0x000000ff0800720c */ /* 0x000fe20003fa6270 */
[----:B------:R-:W-:Y:S01]  /*6bf0*/  IMAD.MOV.U32 R3, RZ, RZ, R6 ;  /* 0x000000ffff037224 */ /* 0x000fe200078e0006 */
[----:B------:R-:W-:Y:S01]  /*6c00*/  IABS R17, R13 ;  /* 0x0000000d00117213 */ /* 0x000fe20000000000 */
[----:B------:R-:W-:Y:S01]  /*6c10*/  IMAD.HI.U32 R10, R9, R15, RZ ;  /* 0x0000000f090a7227 */ /* 0x000fe200078e00ff */
[----:B------:R-:W-:-:S03]  /*6c20*/  ISETP.GT.U32.AND P3, PT, R14, R4, PT ;  /* 0x000000040e00720c */ /* 0x000fc60003f64070 */
[----:B------:R-:W-:Y:S01]  /*6c30*/  @!P2 IMAD.MOV R3, RZ, RZ, -R3 ;  /* 0x000000ffff03a224 */ /* 0x000fe200078e0a03 */
[----:B------:R-:W-:Y:S01]  /*6c40*/  ISETP.GE.AND P2, PT, R11, RZ, PT ;  /* 0x000000ff0b00720c */ /* 0x000fe20003f46270 */
[----:B0-----:R-:W-:Y:S01]  /*6c50*/  IMAD.MOV.U32 R0, RZ, RZ, R5 ;  /* 0x000000ffff007224 */ /* 0x001fe200078e0005 */
[----:B------:R-:W-:Y:S01]  /*6c60*/  IABS R11, R11 ;  /* 0x0000000b000b7213 */ /* 0x000fe20000000000 */
[----:B------:R-:W-:Y:S01]  /*6c70*/  @!P6 IMAD.IADD R2, R2, 0x1, -R14 ;  /* 0x000000010202e824 */ /* 0x000fe200078e0a0e */
[----:B------:R-:W-:Y:S01]  /*6c80*/  STL [R1+0x5a4], R3 ;  /* 0x0005a40301007387 */ /* 0x000fe20000100800 */
[----:B------:R-:W-:Y:S01]  /*6c90*/  @!P1 IMAD.MOV R0, RZ, RZ, -R0 ;  /* 0x000000ffff009224 */ /* 0x000fe200078e0a00 */
[----:B------:R-:W-:Y:S01]  /*6ca0*/  ISETP.GE.AND P1, PT, R7, RZ, PT ;  /* 0x000000ff0700720c */ /* 0x000fe20003f26270 */
[----:B------:R-:W-:Y:S01]  /*6cb0*/  IMAD.MOV R10, RZ, RZ, -R10 ;  /* 0x000000ffff0a7224 */ /* 0x000fe200078e0a0a */
[----:B------:R-:W-:Y:S01]  /*6cc0*/  IABS R7, R7 ;  /* 0x0000000700077213 */ /* 0x000fe20000000000 */
[C---:B------:R-:W-:Y:S01]  /*6cd0*/  IMAD.HI.U32 R6, R9.reuse, R11, RZ ;  /* 0x0000000b09067227 */ /* 0x040fe200078e00ff */
[----:B------:R0:W-:Y:S03]  /*6ce0*/  STL [R1+0x5a8], R0 ;  /* 0x0005a80001007387 */ /* 0x0001e60000100800 */
[----:B------:R-:W-:-:S04]  /*6cf0*/  IMAD.HI.U32 R5, R9, R7, RZ ;  /* 0x0000000709057227 */ /* 0x000fc800078e00ff */
[----:B------:R-:W-:Y:S02]  /*6d00*/  IMAD R15, R14, R10, R15 ;  /* 0x0000000a0e0f7224 */ /* 0x000fe400078e020f */
[----:B------:R-:W-:Y:S02]  /*6d10*/  IMAD.MOV R5, RZ, RZ, -R5 ;  /* 0x000000ffff057224 */ /* 0x000fe400078e0a05 */
[----:B0-----:R-:W-:Y:S02]  /*6d20*/  IMAD.MOV.U32 R0, RZ, RZ, R2 ;  /* 0x000000ffff007224 */ /* 0x001fe400078e0002 */
[----:B------:R-:W-:Y:S02]  /*6d30*/  @!P3 IMAD.IADD R4, R4, 0x1, -R14 ;  /* 0x000000010404b824 */ /* 0x000fe400078e0a0e */
[----:B------:R-:W-:Y:S01]  /*6d40*/  @!P4 IMAD.MOV R0, RZ, RZ, -R0 ;  /* 0x000000ffff00c224 */ /* 0x000fe200078e0a00 */
[----:B------:R-:W-:Y:S01]  /*6d50*/  ISETP.GT.U32.AND P4, PT, R14, R15, PT ;  /* 0x0000000f0e00720c */ /* 0x000fe20003f84070 */
[----:B------:R-:W-:-:S02]  /*6d60*/  IMAD.MOV R6, RZ, RZ, -R6 ;  /* 0x000000ffff067224 */ /* 0x000fc400078e0a06 */
[C---:B------:R-:W-:Y:S01]  /*6d70*/  IMAD R7, R14.reuse, R5, R7 ;  /* 0x000000050e077224 */ /* 0x040fe200078e0207 */
[----:B------:R0:W-:Y:S01]  /*6d80*/  STL [R1+0x5b0], R0 ;  /* 0x0005b00001007387 */ /* 0x0001e20000100800 */
[----:B------:R-:W-:Y:S02]  /*6d90*/  IMAD R11, R14, R6, R11 ;  /* 0x000000060e0b7224 */ /* 0x000fe400078e020b */
[C---:B------:R-:W-:Y:S02]  /*6da0*/  VIADD R8, R24.reuse, 0x195 ;  /* 0x0000019518087836 */ /* 0x040fe40000000000 */
[----:B------:R-:W-:Y:S01]  /*6db0*/  VIADD R19, R24, 0x194 ;  /* 0x0000019418137836 */ /* 0x000fe20000000000 */
[----:B------:R-:W-:Y:S01]  /*6dc0*/  ISETP.GT.U32.AND P3, PT, R14, R11, PT ;  /* 0x0000000b0e00720c */ /* 0x000fe20003f64070 */
[----:B------:R-:W-:Y:S01]  /*6dd0*/  IMAD.HI.U32 R6, R9, R17, RZ ;  /* 0x0000001109067227 */ /* 0x000fe200078e00ff */
[----:B------:R-:W-:Y:S02]  /*6de0*/  ISETP.GE.AND P6, PT, R8, RZ, PT ;  /* 0x000000ff0800720c */ /* 0x000fe40003fc6270 */
[----:B------:R-:W-:Y:S01]  /*6df0*/  IABS R8, R8 ;  /* 0x0000000800087213 */ /* 0x000fe20000000000 */
[----:B0-----:R-:W-:Y:S01]  /*6e00*/  IMAD.MOV.U32 R0, RZ, RZ, R4 ;  /* 0x000000ffff007224 */ /* 0x001fe200078e0004 */
[----:B------:R-:W-:Y:S01]  /*6e10*/  IABS R5, R19 ;  /* 0x0000001300057213 */ /* 0x000fe20000000000 */
[----:B------:R-:W-:-:S02]  /*6e20*/  @!P4 IMAD.IADD R15, R15, 0x1, -R14 ;  /* 0x000000010f0fc824 */ /* 0x000fc400078e0a0e */
[----:B------:R-:W-:Y:S01]  /*6e30*/  @!P5 IMAD.MOV R0, RZ, RZ, -R0 ;  /* 0x000000ffff00d224 */ /* 0x000fe200078e0a00 */
[C---:B------:R-:W-:Y:S01]  /*6e40*/  ISETP.GT.U32.AND P5, PT, R14.reuse, R7, PT ;  /* 0x000000070e00720c */ /* 0x040fe20003fa4070 */
[----:B------:R-:W-:Y:S01]  /*6e50*/  IMAD.HI.U32 R2, R9, R8, RZ ;  /* 0x0000000809027227 */ /* 0x000fe200078e00ff */
[C---:B------:R-:W-:Y:S02]  /*6e60*/  ISETP.GT.U32.AND P4, PT, R14.reuse, R15, PT ;  /* 0x0000000f0e00720c */ /* 0x040fe40003f84070 */
[----:B------:R0:W-:Y:S01]  /*6e70*/  STL [R1+0x5b4], R0 ;  /* 0x0005b40001007387 */ /* 0x0001e20000100800 */
[----:B------:R-:W-:Y:S02]  /*6e80*/  IMAD.MOV R2, RZ, RZ, -R2 ;  /* 0x000000ffff027224 */ /* 0x000fe400078e0a02 */
[----:B------:R-:W-:Y:S02]  /*6e90*/  @!P3 IMAD.IADD R11, R11, 0x1, -R14 ;  /* 0x000000010b0bb824 */ /* 0x000fe400078e0a0e */
[----:B------:R-:W-:-:S02]  /*6ea0*/  IMAD R8, R14, R2, R8 ;  /* 0x000000020e087224 */ /* 0x000fc400078e0208 */
[----:B------:R-:W-:Y:S01]  /*6eb0*/  IMAD.HI.U32 R12, R9, R5, RZ ;  /* 0x00000005090c7227 */ /* 0x000fe200078e00ff */
[----:B------:R-:W-:-:S03]  /*6ec0*/  ISETP.GT.U32.AND P3, PT, R14, R11, PT ;  /* 0x0000000b0e00720c */ /* 0x000fc60003f64070 */
[----:B------:R-:W-:Y:S02]  /*6ed0*/  @!P5 IMAD.IADD R7, R7, 0x1, -R14 ;  /* 0x000000010707d824 */ /* 0x000fe400078e0a0e */
[----:B------:R-:W-:Y:S02]  /*6ee0*/  IMAD.MOV R6, RZ, RZ, -R6 ;  /* 0x000000ffff067224 */ /* 0x000fe400078e0a06 */
[----:B------:R-:W-:Y:S01]  /*6ef0*/  @!P4 IMAD.IADD R15, R15, 0x1, -R14 ;  /* 0x000000010f0fc824 */ /* 0x000fe200078e0a0e */
[C---:B------:R-:W-:Y:S01]  /*6f00*/  ISETP.GT.U32.AND P5, PT, R14.reuse, R7, PT ;  /* 0x000000070e00720c */ /* 0x040fe20003fa4070 */
[----:B------:R-:W-:Y:S01]  /*6f10*/  IMAD.MOV R12, RZ, RZ, -R12 ;  /* 0x000000ffff0c7224 */ /* 0x000fe200078e0a0c */
[C---:B------:R-:W-:Y:S01]  /*6f20*/  ISETP.GT.U32.AND P4, PT, R14.reuse, R8, PT ;  /* 0x000000080e00720c */ /* 0x040fe20003f84070 */
[C---:B------:R-:W-:Y:S02]  /*6f30*/  IMAD R17, R14.reuse, R6, R17 ;  /* 0x000000060e117224 */ /* 0x040fe400078e0211 */
[----:B------:R-:W-:-:S02]  /*6f40*/  IMAD R5, R14, R12, R5 ;  /* 0x0000000c0e057224 */ /* 0x000fc400078e0205 */
[--C-:B------:R-:W-:Y:S02]  /*6f50*/  @!P3 IMAD.IADD R11, R11, 0x1, -R14.reuse ;  /* 0x000000010b0bb824 */ /* 0x100fe400078e0a0e */
[----:B------:R-:W-:Y:S01]  /*6f60*/  VIADD R2, R24, 0x192 ;  /* 0x0000019218027836 */ /* 0x000fe20000000000 */
[C---:B------:R-:W-:Y:S01]  /*6f70*/  ISETP.GT.U32.AND P3, PT, R14.reuse, R5, PT ;  /* 0x000000050e00720c */ /* 0x040fe20003f64070 */
[----:B0-----:R-:W-:Y:S02]  /*6f80*/  IMAD.MOV.U32 R0, RZ, RZ, R15 ;  /* 0x000000ffff007224 */ /* 0x001fe400078e000f */
[--C-:B------:R-:W-:Y:S01]  /*6f90*/  @!P5 IMAD.IADD R7, R7, 0x1, -R14.reuse ;  /* 0x000000010707d824 */ /* 0x100fe200078e0a0e */
[----:B------:R-:W-:Y:S01]  /*6fa0*/  ISETP.GT.U32.AND P5, PT, R14, R17, PT ;  /* 0x000000110e00720c */ /* 0x000fe20003fa4070 */
[----:B------:R-:W-:Y:S01]  /*6fb0*/  @!P4 IMAD.IADD R8, R8, 0x1, -R14 ;  /* 0x000000010808c824 */ /* 0x000fe200078e0a0e */
[----:B------:R-:W-:Y:S01]  /*6fc0*/  IABS R10, R2 ;  /* 0x00000002000a7213 */ /* 0x000fe20000000000 */
[C---:B------:R-:W-:Y:S01]  /*6fd0*/  VIADD R4, R24.reuse, 0x191 ;  /* 0x0000019118047836 */ /* 0x040fe20000000000 */
[----:B------:R-:W-:Y:S01]  /*6fe0*/  ISETP.GE.AND P4, PT, R19, RZ, PT ;  /* 0x000000ff1300720c */ /* 0x000fe20003f86270 */
[----:B------:R-:W-:-:S02]  /*6ff0*/  VIADD R6, R24, 0x190 ;  /* 0x0000019018067836 */ /* 0x000fc40000000000 */
[----:B------:R-:W-:Y:S01]  /*7000*/  @!P0 IMAD.MOV R0, RZ, RZ, -R0 ;  /* 0x000000ffff008224 */ /* 0x000fe200078e0a00 */
[C---:B------:R-:W-:Y:S01]  /*7010*/  ISETP.GT.U32.AND P0, PT, R14.reuse, R8, PT ;  /* 0x000000080e00720c */ /* 0x040fe20003f04070 */
[----:B------:R-:W-:Y:S01]  /*7020*/  IMAD.HI.U32 R18, R9, R10, RZ ;  /* 0x0000000a09127227 */ /* 0x000fe200078e00ff */
[----:B------:R-:W-:Y:S02]  /*7030*/  IABS R16, R4 ;  /* 0x0000000400107213 */ /* 0x000fe40000000000 */
[----:B------:R-:W-:Y:S01]  /*7040*/  IABS R15, R6 ;  /* 0x00000006000f7213 */ /* 0x000fe20000000000 */
[--C-:B------:R-:W-:Y:S01]  /*7050*/  @!P5 IMAD.IADD R17, R17, 0x1, -R14.reuse ;  /* 0x000000011111d824 */ /* 0x100fe200078e0a0e */
[----:B------:R0:W-:Y:S01]  /*7060*/  STL [R1+0x5c4], R0 ;  /* 0x0005c40001007387 */ /* 0x0001e20000100800 */
[----:B------:R-:W-:Y:S01]  /*7070*/  @!P3 IMAD.IADD R5, R5, 0x1, -R14 ;  /* 0x000000010505b824 */ /* 0x000fe200078e0a0e */
[----:B------:R-:W-:Y:S01]  /*7080*/  ISETP.GE.AND P3, PT, R13, RZ, PT ;  /* 0x000000ff0d00720c */ /* 0x000fe20003f66270 */
[----:B------:R-:W-:Y:S01]  /*7090*/  IMAD.HI.U32 R12, R9, R16, RZ ;  /* 0x00000010090c7227 */ /* 0x000fe200078e00ff */
[----:B------:R-:W-:-:S03]  /*70a0*/  ISETP.GT.U32.AND P5, PT, R14, R17, PT ;  /* 0x000000110e00720c */ /* 0x000fc60003fa4070 */
[----:B------:R-:W-:Y:S02]  /*70b0*/  IMAD.MOV R18, RZ, RZ, -R18 ;  /* 0x000000ffff127224 */ /* 0x000fe400078e0a12 */
[----:B------:R-:W-:Y:S02]  /*70c0*/  IMAD.MOV R12, RZ, RZ, -R12 ;  /* 0x000000ffff0c7224 */ /* 0x000fe400078e0a0c */
[----:B0-----:R-:W-:Y:S02]  /*70d0*/  IMAD.MOV.U32 R0, RZ, RZ, R11 ;  /* 0x000000ffff007224 */ /* 0x001fe400078e000b */
[----:B------:R-:W-:-:S04]  /*70e0*/  IMAD.HI.U32 R11, R9, R15, RZ ;  /* 0x0000000f090b7227 */ /* 0x000fc800078e00ff */
[----:B------:R-:W-:Y:S01]  /*70f0*/  @!P2 IMAD.MOV R0, RZ, RZ, -R0 ;  /* 0x000000ffff00a224 */ /* 0x000fe200078e0a00 */
[C---:B------:R-:W-:Y:S01]  /*7100*/  ISETP.GT.U32.AND P2, PT, R14.reuse, R5, PT ;  /* 0x000000050e00720c */ /* 0x040fe20003f44070 */
[----:B------:R-:W-:Y:S02]  /*7110*/  IMAD R10, R14, R18, R10 ;  /* 0x000000120e0a7224 */ /* 0x000fe400078e020a */
[----:B------:R-:W-:Y:S01]  /*7120*/  @!P0 IMAD.IADD R8, R8, 0x1, -R14 ;  /* 0x0000000108088824 */ /* 0x000fe200078e0a0e */
[----:B------:R0:W-:Y:S01]  /*7130*/  STL [R1+0x5cc], R0 ;  /* 0x0005cc0001007387 */ /* 0x0001e20000100800 */
[----:B------:R-:W-:Y:S01]  /*7140*/  IMAD.MOV R11, RZ, RZ, -R11 ;  /* 0x000000ffff0b7224 */ /* 0x000fe200078e0a0b */
[C---:B------:R-:W-:Y:S01]  /*7150*/  ISETP.GT.U32.AND P0, PT, R14.reuse, R10, PT ;  /* 0x0000000a0e00720c */ /* 0x040fe20003f04070 */
[C---:B------:R-:W-:Y:S02]  /*7160*/  IMAD R16, R14.reuse, R12, R16 ;  /* 0x0000000c0e107224 */ /* 0x040fe400078e0210 */
[----:B------:R-:W-:-:S02]  /*7170*/  IMAD R15, R14, R11, R15 ;  /* 0x0000000b0e0f7224 */ /* 0x000fc400078e020f */
[----:B------:R-:W-:Y:S02]  /*7180*/  IMAD.MOV.U32 R3, RZ, RZ, R7 ;  /* 0x000000ffff037224 */ /* 0x000fe400078e0007 */
[----:B------:R-:W-:Y:S01]  /*7190*/  @!P5 IMAD.IADD R17, R17, 0x1, -R14 ;  /* 0x000000011111d824 */ /* 0x000fe200078e0a0e */
[----:B------:R-:W-:Y:S01]  /*71a0*/  ISETP.GT.U32.AND P5, PT, R14, R15, PT ;  /* 0x0000000f0e00720c */ /* 0x000fe20003fa4070 */
[----:B0-----:R-:W-:Y:S02]  /*71b0*/  IMAD.MOV.U32 R0, RZ, RZ, R8 ;  /* 0x000000ffff007224 */ /* 0x001fe400078e0008 */
[----:B------:R-:W-:Y:S01]  /*71c0*/  @!P1 IMAD.MOV R3, RZ, RZ, -R3 ;  /* 0x000000ffff039224 */ /* 0x000fe200078e0a03 */
[----:B------:R-:W-:Y:S01]  /*71d0*/  ISETP.GE.AND P1, PT, R2, RZ, PT ;  /* 0x000000ff0200720c */ /* 0x000fe20003f26270 */
[----:B------:R-:W-:Y:S01]  /*71e0*/  @!P6 IMAD.MOV R0, RZ, RZ, -R0 ;  /* 0x000000ffff00e224 */ /* 0x000fe200078e0a00 */
[----:B------:R-:W-:Y:S01]  /*71f0*/  ISETP.GT.U32.AND P6, PT, R14, R16, PT ;  /* 0x000000100e00720c */ /* 0x000fe20003fc4070 */
[----:B------:R-:W-:Y:S01]  /*7200*/  @!P2 IMAD.IADD R5, R5, 0x1, -R14 ;  /* 0x000000010505a824 */ /* 0x000fe200078e0a0e */
[----:B------:R-:W-:Y:S01]  /*7210*/  ISETP.GE.AND P2, PT, R4, RZ, PT ;  /* 0x000000ff0400720c */ /* 0x000fe20003f46270 */
[C---:B------:R-:W-:Y:S01]  /*7220*/  VIADD R2, R24.reuse, 0x18f ;  /* 0x0000018f18027836 */ /* 0x040fe20000000000 */
[----:B------:R-:W-:Y:S01]  /*7230*/  STL [R1+0x5d4], R3 ;  /* 0x0005d40301007387 */ /* 0x000fe20000100800 */
[----:B------:R-:W-:-:S02]  /*7240*/  VIADD R4, R24, 0x18e ;  /* 0x0000018e18047836 */ /* 0x000fc40000000000 */
[--C-:B------:R-:W-:Y:S01]  /*7250*/  @!P0 IMAD.IADD R10, R10, 0x1, -R14.reuse ;  /* 0x000000010a0a8824 */ /* 0x100fe200078e0a0e */
[----:B------:R-:W-:Y:S01]  /*7260*/  IABS R8, R2 ;  /* 0x0000000200087213 */ /* 0x000fe20000000000 */
[----:B------:R0:W-:Y:S01]  /*7270*/  STL [R1+0x5d8], R0 ;  /* 0x0005d80001007387 */ /* 0x0001e20000100800 */
[----:B------:R-:W-:Y:S01]  /*7280*/  IABS R7, R4 ;  /* 0x0000000400077213 */ /* 0x000fe20000000000 */
[--C-:B------:R-:W-:Y:S01]  /*7290*/  @!P5 IMAD.IADD R15, R15, 0x1, -R14.reuse ;  /* 0x000000010f0fd824 */ /* 0x100fe200078e0a0e */
[----:B------:R-:W-:Y:S01]  /*72a0*/  ISETP.GE.AND P0, PT, R6, RZ, PT ;  /* 0x000000ff0600720c */ /* 0x000fe20003f06270 */
[----:B------:R-:W-:Y:S01]  /*72b0*/  @!P6 IMAD.IADD R16, R16, 0x1, -R14 ;  /* 0x000000011010e824 */ /* 0x000fe200078e0a0e */
[----:B------:R-:W-:Y:S01]  /*72c0*/  ISETP.GT.U32.AND P6, PT, R14, R10, PT ;  /* 0x0000000a0e00720c */ /* 0x000fe20003fc4070 */
[----:B------:R-:W-:-:S03]  /*72d0*/  IMAD.HI.U32 R6, R9, R8, RZ ;  /* 0x0000000809067227 */ /* 0x000fc600078e00ff */
[C---:B------:R-:W-:Y:S01]  /*72e0*/  ISETP.GT.U32.AND P5, PT, R14.reuse, R16, PT ;  /* 0x000000100e00720c */ /* 0x040fe20003fa4070 */
[----:B0-----:R-:W-:Y:S02]  /*72f0*/  IMAD.MOV.U32 R0, RZ, RZ, R5 ;  /* 0x000000ffff007224 */ /* 0x001fe400078e0005 */
[----:B------:R-:W-:Y:S02]  /*7300*/  IMAD.MOV.U32 R5, RZ, RZ, R7 ;  /* 0x000000ffff057224 */ /* 0x000fe400078e0007 */
[----:B------:R-:W-:Y:S01]  /*7310*/  @!P4 IMAD.MOV R0, RZ, RZ, -R0 ;  /* 0x000000ffff00c224 */ /* 0x000fe200078e0a00 */
[C---:B------:R-:W-:Y:S01]  /*7320*/  ISETP.GT.U32.AND P4, PT, R14.reuse, R15, PT ;  /* 0x0000000f0e00720c */ /* 0x040fe20003f84070 */
[----:B------:R-:W-:Y:S02]  /*7330*/  IMAD.MOV R6, RZ, RZ, -R6 ;  /* 0x000000ffff067224 */ /* 0x000fe400078e0a06 */
[----:B------:R-:W-:Y:S01]  /*7340*/  IMAD.HI.U32 R7, R9, R5, RZ ;  /* 0x0000000509077227 */ /* 0x000fe200078e00ff */
[----:B------:R0:W-:Y:S03]  /*7350*/  STL [R1+0x5e0], R0 ;  /* 0x0005e00001007387 */ /* 0x0001e60000100800 */
[----:B------:R-:W-:-:S02]  /*7360*/  IMAD R6, R14, R6, R8 ;  /* 0x000000060e067224 */ /* 0x000fc400078e0208 */
[----:B------:R-:W-:Y:S02]  /*7370*/  IMAD.MOV R7, RZ, RZ, -R7 ;  /* 0x000000ffff077224 */ /* 0x000fe400078e0a07 */
[--C-:B------:R-:W-:Y:S01]  /*7380*/  @!P6 IMAD.IADD R10, R10, 0x1, -R14.reuse ;  /* 0x000000010a0ae824 */ /* 0x100fe200078e0a0e */
[C---:B------:R-:W-:Y:S01]  /*7390*/  ISETP.GT.U32.AND P6, PT, R14.reuse, R6, PT ;  /* 0x000000060e00720c */ /* 0x040fe20003fc4070 */
[----:B------:R-:W-:Y:S02]  /*73a0*/  IMAD R5, R14, R7, R5 ;  /* 0x000000070e057224 */ /* 0x000fe400078e0205 */
[----:B------:R-:W-:Y:S02]  /*73b0*/  VIADD R12, R24, 0x18d ;  /* 0x0000018d180c7836 */ /* 0x000fe40000000000 */
[----:B------:R-:W-:Y:S01]  /*73c0*/  @!P4 IMAD.IADD R15, R15, 0x1, -R14 ;  /* 0x000000010f0fc824 */ /* 0x000fe200078e0a0e */
[----:B------:R-:W-:Y:S01]  /*73d0*/  ISETP.GT.U32.AND P4, PT, R14, R5, PT ;  /* 0x000000050e00720c */ /* 0x000fe20003f84070 */
[----:B------:R-:W-:Y:S01]  /*73e0*/  VIADD R11, R24, 0x18c ;  /* 0x0000018c180b7836 */ /* 0x000fe20000000000 */
[----:B------:R-:W-:Y:S01]  /*73f0*/  IABS R13, R12 ;  /* 0x0000000c000d7213 */ /* 0x000fe20000000000 */
[----:B------:R-:W-:-:S02]  /*7400*/  IMAD.MOV.U32 R3, RZ, RZ, R17 ;  /* 0x000000ffff037224 */ /* 0x000fc400078e0011 */
[----:B------:R-:W-:Y:S01]  /*7410*/  @!P5 IMAD.IADD R16, R16, 0x1, -R14 ;  /* 0x000000011010d824 */ /* 0x000fe200078e0a0e */
[----:B------:R-:W-:Y:S01]  /*7420*/  IABS R19, R11 ;  /* 0x0000000b00137213 */ /* 0x000fe20000000000 */
[----:B------:R-:W-:Y:S01]  /*7430*/  IMAD.HI.U32 R7, R9, R13, RZ ;  /* 0x0000000d09077227 */ /* 0x000fe200078e00ff */
[----:B------:R-:W-:-:S03]  /*7440*/  ISETP.GE.AND P5, PT, R2, RZ, PT ;  /* 0x000000ff0200720c */ /* 0x000fc60003fa6270 */
[----:B------:R-:W-:Y:S01]  /*7450*/  @!P6 IMAD.IADD R6, R6, 0x1, -R14 ;  /* 0x000000010606e824 */ /* 0x000fe200078e0a0e */
[----:B------:R-:W-:Y:S01]  /*7460*/  ISETP.GE.AND P6, PT, R4, RZ, PT ;  /* 0x000000ff0400720c */ /* 0x000fe20003fc6270 */
[----:B------:R-:W-:-:S04]  /*7470*/  IMAD.HI.U32 R8, R9, R19, RZ ;  /* 0x0000001309087227 */ /* 0x000fc800078e00ff */
[----:B------:R-:W-:Y:S02]  /*7480*/  VIADD R2, R24, 0x18b ;  /* 0x0000018b18027836 */ /* 0x000fe40000000000 */
[----:B------:R-:W-:Y:S02]  /*7490*/  IMAD.MOV R7, RZ, RZ, -R7 ;  /* 0x000000ffff077224 */ /* 0x000fe400078e0a07 */
[----:B------:R-:W-:Y:S02]  /*74a0*/  @!P4 IMAD.IADD R5, R5, 0x1, -R14 ;  /* 0x000000010505c824 */ /* 0x000fe400078e0a0e */
[----:B------:R-:W-:Y:S01]  /*74b0*/  @!P3 IMAD.MOV R3, RZ, RZ, -R3 ;  /* 0x000000ffff03b224 */ /* 0x000fe200078e0a03 */
[C---:B------:R-:W-:Y:S01]  /*74c0*/  ISETP.GT.U32.AND P3, PT, R14.reuse, R6, PT ;  /* 0x000000060e00720c */ /* 0x040fe20003f64070 */
[----:B0-----:R-:W-:Y:S01]  /*74d0*/  IMAD.MOV.U32 R0, RZ, RZ, R10 ;  /* 0x000000ffff007224 */ /* 0x001fe200078e000a */
[----:B------:R-:W-:Y:S01]  /*74e0*/  ISETP.GT.U32.AND P4, PT, R14, R5, PT ;  /* 0x000000050e00720c */ /* 0x000fe20003f84070 */
[----:B------:R-:W-:Y:S01]  /*74f0*/  IMAD.MOV R8, RZ, RZ, -R8 ;  /* 0x000000ffff087224 */ /* 0x000fe200078e0a08 */
[----:B------:R0:W-:Y:S01]  /*7500*/  STL [R1+0x5f4], R3 ;  /* 0x0005f40301007387 */ /* 0x0001e20000100800 */
[----:B------:R-:W-:-:S02]  /*7510*/  VIADD R4, R24, 0x18a ;  /* 0x0000018a18047836 */ /* 0x000fc40000000000 */
[C---:B------:R-:W-:Y:S01]  /*7520*/  IMAD R13, R14.reuse, R7, R13 ;  /* 0x000000070e0d7224 */ /* 0x040fe200078e020d */
[----:B------:R-:W-:Y:S01]  /*7530*/  IABS R7, R2 ;  /* 0x0000000200077213 */ /* 0x000fe20000000000 */
[----:B------:R-:W-:Y:S02]  /*7540*/  @!P1 IMAD.MOV R0, RZ, RZ, -R0 ;  /* 0x000000ffff009224 */ /* 0x000fe400078e0a00 */
[C---:B------:R-:W-:Y:S01]  /*7550*/  IMAD R19, R14.reuse, R8, R19 ;  /* 0x000000080e137224 */ /* 0x040fe200078e0213 */
[----:B------:R-:W-:Y:S01]  /*7560*/  IABS R8, R4 ;  /* 0x0000000400087213 */ /* 0x000fe20000000000 */
[----:B------:R-:W-:Y:S01]  /*7570*/  IMAD.HI.U32 R10, R9, R7, RZ ;  /* 0x00000007090a7227 */ /* 0x000fe200078e00ff */
[----:B------:R-:W-:Y:S01]  /*7580*/  ISETP.GT.U32.AND P1, PT, R14, R13, PT ;  /* 0x0000000d0e00720c */ /* 0x000fe20003f24070 */
[----:B------:R1:W-:Y:S02]  /*7590*/  STL [R1+0x5fc], R0 ;  /* 0x0005fc0001007387 */ /* 0x0003e40000100800 */
[----:B0-----:R-:W-:-:S02]  /*75a0*/  IMAD.MOV.U32 R3, RZ, RZ, R16 ;  /* 0x000000ffff037224 */ /* 0x001fc400078e0010 */
[----:B------:R-:W-:Y:S01]  /*75b0*/  @!P3 IMAD.IADD R6, R6, 0x1, -R14 ;  /* 0x000000010606b824 */ /* 0x000fe200078e0a0e */
[----:B------:R-:W-:Y:S01]  /*75c0*/  ISETP.GE.AND P3, PT, R11, RZ, PT ;  /* 0x000000ff0b00720c */ /* 0x000fe20003f66270 */
[----:B------:R-:W-:Y:S01]  /*75d0*/  @!P2 IMAD.MOV R3, RZ, RZ, -R3 ;  /* 0x000000ffff03a224 */ /* 0x000fe200078e0a03 */
[----:B------:R-:W-:Y:S01]  /*75e0*/  ISETP.GT.U32.AND P2, PT, R14, R19, PT ;  /* 0x000000130e00720c */ /* 0x000fe20003f44070 */
[----:B------:R-:W-:Y:S02]  /*75f0*/  IMAD.MOV R10, RZ, RZ, -R10 ;  /* 0x000000ffff0a7224 */ /* 0x000fe400078e0a0a */
[----:B-1----:R-:W-:Y:S01]  /*7600*/  IMAD.MOV.U32 R0, RZ, RZ, R15 ;  /* 0x000000ffff007224 */ /* 0x002fe200078e000f */
[----:B------:R0:W-:Y:S01]  /*7610*/  STL [R1+0x604], R3 ;  /* 0x0006040301007387 */ /* 0x0001e20000100800 */
[----:B------:R-:W-:-:S04]  /*7620*/  IMAD.HI.U32 R15, R9, R8, RZ ;  /* 0x00000008090f7227 */ /* 0x000fc800078e00ff */
[----:B------:R-:W-:Y:S01]  /*7630*/  @!P0 IMAD.MOV R0, RZ, RZ, -R0 ;  /* 0x000000ffff008224 */ /* 0x000fe200078e0a00 */
[----:B------:R-:W-:Y:S01]  /*7640*/  ISETP.GE.AND P0, PT, R12, RZ, PT ;  /* 0x000000ff0c00720c */ /* 0x000fe20003f06270 */
[----:B------:R-:W-:Y:S02]  /*7650*/  IMAD.MOV R15, RZ, RZ, -R15 ;  /* 0x000000ffff0f7224 */ /* 0x000fe400078e0a0f */
[----:B------:R-:W-:Y:S01]  /*7660*/  @!P4 IMAD.IADD R5, R5, 0x1, -R14 ;  /* 0x000000010505c824 */ /* 0x000fe200078e0a0e */
[----:B------:R1:W-:Y:S01]  /*7670*/  STL [R1+0x608], R0 ;  /* 0x0006080001007387 */ /* 0x0003e20000100800 */
[----:B------:R-:W-:Y:S01]  /*7680*/  IMAD R7, R14, R10, R7 ;  /* 0x0000000a0e077224 */ /* 0x000fe200078e0207 */
[----:B------:R-:W-:Y:S01]  /*7690*/  ISETP.GE.AND P4, PT, R2, RZ, PT ;  /* 0x000000ff0200720c */ /* 0x000fe20003f86270 */
[----:B0-----:R-:W-:Y:S02]  /*76a0*/  IMAD.MOV.U32 R3, RZ, RZ, R6 ;  /* 0x000000ffff037224 */ /* 0x001fe400078e0006 */
[----:B------:R-:W-:-:S02]  /*76b0*/  @!P1 IMAD.IADD R13, R13, 0x1, -R14 ;  /* 0x000000010d0d9824 */ /* 0x000fc400078e0a0e */
[C---:B------:R-:W-:Y:S02]  /*76c0*/  IMAD R8, R14.reuse, R15, R8 ;  /* 0x0000000f0e087224 */ /* 0x040fe400078e0208 */
[----:B------:R-:W-:Y:S01]  /*76d0*/  @!P5 IMAD.MOV R3, RZ, RZ, -R3 ;  /* 0x000000ffff03d224 */ /* 0x000fe200078e0a03 */
[C---:B------:R-:W-:Y:S01]  /*76e0*/  ISETP.GT.U32.AND P5, PT, R14.reuse, R7, PT ;  /* 0x000000070e00720c */ /* 0x040fe20003fa4070 */
[----:B-1----:R-:W-:Y:S01]  /*76f0*/  IMAD.MOV.U32 R0, RZ, RZ, R5 ;  /* 0x000000ffff007224 */ /* 0x002fe200078e0005 */
[C---:B------:R-:W-:Y:S01]  /*7700*/  ISETP.GT.U32.AND P1, PT, R14.reuse, R13, PT ;  /* 0x0000000d0e00720c */ /* 0x040fe20003f24070 */
[----:B------:R-:W-:Y:S01]  /*7710*/  @!P2 IMAD.IADD R19, R19, 0x1, -R14 ;  /* 0x000000011313a824 */ /* 0x000fe200078e0a0e */
[----:B------:R-:W-:Y:S01]  /*7720*/  STL [R1+0x620], R3 ;  /* 0x0006200301007387 */ /* 0x000fe20000100800 */
[----:B------:R-:W-:Y:S01]  /*7730*/  @!P6 IMAD.MOV R0, RZ, RZ, -R0 ;  /* 0x000000ffff00e224 */ /* 0x000fe200078e0a00 */
[----:B------:R-:W-:Y:S01]  /*7740*/  ISETP.GT.U32.AND P6, PT, R14, R8, PT ;  /* 0x000000080e00720c */ /* 0x000fe20003fc4070 */
[----:B------:R-:W-:Y:S01]  /*7750*/  VIADD R2, R24, 0x189 ;  /* 0x0000018918027836 */ /* 0x000fe20000000000 */
[----:B------:R-:W-:Y:S01]  /*7760*/  ISETP.GT.U32.AND P2, PT, R14, R19, PT ;  /* 0x000000130e00720c */ /* 0x000fe20003f44070 */
[C---:B------:R-:W-:Y:S01]  /*7770*/  VIADD R10, R24.reuse, 0x188 ;  /* 0x00000188180a7836 */ /* 0x040fe20000000000 */
[----:B------:R0:W-:Y:S01]  /*7780*/  STL [R1+0x628], R0 ;  /* 0x0006280001007387 */ /* 0x0001e20000100800 */
[----:B------:R-:W-:Y:S01]  /*7790*/  VIADD R15, R24, 0x183 ;  /* 0x00000183180f7836 */ /* 0x000fe20000000000 */
[----:B------:R-:W-:Y:S01]  /*77a0*/  IABS R11, R2 ;  /* 0x00000002000b7213 */ /* 0x000fe20000000000 */
[--C-:B------:R-:W-:Y:S01]  /*77b0*/  @!P5 IMAD.IADD R7, R7, 0x1, -R14.reuse ;  /* 0x000000010707d824 */ /* 0x100fe200078e0a0e */
[----:B------:R-:W-:Y:S01]  /*77c0*/  IABS R6, R10 ;  /* 0x0000000a00067213 */ /* 0x000fe20000000000 */
[----:B------:R-:W-:Y:S01]  /*77d0*/  @!P1 IMAD.IADD R13, R13, 0x1, -R14 ;  /* 0x000000010d0d9824 */ /* 0x000fe200078e0a0e */
[----:B------:R-:W-:Y:S01]  /*77e0*/  ISETP.GE.AND P1, PT, R4, RZ, PT ;  /* 0x000000ff0400720c */ /* 0x000fe20003f26270 */
[----:B------:R-:W-:Y:S01]  /*77f0*/  IMAD.HI.U32 R12, R9, R11, RZ ;  /* 0x0000000b090c7227 */ /* 0x000fe200078e00ff */
[----:B------:R-:W-:-:S03]  /*7800*/  ISETP.GT.U32.AND P5, PT, R14, R7, PT ;  /* 0x000000070e00720c */ /* 0x000fc60003fa4070 */
[--C-:B------:R-:W-:Y:S02]  /*7810*/  @!P6 IMAD.IADD R8, R8, 0x1, -R14.reuse ;  /* 0x000000010808e824 */ /* 0x100fe400078e0a0e */
[----:B------:R-:W-:Y:S01]  /*7820*/  @!P2 IMAD.IADD R19, R19, 0x1, -R14 ;  /* 0x000000011313a824 */ /* 0x000fe200078e0a0e */
[----:B------:R-:W-:Y:S01]  /*7830*/  ISETP.GE.AND P2, PT, R2, RZ, PT ;  /* 0x000000ff0200720c */ /* 0x000fe20003f46270 */
[----:B0-----:R-:W-:Y:S01]  /*7840*/  IMAD.MOV.U32 R0, RZ, RZ, R13 ;  /* 0x000000ffff007224 */ /* 0x001fe200078e000d */
[----:B------:R-:W-:Y:S01]  /*7850*/  ISETP.GT.U32.AND P6, PT, R14, R8, PT ;  /* 0x000000080e00720c */ /* 0x000fe20003fc4070 */
[----:B------:R-:W-:-:S04]  /*7860*/  IMAD.HI.U32 R2, R9, R6, RZ ;  /* 0x0000000609027227 */ /* 0x000fc800078e00ff */
[----:B------:R-:W-:Y:S02]  /*7870*/  IMAD.MOV R12, RZ, RZ, -R12 ;  /* 0x000000ffff0c7224 */ /* 0x000fe400078e0a0c */
[----:B------:R-:W-:Y:S01]  /*7880*/  @!P0 IMAD.MOV R0, RZ, RZ, -R0 ;  /* 0x000000ffff008224 */ /* 0x000fe200078e0a00 */
[----:B------:R-:W-:Y:S01]  /*7890*/  ISETP.GE.AND P0, PT, R10, RZ, PT ;  /* 0x000000ff0a00720c */ /* 0x000fe20003f06270 */
[----:B------:R-:W-:Y:S02]  /*78a0*/  IMAD.MOV R2, RZ, RZ, -R2 ;  /* 0x000000ffff027224 */ /* 0x000fe400078e0a02 */
[C---:B------:R-:W-:Y:S01]  /*78b0*/  IMAD R10, R14.reuse, R12, R11 ;  /* 0x0000000c0e0a7224 */ /* 0x040fe200078e020b */
[----:B------:R0:W-:Y:S01]  /*78c0*/  STL [R1+0x62c], R0 ;  /* 0x00062c0001007387 */ /* 0x0001e20000100800 */
[C---:B------:R-:W-:Y:S02]  /*78d0*/  IMAD R6, R14.reuse, R2, R6 ;  /* 0x000000020e067224 */ /* 0x040fe400078e0206 */
[----:B------:R-:W-:Y:S01]  /*78e0*/  @!P5 IMAD.IADD R7, R7, 0x1, -R14 ;  /* 0x000000010707d824 */ /* 0x000fe200078e0a0e */
[----:B------:R-:W-:Y:S01]  /*78f0*/  ISETP.GT.U32.AND P5, PT, R14, R10, PT ;  /* 0x0000000a0e00720c */ /* 0x000fe20003fa4070 */
[----:B------:R-:W-:-:S02]  /*7900*/  VIADD R4, R24, 0x187 ;  /* 0x0000018718047836 */ /* 0x000fc40000000000 */
[----:B------:R-:W-:Y:S01]  /*7910*/  @!P6 IMAD.IADD R8, R8, 0x1, -R14 ;  /* 0x000000010808e824 */ /* 0x000fe200078e0a0e */
[----:B------:R-:W-:Y:S01]  /*7920*/  ISETP.GT.U32.AND P6, PT, R14, R6, PT ;  /* 0x000000060e00720c */ /* 0x000fe20003fc4070 */
[C---:B------:R-:W-:Y:S01]  /*7930*/  VIADD R11, R24.reuse, 0x186 ;  /* 0x00000186180b7836 */ /* 0x040fe20000000000 */
[----:B------:R-:W-:Y:S01]  /*7940*/  IABS R5, R4 ;  /* 0x0000000400057213 */ /* 0x000fe20000000000 */
[----:B0-----:R-:W-:Y:S02]  /*7950*/  IMAD.MOV.U32 R0, RZ, RZ, R19 ;  /* 0x000000ffff007224 */ /* 0x001fe400078e0013 */
[----:B------:R-:W-:Y:S01]  /*7960*/  VIADD R12, R24, 0x185 ;  /* 0x00000185180c7836 */ /* 0x000fe20000000000 */
[----:B------:R-:W-:Y:S01]  /*7970*/  IABS R17, R11 ;  /* 0x0000000b00117213 */ /* 0x000fe20000000000 */
[----:B------:R-:W-:-:S03]  /*7980*/  IMAD.HI.U32 R13, R9, R5, RZ ;  /* 0x00000005090d7227 */ /* 0x000fc600078e00ff */
[----:B------:R-:W-:Y:S01]  /*7990*/  IABS R16, R12 ;  /* 0x0000000c00107213 */ /* 0x000fe20000000000 */
[--C-:B------:R-:W-:Y:S02]  /*79a0*/  @!P5 IMAD.IADD R10, R10, 0x1, -R14.reuse ;  /* 0x000000010a0ad824 */ /* 0x100fe400078e0a0e */
[----:B------:R-:W-:Y:S02]  /*79b0*/  IMAD.MOV R13, RZ, RZ, -R13 ;  /* 0x000000ffff0d7224 */ /* 0x000fe400078e0a0d */
[----:B------:R-:W-:Y:S01]  /*79c0*/  @!P6 IMAD.IADD R6, R6, 0x1, -R14 ;  /* 0x000000010606e824 */ /* 0x000fe200078e0a0e */
[----:B------:R-:W-:Y:S01]  /*79d0*/  ISETP.GT.U32.AND P6, PT, R14, R10, PT ;  /* 0x0000000a0e00720c */ /* 0x000fe20003fc4070 */
[----:B------:R-:W-:-:S04]  /*79e0*/  IMAD.HI.U32 R20, R9, R17, RZ ;  /* 0x0000001109147227 */ /* 0x000fc800078e00ff */
[----:B------:R-:W-:Y:S01]  /*79f0*/  @!P3 IMAD.MOV R0, RZ, RZ, -R0 ;  /* 0x000000ffff00b224 */ /* 0x000fe200078e0a00 */
[----:B------:R-:W-:Y:S01]  /*7a00*/  ISETP.GE.AND P3, PT, R4, RZ, PT ;  /* 0x000000ff0400720c */ /* 0x000fe20003f66270 */
[----:B------:R-:W-:Y:S02]  /*7a10*/  IMAD R5, R14, R13, R5 ;  /* 0x0000000d0e057224 */ /* 0x000fe400078e0205 */
[----:B------:R-:W-:Y:S01]  /*7a20*/  VIADD R2, R24, 0x184 ;  /* 0x0000018418027836 */ /* 0x000fe20000000000 */
[----:B------:R0:W-:Y:S01]  /*7a30*/  STL [R1+0x634], R0 ;  /* 0x0006340001007387 */ /* 0x0001e20000100800 */
[----:B------:R-:W-:Y:S01]  /*7a40*/  IMAD.MOV R20, RZ, RZ, -R20 ;  /* 0x000000ffff147224 */ /* 0x000fe200078e0a14 */
[----:B------:R-:W-:Y:S01]  /*7a50*/  ISETP.GT.U32.AND P5, PT, R14, R5, PT ;  /* 0x000000050e00720c */ /* 0x000fe20003fa4070 */
[----:B------:R-:W-:Y:S01]  /*7a60*/  IMAD.HI.U32 R18, R9, R16, RZ ;  /* 0x0000001009127227 */ /* 0x000fe200078e00ff */
[----:B------:R-:W-:-:S03]  /*7a70*/  IABS R13, R2 ;  /* 0x00000002000d7213 */ /* 0x000fc60000000000 */
[----:B------:R-:W-:Y:S01]  /*7a80*/  IMAD R4, R14, R20, R17 ;  /* 0x000000140e047224 */ /* 0x000fe200078e0211 */
[----:B------:R-:W-:Y:S01]  /*7a90*/  IABS R17, R15 ;  /* 0x0000000f00117213 */ /* 0x000fe20000000000 */
[----:B------:R-:W-:Y:S02]  /*7aa0*/  IMAD.MOV R18, RZ, RZ, -R18 ;  /* 0x000000ffff127224 */ /* 0x000fe400078e0a12 */
[----:B0-----:R-:W-:Y:S02]  /*7ab0*/  IMAD.MOV.U32 R0, RZ, RZ, R7 ;  /* 0x000000ffff007224 */ /* 0x001fe400078e0007 */
[----:B------:R-:W-:Y:S01]  /*7ac0*/  @!P6 IMAD.IADD R10, R10, 0x1, -R14 ;  /* 0x000000010a0ae824 */ /* 0x000fe200078e0a0e */
[C---:B------:R-:W-:Y:S01]  /*7ad0*/  ISETP.GT.U32.AND P6, PT, R14.reuse, R4, PT ;  /* 0x000000040e00720c */ /* 0x040fe20003fc4070 */
[----:B------:R-:W-:Y:S01]  /*7ae0*/  @!P4 IMAD.MOV R0, RZ, RZ, -R0 ;  /* 0x000000ffff00c224 */ /* 0x000fe200078e0a00 */
[----:B------:R-:W-:Y:S01]  /*7af0*/  ISETP.GT.U32.AND P4, PT, R14, R6, PT ;  /* 0x000000060e00720c */ /* 0x000fe20003f84070 */
[----:B------:R-:W-:-:S03]  /*7b00*/  IMAD.HI.U32 R7, R9, R13, RZ ;  /* 0x0000000d09077227 */ /* 0x000fc600078e00ff */
[----:B------:R0:W-:Y:S01]  /*7b10*/  STL [R1+0x63c], R0 ;  /* 0x00063c0001007387 */ /* 0x0001e20000100800 */
[----:B------:R-:W-:Y:S02]  /*7b20*/  IMAD R16, R14, R18, R16 ;  /* 0x000000120e107224 */ /* 0x000fe400078e0210 */
[----:B------:R-:W-:Y:S02]  /*7b30*/  IMAD.MOV.U32 R3, RZ, RZ, R8 ;  /* 0x000000ffff037224 */ /* 0x000fe400078e0008 */
[----:B------:R-:W-:-:S04]  /*7b40*/  IMAD.HI.U32 R8, R9, R17, RZ ;  /* 0x0000001109087227 */ /* 0x000fc800078e00ff */
[----:B------:R-:W-:Y:S02]  /*7b50*/  IMAD.MOV R7, RZ, RZ, -R7 ;  /* 0x000000ffff077224 */ /* 0x000fe400078e0a07 */
[----:B0-----:R-:W-:Y:S02]  /*7b60*/  IMAD.MOV.U32 R0, RZ, RZ, R10 ;  /* 0x000000ffff007224 */ /* 0x001fe400078e000a */
[----:B------:R-:W-:Y:S02]  /*7b70*/  @!P5 IMAD.IADD R5, R5, 0x1, -R14 ;  /* 0x000000010505d824 */ /* 0x000fe400078e0a0e */
[----:B------:R-:W-:Y:S01]  /*7b80*/  @!P2 IMAD.MOV R0, RZ, RZ, -R0 ;  /* 0x000000ffff00a224 */ /* 0x000fe200078e0a00 */
[C---:B------:R-:W-:Y:S01]  /*7b90*/  ISETP.GT.U32.AND P2, PT, R14.reuse, R16, PT ;  /* 0x000000100e00720c */ /* 0x040fe20003f44070 */
[----:B------:R-:W-:Y:S01]  /*7ba0*/  IMAD.MOV R10, RZ, RZ, -R8 ;  /* 0x000000ffff0a7224 */ /* 0x000fe200078e0a08 */
[C---:B------:R-:W-:Y:S01]  /*7bb0*/  ISETP.GT.U32.AND P5, PT, R14.reuse, R5, PT ;  /* 0x000000050e00720c */ /* 0x040fe20003fa4070 */
[----:B------:R-:W-:-:S02]  /*7bc0*/  IMAD R8, R14, R7, R13 ;  /* 0x000000070e087224 */ /* 0x000fc400078e020d */
[--C-:B------:R-:W-:Y:S02]  /*7bd0*/  @!P6 IMAD.IADD R4, R4, 0x1, -R14.reuse ;  /* 0x000000010404e824 */ /* 0x100fe400078e0a0e */
[----:B------:R-:W-:Y:S01]  /*7be0*/  @!P1 IMAD.MOV R3, RZ, RZ, -R3 ;  /* 0x000000ffff039224 */ /* 0x000fe200078e0a03 */
[----:B------:R-:W-:Y:S01]  /*7bf0*/  ISETP.GT.U32.AND P6, PT, R14, R8, PT ;  /* 0x000000080e00720c */ /* 0x000fe20003fc4070 */
[--C-:B------:R-:W-:Y:S01]  /*7c00*/  @!P4 IMAD.IADD R6, R6, 0x1, -R14.reuse ;  /* 0x000000010606c824 */ /* 0x100fe200078e0a0e */
[----:B------:R-:W-:Y:S01]  /*7c10*/  ISETP.GE.AND P4, PT, R12, RZ, PT ;  /* 0x000000ff0c00720c */ /* 0x000fe20003f86270 */
[----:B------:R-:W-:Y:S01]  /*7c20*/  VIADD R12, R24, 0x182 ;  /* 0x00000182180c7836 */ /* 0x000fe20000000000 */
[----:B------:R-:W-:Y:S01]  /*7c30*/  STL [R1+0x640], R3 ;  /* 0x0006400301007387 */ /* 0x000fe20000100800 */
[--C-:B------:R-:W-:Y:S01]  /*7c40*/  @!P2 IMAD.IADD R16, R16, 0x1, -R14.reuse ;  /* 0x000000011010a824 */ /* 0x100fe200078e0a0e */
[----:B------:R-:W-:Y:S01]  /*7c50*/  ISETP.GE.AND P1, PT, R11, RZ, PT ;  /* 0x000000ff0b00720c */ /* 0x000fe20003f26270 */
[--C-:B------:R-:W-:Y:S01]  /*7c60*/  @!P5 IMAD.IADD R5, R5, 0x1, -R14.reuse ;  /* 0x000000010505d824 */ /* 0x100fe200078e0a0e */
[----:B------:R0:W-:Y:S01]  /*7c70*/  STL [R1+0x650], R0 ;  /* 0x0006500001007387 */ /* 0x0001e20000100800 */
[----:B------:R-:W-:Y:S01]  /*7c80*/  ISETP.GE.AND P5, PT, R2, RZ, PT ;  /* 0x000000ff0200720c */ /* 0x000fe20003fa6270 */
[C---:B------:R-:W-:Y:S01]  /*7c90*/  IMAD R2, R14.reuse, R10, R17 ;  /* 0x0000000a0e027224 */ /* 0x040fe200078e0211 */
[----:B------:R-:W-:Y:S01]  /*7ca0*/  ISETP.GT.U32.AND P2, PT, R14, R16, PT ;  /* 0x000000100e00720c */ /* 0x000fe20003f44070 */
[----:B------:R-:W-:Y:S01]  /*7cb0*/  VIADD R7, R24, 0x181 ;  /* 0x0000018118077836 */ /* 0x000fe20000000000 */
[----:B------:R-:W-:Y:S01]  /*7cc0*/  IABS R17, R12 ;  /* 0x0000000c00117213 */ /* 0x000fe20000000000 */
[----:B------:R-:W-:-:S02]  /*7cd0*/  @!P6 IMAD.IADD R8, R8, 0x1, -R14 ;  /* 0x000000010808e824 */ /* 0x000fc400078e0a0e */
[----:B------:R-:W-:Y:S01]  /*7ce0*/  VIADD R11, R24, 0x180 ;  /* 0x00000180180b7836 */ /* 0x000fe20000000000 */
[----:B------:R-:W-:Y:S01]  /*7cf0*/  IABS R18, R7 ;  /* 0x0000000700127213 */ /* 0x000fe20000000000 */
[----:B0-----:R-:W-:Y:S01]  /*7d00*/  IMAD.MOV.U32 R0, RZ, RZ, R6 ;  /* 0x000000ffff007224 */ /* 0x001fe200078e0006 */
[----:B------:R-:W-:Y:S01]  /*7d10*/  ISETP.GT.U32.AND P6, PT, R14, R8, PT ;  /* 0x000000080e00720c */ /* 0x000fe20003fc4070 */
[----:B------:R-:W-:Y:S01]  /*7d20*/  IMAD.HI.U32 R19, R9, R17, RZ ;  /* 0x0000001109137227 */ /* 0x000fe200078e00ff */
[----:B------:R-:W-:-:S03]  /*7d30*/  IABS R10, R11 ;  /* 0x0000000b000a7213 */ /* 0x000fc60000000000 */
[----:B------:R-:W-:Y:S01]  /*7d40*/  @!P0 IMAD.MOV R0, RZ, RZ, -R0 ;  /* 0x000000ffff008224 */ /* 0x000fe200078e0a00 */
[----:B------:R-:W-:Y:S01]  /*7d50*/  ISETP.GT.U32.AND P0, PT, R14, R4, PT ;  /* 0x000000040e00720c */ /* 0x000fe20003f04070 */
[----:B------:R-:W-:Y:S02]  /*7d60*/  IMAD.MOV R19, RZ, RZ, -R19 ;  /* 0x000000ffff137224 */ /* 0x000fe400078e0a13 */
[--C-:B------:R-:W-:Y:S01]  /*7d70*/  @!P2 IMAD.IADD R16, R16, 0x1, -R14.reuse ;  /* 0x000000011010a824 */ /* 0x100fe200078e0a0e */
[----:B------:R-:W-:Y:S01]  /*7d80*/  ISETP.GE.AND P2, PT, R15, RZ, PT ;  /* 0x000000ff0f00720c */ /* 0x000fe20003f46270 */
[----:B------:R-:W-:Y:S01]  /*7d90*/  IMAD R15, R14, R19, R17 ;  /* 0x000000130e0f7224 */ /* 0x000fe200078e0211 */
[----:B------:R0:W-:Y:S01]  /*7da0*/  STL [R1+0x65c], R0 ;  /* 0x00065c0001007387 */ /* 0x0001e20000100800 */
[----:B------:R-:W-:Y:S02]  /*7db0*/  @!P6 IMAD.IADD R8, R8, 0x1, -R14 ;  /* 0x000000010808e824 */ /* 0x000fe400078e0a0e */
[----:B------:R-:W-:Y:S01]  /*7dc0*/  VIADD R13, R24, 0x17f ;  /* 0x0000017f180d7836 */ /* 0x000fe20000000000 */
[----:B------:R-:W-:Y:S01]  /*7dd0*/  ISETP.GT.U32.AND P6, PT, R14, R15, PT ;  /* 0x0000000f0e00720c */ /* 0x000fe20003fc4070 */
[----:B------:R-:W-:-:S02]  /*7de0*/  IMAD.MOV.U32 R3, RZ, RZ, R5 ;  /* 0x000000ffff037224 */ /* 0x000fc400078e0005 */
[----:B------:R-:W-:Y:S01]  /*7df0*/  @!P0 IMAD.IADD R4, R4, 0x1, -R14 ;  /* 0x0000000104048824 */ /* 0x000fe200078e0a0e */
[----:B------:R-:W-:Y:S01]  /*7e00*/  ISETP.GT.U32.AND P0, PT, R14, R2, PT ;  /* 0x000000020e00720c */ /* 0x000fe20003f04070 */
[----:B------:R-:W-:Y:S01]  /*7e10*/  IMAD.HI.U32 R17, R9, R18, RZ ;  /* 0x0000001209117227 */ /* 0x000fe200078e00ff */
[----:B------:R-:W-:-:S03]  /*7e20*/  IABS R6, R13 ;  /* 0x0000000d00067213 */ /* 0x000fc60000000000 */
[----:B0-----:R-:W-:Y:S02]  /*7e30*/  IMAD.MOV.U32 R0, RZ, RZ, R4 ;  /* 0x000000ffff007224 */ /* 0x001fe400078e0004 */
[----:B------:R-:W-:-:S04]  /*7e40*/  IMAD.HI.U32 R20, R9, R10, RZ ;  /* 0x0000000a09147227 */ /* 0x000fc800078e00ff */
[--C-:B------:R-:W-:Y:S02]  /*7e50*/  @!P6 IMAD.IADD R15, R15, 0x1, -R14.reuse ;  /* 0x000000010f0fe824 */ /* 0x100fe400078e0a0e */
[----:B------:R-:W-:Y:S01]  /*7e60*/  @!P0 IMAD.IADD R2, R2, 0x1, -R14 ;  /* 0x0000000102028824 */ /* 0x000fe200078e0a0e */
[----:B------:R-:W-:Y:S01]  /*7e70*/  ISETP.GE.AND P0, PT, R12, RZ, PT ;  /* 0x000000ff0c00720c */ /* 0x000fe20003f06270 */
[----:B------:R-:W-:Y:S02]  /*7e80*/  @!P3 IMAD.MOV R3, RZ, RZ, -R3 ;  /* 0x000000ffff03b224 */ /* 0x000fe400078e0a03 */
[----:B------:R-:W-:Y:S01]  /*7e90*/  IMAD.MOV R17, RZ, RZ, -R17 ;  /* 0x000000ffff117224 */ /* 0x000fe200078e0a11 */
[C---:B------:R-:W-:Y:S01]  /*7ea0*/  ISETP.GT.U32.AND P6, PT, R14.reuse, R2, PT ;  /* 0x000000020e00720c */ /* 0x040fe20003fc4070 */
[----:B------:R-:W-:Y:S01]  /*7eb0*/  @!P1 IMAD.MOV R0, RZ, RZ, -R0 ;  /* 0x000000ffff009224 */ /* 0x000fe200078e0a00 */
[----:B------:R0:W-:Y:S01]  /*7ec0*/  STL [R1+0x660], R3 ;  /* 0x0006600301007387 */ /* 0x0001e20000100800 */
[----:B------:R-:W-:Y:S01]  /*7ed0*/  IMAD.HI.U32 R19, R9, R6, RZ ;  /* 0x0000000609137227 */ /* 0x000fe200078e00ff */
[----:B------:R-:W-:-:S02]  /*7ee0*/  ISETP.GT.U32.AND P1, PT, R14, R15, PT ;  /* 0x0000000f0e00720c */ /* 0x000fc40003f24070 */
[----:B------:R1:W-:Y:S01]  /*7ef0*/  STL [R1+0x668], R0 ;  /* 0x0006680001007387 */ /* 0x0003e20000100800 */
[----:B------:R-:W-:Y:S02]  /*7f00*/  IMAD.MOV R20, RZ, RZ, -R20 ;  /* 0x000000ffff147224 */ /* 0x000fe400078e0a14 */
[C---:B------:R-:W-:Y:S02]  /*7f10*/  IMAD R17, R14.reuse, R17, R18 ;  /* 0x000000110e117224 */ /* 0x040fe400078e0212 */
[----:B------:R-:W-:Y:S02]  /*7f20*/  IMAD.MOV R19, RZ, RZ, -R19 ;  /* 0x000000ffff137224 */ /* 0x000fe400078e0a13 */
[----:B0-----:R-:W-:Y:S01]  /*7f30*/  IMAD.MOV.U32 R3, RZ, RZ, R16 ;  /* 0x000000ffff037224 */ /* 0x001fe200078e0010 */
[C---:B------:R-:W-:Y:S01]  /*7f40*/  ISETP.GT.U32.AND P3, PT, R14.reuse, R17, PT ;  /* 0x000000110e00720c */ /* 0x040fe20003f64070 */
[----:B------:R-:W-:Y:S02]  /*7f50*/  IMAD R10, R14, R20, R10 ;  /* 0x000000140e0a7224 */ /* 0x000fe400078e020a */
[----:B-1----:R-:W-:-:S02]  /*7f60*/  IMAD.MOV.U32 R0, RZ, RZ, R8 ;  /* 0x000000ffff007224 */ /* 0x002fc400078e0008 */
[----:B------:R-:W-:Y:S02]  /*7f70*/  VIADD R12, R24, 0x17e ;  /* 0x0000017e180c7836 */ /* 0x000fe40000000000 */
        /* <DEDUP_REMOVED lines=8> */
[----:B------:R-:W-:Y:S01]  /*8000*/  IMAD.HI.U32 R8, R9, R5, RZ ;  /* 0x0000000509087227 */ /* 0x000fe200078e00ff */
[----:B------:R0:W-:Y:S01]  /*8010*/  STL [R1+0x674], R0 ;  /* 0x0006740001007387 */ /* 0x0001e20000100800 */
[----:B------:R-:W-:-:S02]  /*8020*/  ISETP.GE.AND P5, PT, R7, RZ, PT ;  /* 0x000000ff0700720c */ /* 0x000fc40003fa6270 */
[----:B------:R-:W-:Y:S02]  /*8030*/  VIADD R18, R24, 0x17d ;  /* 0x0000017d18127836 */ /* 0x000fe40000000000 */
[----:B------:R-:W-:Y:S02]  /*8040*/  IMAD.MOV R8, RZ, RZ, -R8 ;  /* 0x000000ffff087224 */ /* 0x000fe400078e0a08 */
[--C-:B------:R-:W-:Y:S01]  /*8050*/  @!P1 IMAD.IADD R15, R15, 0x1, -R14.reuse ;  /* 0x000000010f0f9824 */ /* 0x100fe200078e0a0e */
[----:B------:R-:W-:Y:S01]  /*8060*/  IABS R4, R18 ;  /* 0x0000001200047213 */ /* 0x000fe20000000000 */
[----:B------:R-:W-:Y:S01]  /*8070*/  @!P3 IMAD.IADD R17, R17, 0x1, -R14 ;  /* 0x000000011111b824 */ /* 0x000fe200078e0a0e */
[----:B------:R-:W-:Y:S01]  /*8080*/  ISETP.GE.AND P1, PT, R11, RZ, PT ;  /* 0x000000ff0b00720c */ /* 0x000fe20003f26270 */
[----:B0-----:R-:W-:Y:S01]  /*8090*/  IMAD.MOV.U32 R0, RZ, RZ, R2 ;  /* 0x000000ffff007224 */ /* 0x001fe200078e0002 */
[----:B------:R-:W-:Y:S01]  /*80a0*/  ISETP.GE.AND P3, PT, R13, RZ, PT ;  /* 0x000000ff0d00720c */ /* 0x000fe20003f66270 */
[----:B------:R-:W-:Y:S01]  /*80b0*/  @!P4 IMAD.IADD R10, R10, 0x1, -R14 ;  /* 0x000000010a0ac824 */ /* 0x000fe200078e0a0e */
[----:B------:R-:W-:Y:S01]  /*80c0*/  ISETP.GT.U32.AND P4, PT, R14, R17, PT ;  /* 0x000000110e00720c */ /* 0x000fe20003f84070 */
[----:B------:R-:W-:-:S02]  /*80d0*/  @!P2 IMAD.MOV R0, RZ, RZ, -R0 ;  /* 0x000000ffff00a224 */ /* 0x000fc400078e0a00 */
[----:B------:R-:W-:Y:S02]  /*80e0*/  IMAD R7, R14, R8, R5 ;  /* 0x000000080e077224 */ /* 0x000fe400078e0205 */
[----:B------:R-:W-:Y:S01]  /*80f0*/  @!P6 IMAD.IADD R6, R6, 0x1, -R14 ;  /* 0x000000010606e824 */ /* 0x000fe200078e0a0e */
[----:B------:R0:W-:Y:S01]  /*8100*/  STL [R1+0x6b0], R0 ;  /* 0x0006b00001007387 */ /* 0x0001e20000100800 */
[C---:B------:R-:W-:Y:S01]  /*8110*/  ISETP.GT.U32.AND P6, PT, R14.reuse, R10, PT ;  /* 0x0000000a0e00720c */ /* 0x040fe20003fc4070 */
[----:B------:R-:W-:Y:S02]  /*8120*/  IMAD.HI.U32 R11, R9, R4, RZ ;  /* 0x00000004090b7227 */ /* 0x000fe400078e00ff */
[----:B------:R-:W-:Y:S02]  /*8130*/  ISETP.GT.U32.AND P2, PT, R14, R6, PT ;  /* 0x000000060e00720c */ /* 0x000fe40003f44070 */
[----:B------:R-:W-:Y:S02]  /*8140*/  VIADD R13, R24, 0x17c ;  /* 0x0000017c180d7836 */ /* 0x000fe40000000000 */
[----:B------:R-:W-:-:S02]  /*8150*/  IMAD.MOV R11, RZ, RZ, -R11 ;  /* 0x000000ffff0b7224 */ /* 0x000fc400078e0a0b */
[----:B0-----:R-:W-:Y:S01]  /*8160*/  IMAD.MOV.U32 R0, RZ, RZ, R15 ;  /* 0x000000ffff007224 */ /* 0x001fe200078e000f */
[----:B------:R-:W-:Y:S01]  /*8170*/  IABS R5, R13 ;  /* 0x0000000d00057213 */ /* 0x000fe20000000000 */
[C---:B------:R-:W-:Y:S02]  /*8180*/  IMAD R2, R14.reuse, R11, R4 ;  /* 0x0000000b0e027224 */ /* 0x040fe400078e0204 */
[----:B------:R-:W-:Y:S01]  /*8190*/  @!P0 IMAD.MOV R0, RZ, RZ, -R0 ;  /* 0x000000ffff008224 */ /* 0x000fe200078e0a00 */
[----:B------:R-:W-:Y:S01]  /*81a0*/  ISETP.GT.U32.AND P0, PT, R14, R7, PT ;  /* 0x000000070e00720c */ /* 0x000fe20003f04070 */
[--C-:B------:R-:W-:Y:S01]  /*81b0*/  @!P4 IMAD.IADD R17, R17, 0x1, -R14.reuse ;  /* 0x000000011111c824 */ /* 0x100fe200078e0a0e */
[----:B------:R-:W-:Y:S01]  /*81c0*/  ISETP.GE.AND P4, PT, R12, RZ, PT ;  /* 0x000000ff0c00720c */ /* 0x000fe20003f86270 */
[----:B------:R-:W-:Y:S01]  /*81d0*/  @!P6 IMAD.IADD R10, R10, 0x1, -R14 ;  /* 0x000000010a0ae824 */ /* 0x000fe200078e0a0e */
[----:B------:R0:W-:Y:S01]  /*81e0*/  STL [R1+0x6b8], R0 ;  /* 0x0006b80001007387 */ /* 0x0001e20000100800 */
[----:B------:R-:W-:Y:S01]  /*81f0*/  IMAD.HI.U32 R15, R9, R5, RZ ;  /* 0x00000005090f7227 */ /* 0x000fe200078e00ff */
[----:B------:R-:W-:-:S03]  /*8200*/  ISETP.GT.U32.AND P6, PT, R14, R2, PT ;  /* 0x000000020e00720c */ /* 0x000fc60003fc4070 */
[----:B------:R-:W-:Y:S02]  /*8210*/  IMAD.MOV R15, RZ, RZ, -R15 ;  /* 0x000000ffff0f7224 */ /* 0x000fe400078e0a0f */
[----:B------:R-:W-:Y:S02]  /*8220*/  VIADD R11, R24, 0x17a ;  /* 0x0000017a180b7836 */ /* 0x000fe40000000000 */
[----:B------:R-:W-:Y:S01]  /*8230*/  @!P0 IMAD.IADD R7, R7, 0x1, -R14 ;  /* 0x0000000107078824 */ /* 0x000fe200078e0a0e */
[----:B------:R-:W-:Y:S01]  /*8240*/  ISETP.GE.AND P0, PT, R13, RZ, PT ;  /* 0x000000ff0d00720c */ /* 0x000fe20003f06270 */
[----:B0-----:R-:W-:Y:S01]  /*8250*/  IMAD.MOV.U32 R0, RZ, RZ, R17 ;  /* 0x000000ffff007224 */ /* 0x001fe200078e0011 */
[----:B------:R-:W-:Y:S01]  /*8260*/  IABS R13, R11 ;  /* 0x0000000b000d7213 */ /* 0x000fe20000000000 */
[C---:B------:R-:W-:Y:S02]  /*8270*/  IMAD R5, R14.reuse, R15, R5 ;  /* 0x0000000f0e057224 */ /* 0x040fe400078e0205 */
[----:B------:R-:W-:Y:S01]  /*8280*/  @!P5 IMAD.MOV R0, RZ, RZ, -R0 ;  /* 0x000000ffff00d224 */ /* 0x000fe200078e0a00 */
[----:B------:R-:W-:Y:S01]  /*8290*/  ISETP.GT.U32.AND P5, PT, R14, R7, PT ;  /* 0x000000070e00720c */ /* 0x000fe20003fa4070 */
[----:B------:R-:W-:-:S02]  /*82a0*/  IMAD.MOV.U32 R3, RZ, RZ, R10 ;  /* 0x000000ffff037224 */ /* 0x000fc400078e000a */
[----:B------:R-:W-:Y:S01]  /*82b0*/  VIADD R8, R24, 0x17b ;  /* 0x0000017b18087836 */ /* 0x000fe20000000000 */
[----:B------:R0:W-:Y:S01]  /*82c0*/  STL [R1+0x6c0], R0 ;  /* 0x0006c00001007387 */ /* 0x0001e20000100800 */
[--C-:B------:R-:W-:Y:S01]  /*82d0*/  @!P2 IMAD.IADD R6, R6, 0x1, -R14.reuse ;  /* 0x000000010606a824 */ /* 0x100fe200078e0a0e */
[----:B------:R-:W-:Y:S01]  /*82e0*/  ISETP.GE.AND P2, PT, R18, RZ, PT ;  /* 0x000000ff1200720c */ /* 0x000fe20003f46270 */
[----:B------:R-:W-:Y:S01]  /*82f0*/  @!P1 IMAD.MOV R3, RZ, RZ, -R3 ;  /* 0x000000ffff039224 */ /* 0x000fe200078e0a03 */
[----:B------:R-:W-:Y:S01]  /*8300*/  ISETP.GT.U32.AND P1, PT, R14, R5, PT ;  /* 0x000000050e00720c */ /* 0x000fe20003f24070 */
[--C-:B------:R-:W-:Y:S01]  /*8310*/  @!P6 IMAD.IADD R2, R2, 0x1, -R14.reuse ;  /* 0x000000010202e824 */ /* 0x100fe200078e0a0e */
[----:B------:R-:W-:Y:S01]  /*8320*/  IABS R4, R8 ;  /* 0x0000000800047213 */ /* 0x000fe20000000000 */
[----:B------:R-:W-:Y:S01]  /*8330*/  VIADD R10, R24, 0x177 ;  /* 0x00000177180a7836 */ /* 0x000fe20000000000 */
[----:B------:R1:W-:Y:S01]  /*8340*/  STL [R1+0x6c4], R3 ;  /* 0x0006c40301007387 */ /* 0x0003e20000100800 */
[----:B------:R-:W-:Y:S01]  /*8350*/  @!P5 IMAD.IADD R7, R7, 0x1, -R14 ;  /* 0x000000010707d824 */ /* 0x000fe200078e0a0e */
[----:B------:R-:W-:Y:S01]  /*8360*/  ISETP.GT.U32.AND P6, PT, R14, R2, PT ;  /* 0x000000020e00720c */ /* 0x000fe20003fc4070 */
[----:B0-----:R-:W-:-:S02]  /*8370*/  IMAD.MOV.U32 R0, RZ, RZ, R6 ;  /* 0x000000ffff007224 */ /* 0x001fc400078e0006 */
[----:B------:R-:W-:-:S04]  /*8380*/  IMAD.HI.U32 R6, R9, R13, RZ ;  /* 0x0000000d09067227 */ /* 0x000fc800078e00ff */
[----:B------:R-:W-:Y:S01]  /*8390*/  @!P3 IMAD.MOV R0, RZ, RZ, -R0 ;  /* 0x000000ffff00b224 */ /* 0x000fe200078e0a00 */
[----:B------:R-:W-:Y:S01]  /*83a0*/  ISETP.GE.AND P3, PT, R8, RZ, PT ;  /* 0x000000ff0800720c */ /* 0x000fe20003f66270 */
[----:B------:R-:W-:-:S03]  /*83b0*/  IMAD.HI.U32 R12, R9, R4, RZ ;  /* 0x00000004090c7227 */ /* 0x000fc600078e00ff */
[----:B------:R0:W-:Y:S01]  /*83c0*/  STL [R1+0x6cc], R0 ;  /* 0x0006cc0001007387 */ /* 0x0001e20000100800 */
[----:B------:R-:W-:Y:S01]  /*83d0*/  IMAD.MOV R8, RZ, RZ, -R6 ;  /* 0x000000ffff087224 */ /* 0x000fe200078e0a06 */
[----:B------:R-:W-:Y:S01]  /*83e0*/  IABS R6, R10 ;  /* 0x0000000a00067213 */ /* 0x000fe20000000000 */
[----:B------:R-:W-:Y:S02]  /*83f0*/  IMAD.MOV R12, RZ, RZ, -R12 ;  /* 0x000000ffff0c7224 */ /* 0x000fe400078e0a0c */
[C---:B------:R-:W-:Y:S02]  /*8400*/  IMAD R8, R14.reuse, R8, R13 ;  /* 0x000000080e087224 */ /* 0x040fe400078e020d */
[----:B-1----:R-:W-:Y:S02]  /*8410*/  IMAD.MOV.U32 R3, RZ, RZ, R7 ;  /* 0x000000ffff037224 */ /* 0x002fe400078e0007 */
[----:B------:R-:W-:Y:S02]  /*8420*/  @!P1 IMAD.IADD R5, R5, 0x1, -R14 ;  /* 0x0000000105059824 */ /* 0x000fe400078e0a0e */
[----:B------:R-:W-:-:S02]  /*8430*/  IMAD R4, R14, R12, R4 ;  /* 0x0000000c0e047224 */ /* 0x000fc400078e0204 */
[----:B------:R-:W-:Y:S01]  /*8440*/  @!P4 IMAD.MOV R3, RZ, RZ, -R3 ;  /* 0x000000ffff03c224 */ /* 0x000fe200078e0a03 */
[----:B------:R-:W-:Y:S01]  /*8450*/  ISETP.GT.U32.AND P4, PT, R14, R8, PT ;  /* 0x000000080e00720c */ /* 0x000fe20003f84070 */
[----:B------:R-:W-:Y:S01]  /*8460*/  @!P6 IMAD.IADD R2, R2, 0x1, -R14 ;  /* 0x000000010202e824 */ /* 0x000fe200078e0a0e */
[----:B------:R-:W-:Y:S01]  /*8470*/  ISETP.GT.U32.AND P1, PT, R14, R5, PT ;  /* 0x000000050e00720c */ /* 0x000fe20003f24070 */
[----:B------:R-:W-:Y:S01]  /*8480*/  VIADD R12, R24, 0x179 ;  /* 0x00000179180c7836 */ /* 0x000fe20000000000 */
[----:B------:R-:W-:Y:S01]  /*8490*/  ISETP.GT.U32.AND P5, PT, R14, R4, PT ;  /* 0x000000040e00720c */ /* 0x000fe20003fa4070 */
[----:B0-----:R-:W-:Y:S01]  /*84a0*/  IMAD.MOV.U32 R0, RZ, RZ, R2 ;  /* 0x000000ffff007224 */ /* 0x001fe200078e0002 */
[----:B------:R-:W-:Y:S01]  /*84b0*/  ISETP.GE.AND P6, PT, R11, RZ, PT ;  /* 0x000000ff0b00720c */ /* 0x000fe20003fc6270 */
[----:B------:R-:W-:Y:S01]  /*84c0*/  VIADD R11, R24, 0x178 ;  /* 0x00000178180b7836 */ /* 0x000fe20000000000 */
[----:B------:R-:W-:Y:S01]  /*84d0*/  IABS R20, R12 ;  /* 0x0000000c00147213 */ /* 0x000fe20000000000 */
[----:B------:R-:W-:Y:S01]  /*84e0*/  @!P2 IMAD.MOV R0, RZ, RZ, -R0 ;  /* 0x000000ffff00a224 */ /* 0x000fe200078e0a00 */
[----:B------:R-:W-:Y:S01]  /*84f0*/  ISETP.GE.AND P2, PT, R12, RZ, PT ;  /* 0x000000ff0c00720c */ /* 0x000fe20003f46270 */
[----:B------:R0:W-:Y:S01]  /*8500*/  STL [R1+0x6d0], R3 ;  /* 0x0006d00301007387 */ /* 0x0001e20000100800 */
[----:B------:R-:W-:Y:S01]  /*8510*/  IABS R21, R11 ;  /* 0x0000000b00157213 */ /* 0x000fe20000000000 */
[----:B------:R-:W-:-:S02]  /*8520*/  IMAD.HI.U32 R12, R9, R20, RZ ;  /* 0x00000014090c7227 */ /* 0x000fc400078e00ff */
[----:B------:R1:W-:Y:S02]  /*8530*/  STL [R1+0x6d4], R0 ;  /* 0x0006d40001007387 */ /* 0x0003e40000100800 */
[--C-:B------:R-:W-:Y:S02]  /*8540*/  @!P4 IMAD.IADD R8, R8, 0x1, -R14.reuse ;  /* 0x000000010808c824 */ /* 0x100fe400078e0a0e */
[--C-:B------:R-:W-:Y:S01]  /*8550*/  @!P1 IMAD.IADD R5, R5, 0x1, -R14.reuse ;  /* 0x0000000105059824 */ /* 0x100fe200078e0a0e */
[----:B------:R-:W-:Y:S01]  /*8560*/  ISETP.GE.AND P1, PT, R11, RZ, PT ;  /* 0x000000ff0b00720c */ /* 0x000fe20003f26270 */
[----:B------:R-:W-:Y:S01]  /*8570*/  @!P5 IMAD.IADD R4, R4, 0x1, -R14 ;  /* 0x000000010404d824 */ /* 0x000fe200078e0a0e */
[C---:B------:R-:W-:Y:S01]  /*8580*/  ISETP.GT.U32.AND P4, PT, R14.reuse, R8, PT ;  /* 0x000000080e00720c */ /* 0x040fe20003f84070 */
[----:B------:R-:W-:Y:S02]  /*8590*/  IMAD.MOV R11, RZ, RZ, -R12 ;  /* 0x000000ffff0b7224 */ /* 0x000fe400078e0a0c */
[----:B------:R-:W-:Y:S01]  /*85a0*/  IMAD.HI.U32 R7, R9, R21, RZ ;  /* 0x0000001509077227 */ /* 0x000fe200078e00ff */
[----:B------:R-:W-:-:S03]  /*85b0*/  ISETP.GT.U32.AND P5, PT, R14, R4, PT ;  /* 0x000000040e00720c */ /* 0x000fc60003fa4070 */
[C---:B------:R-:W-:Y:S02]  /*85c0*/  IMAD R20, R14.reuse, R11, R20 ;  /* 0x0000000b0e147224 */ /* 0x040fe400078e0214 */
[----:B0-----:R-:W-:Y:S02]  /*85d0*/  IMAD.MOV.U32 R3, RZ, RZ, R5 ;  /* 0x000000ffff037224 */ /* 0x001fe400078e0005 */
[----:B------:R-:W-:Y:S02]  /*85e0*/  IMAD.MOV R7, RZ, RZ, -R7 ;  /* 0x000000ffff077224 */ /* 0x000fe400078e0a07 */
[----:B------:R-:W-:Y:S01]  /*85f0*/  @!P0 IMAD.MOV R3, RZ, RZ, -R3 ;  /* 0x000000ffff038224 */ /* 0x000fe200078e0a03 */
[C---:B------:R-:W-:Y:S01]  /*8600*/  ISETP.GT.U32.AND P0, PT, R14.reuse, R20, PT ;  /* 0x000000140e00720c */ /* 0x040fe20003f04070 */
[----:B------:R-:W-:Y:S02]  /*8610*/  IMAD R21, R14, R7, R21 ;  /* 0x000000070e157224 */ /* 0x000fe400078e0215 */
[--C-:B------:R-:W-:Y:S01]  /*8620*/  @!P4 IMAD.IADD R8, R8, 0x1, -R14.reuse ;  /* 0x000000010808c824 */ /* 0x100fe200078e0a0e */
[----:B------:R-:W-:Y:S01]  /*8630*/  STL [R1+0x6dc], R3 ;  /* 0x0006dc0301007387 */ /* 0x000fe20000100800 */
[----:B------:R-:W-:Y:S01]  /*8640*/  @!P5 IMAD.IADD R4, R4, 0x1, -R14 ;  /* 0x000000010404d824 */ /* 0x000fe200078e0a0e */
[----:B------:R-:W-:Y:S01]  /*8650*/  ISETP.GT.U32.AND P4, PT, R14, R21, PT ;  /* 0x000000150e00720c */ /* 0x000fe20003f84070 */
[----:B------:R-:W-:Y:S01]  /*8660*/  IMAD.HI.U32 R2, R9, R6, RZ ;  /* 0x0000000609027227 */ /* 0x000fe200078e00ff */
[----:B------:R-:W-:-:S03]  /*8670*/  ISETP.GE.AND P5, PT, R10, RZ, PT ;  /* 0x000000ff0a00720c */ /* 0x000fc60003fa6270 */
[----:B-1----:R-:W-:Y:S02]  /*8680*/  IMAD.MOV.U32 R0, RZ, RZ, R4 ;  /* 0x000000ffff007224 */ /* 0x002fe400078e0004 */
[----:B------:R-:W-:Y:S02]  /*8690*/  IMAD.MOV R2, RZ, RZ, -R2 ;  /* 0x000000ffff027224 */ /* 0x000fe400078e0a02 */
[----:B------:R-:W-:Y:S02]  /*86a0*/  @!P0 IMAD.IADD R20, R20, 0x1, -R14 ;  /* 0x0000000114148824 */ /* 0x000fe400078e0a0e */
[----:B------:R-:W-:Y:S02]  /*86b0*/  VIADD R11, R24, 0x176 ;  /* 0x00000176180b7836 */ /* 0x000fe40000000000 */
[----:B------:R-:W-:Y:S01]  /*86c0*/  @!P3 IMAD.MOV R0, RZ, RZ, -R0 ;  /* 0x000000ffff00b224 */ /* 0x000fe200078e0a00 */
[C---:B------:R-:W-:Y:S01]  /*86d0*/  ISETP.GT.U32.AND P0, PT, R14.reuse, R20, PT ;  /* 0x000000140e00720c */ /* 0x040fe20003f04070 */
[----:B------:R-:W-:Y:S01]  /*86e0*/  IMAD R2, R14, R2, R6 ;  /* 0x000000020e027224 */ /* 0x000fe200078e0206 */
[----:B------:R-:W-:Y:S01]  /*86f0*/  ISETP.GE.AND P3, PT, R11, RZ, PT ;  /* 0x000000ff0b00720c */ /* 0x000fe20003f66270 */
[C---:B------:R-:W-:Y:S01]  /*8700*/  VIADD R6, R24.reuse, 0x175 ;  /* 0x0000017518067836 */ /* 0x040fe20000000000 */
[----:B------:R-:W-:Y:S01]  /*8710*/  IABS R11, R11 ;  /* 0x0000000b000b7213 */ /* 0x000fe20000000000 */
[----:B------:R-:W-:Y:S01]  /*8720*/  @!P4 IMAD.IADD R21, R21, 0x1, -R14 ;  /* 0x000000011515c824 */ /* 0x000fe200078e0a0e */
[----:B------:R0:W-:Y:S01]  /*8730*/  STL [R1+0x754], R0 ;  /* 0x0007540001007387 */ /* 0x0001e20000100800 */
[----:B------:R-:W-:Y:S01]  /*8740*/  VIADD R17, R24, 0x174 ;  /* 0x0000017418117836 */ /* 0x000fe20000000000 */
[----:B------:R-:W-:Y:S01]  /*8750*/  IABS R5, R6 ;  /* 0x0000000600057213 */ /* 0x000fe20000000000 */
[----:B------:R-:W-:Y:S01]  /*8760*/  IMAD.HI.U32 R12, R9, R11, RZ ;  /* 0x0000000b090c7227 */ /* 0x000fe200078e00ff */
[----:B------:R-:W-:-:S02]  /*8770*/  ISETP.GT.U32.AND P4, PT, R14, R21, PT ;  /* 0x000000150e00720c */ /* 0x000fc40003f84070 */
[----:B------:R-:W-:Y:S01]  /*8780*/  IABS R7, R17 ;  /* 0x0000001100077213 */ /* 0x000fe20000000000 */
[----:B------:R-:W-:-:S04]  /*8790*/  IMAD.HI.U32 R10, R9, R5, RZ ;  /* 0x00000005090a7227 */ /* 0x000fc800078e00ff */
[----:B0-----:R-:W-:Y:S02]  /*87a0*/  IMAD.MOV.U32 R0, RZ, RZ, R8 ;  /* 0x000000ffff007224 */ /* 0x001fe400078e0008 */
[----:B------:R-:W-:Y:S02]  /*87b0*/  IMAD.MOV R12, RZ, RZ, -R12 ;  /* 0x000000ffff0c7224 */ /* 0x000fe400078e0a0c */
[----:B------:R-:W-:Y:S01]  /*87c0*/  @!P6 IMAD.MOV R0, RZ, RZ, -R0 ;  /* 0x000000ffff00e224 */ /* 0x000fe200078e0a00 */
[----:B------:R-:W-:Y:S01]  /*87d0*/  ISETP.GT.U32.AND P6, PT, R14, R2, PT ;  /* 0x000000020e00720c */ /* 0x000fe20003fc4070 */
[----:B------:R-:W-:Y:S01]  /*87e0*/  @!P0 IMAD.IADD R20, R20, 0x1, -R14 ;  /* 0x0000000114148824 */ /* 0x000fe200078e0a0e */
[----:B------:R-:W-:Y:S01]  /*87f0*/  ISETP.GE.AND P0, PT, R6, RZ, PT ;  /* 0x000000ff0600720c */ /* 0x000fe20003f06270 */
[----:B------:R-:W-:Y:S01]  /*8800*/  IMAD.MOV R10, RZ, RZ, -R10 ;  /* 0x000000ffff0a7224 */ /* 0x000fe200078e0a0a */
[----:B------:R0:W-:Y:S01]  /*8810*/  STL [R1+0x758], R0 ;  /* 0x0007580001007387 */ /* 0x0001e20000100800 */
[----:B------:R-:W-:-:S02]  /*8820*/  IMAD R6, R14, R12, R11 ;  /* 0x0000000c0e067224 */ /* 0x000fc400078e020b */
[C---:B------:R-:W-:Y:S02]  /*8830*/  IMAD R5, R14.reuse, R10, R5 ;  /* 0x0000000a0e057224 */ /* 0x040fe400078e0205 */
[----:B------:R-:W-:Y:S01]  /*8840*/  @!P4 IMAD.IADD R21, R21, 0x1, -R14 ;  /* 0x000000011515c824 */ /* 0x000fe200078e0a0e */
[----:B------:R-:W-:Y:S01]  /*8850*/  ISETP.GT.U32.AND P4, PT, R14, R6, PT ;  /* 0x000000060e00720c */ /* 0x000fe20003f84070 */
[----:B------:R-:W-:-:S04]  /*8860*/  IMAD.HI.U32 R15, R9, R7, RZ ;  /* 0x00000007090f7227 */ /* 0x000fc800078e00ff */
[--C-:B------:R-:W-:Y:S01]  /*8870*/  @!P6 IMAD.IADD R2, R2, 0x1, -R14.reuse ;  /* 0x000000010202e824 */ /* 0x100fe200078e0a0e */
[----:B------:R-:W-:Y:S01]  /*8880*/  ISETP.GT.U32.AND P6, PT, R14, R5, PT ;  /* 0x000000050e00720c */ /* 0x000fe20003fc4070 */
[----:B------:R-:W-:Y:S02]  /*8890*/  IMAD.MOV R8, RZ, RZ, -R15 ;  /* 0x000000ffff087224 */ /* 0x000fe400078e0a0f */
[C---:B------:R-:W-:Y:S02]  /*88a0*/  VIADD R13, R24.reuse, 0x173 ;  /* 0x00000173180d7836 */ /* 0x040fe40000000000 */
[----:B------:R-:W-:Y:S02]  /*88b0*/  VIADD R15, R24, 0x172 ;  /* 0x00000172180f7836 */ /* 0x000fe40000000000 */
[----:B------:R-:W-:Y:S01]  /*88c0*/  IMAD R7, R14, R8, R7 ;  /* 0x000000080e077224 */ /* 0x000fe200078e0207 */
[----:B------:R-:W-:Y:S01]  /*88d0*/  IABS R16, R13 ;  /* 0x0000000d00107213 */ /* 0x000fe20000000000 */
[----:B------:R-:W-:Y:S01]  /*88e0*/  VIADD R8, R24, 0x171 ;  /* 0x0000017118087836 */ /* 0x000fe20000000000 */
[----:B------:R-:W-:Y:S01]  /*88f0*/  IABS R12, R15 ;  /* 0x0000000f000c7213 */ /* 0x000fe20000000000 */
[----:B------:R-:W-:Y:S01]  /*8900*/  @!P4 IMAD.IADD R6, R6, 0x1, -R14 ;  /* 0x000000010606c824 */ /* 0x000fe200078e0a0e */
[----:B------:R-:W-:Y:S01]  /*8910*/  ISETP.GT.U32.AND P4, PT, R14, R2, PT ;  /* 0x000000020e00720c */ /* 0x000fe20003f84070 */
[----:B0-----:R-:W-:Y:S01]  /*8920*/  IMAD.MOV.U32 R0, RZ, RZ, R20 ;  /* 0x000000ffff007224 */ /* 0x001fe200078e0014 */
[----:B------:R-:W-:Y:S01]  /*8930*/  IABS R18, R8 ;  /* 0x0000000800127213 */ /* 0x000fe20000000000 */
[----:B------:R-:W-:-:S02]  /*8940*/  @!P6 IMAD.IADD R5, R5, 0x1, -R14 ;  /* 0x000000010505e824 */ /* 0x000fc400078e0a0e */
[----:B------:R-:W-:Y:S01]  /*8950*/  @!P2 IMAD.MOV R0, RZ, RZ, -R0 ;  /* 0x000000ffff00a224 */ /* 0x000fe200078e0a00 */
[C---:B------:R-:W-:Y:S01]  /*8960*/  ISETP.GT.U32.AND P2, PT, R14.reuse, R6, PT ;  /* 0x000000060e00720c */ /* 0x040fe20003f44070 */
[C---:B------:R-:W-:Y:S01]  /*8970*/  IMAD.HI.U32 R4, R9.reuse, R16, RZ ;  /* 0x0000001009047227 */ /* 0x040fe200078e00ff */
[----:B------:R-:W-:Y:S02]  /*8980*/  ISETP.GT.U32.AND P6, PT, R14, R5, PT ;  /* 0x000000050e00720c */ /* 0x000fe40003fc4070 */
[----:B------:R0:W-:Y:S01]  /*8990*/  STL [R1+0x75c], R0 ;  /* 0x00075c0001007387 */ /* 0x0001e20000100800 */
[----:B------:R-:W-:-:S04]  /*89a0*/  IMAD.HI.U32 R22, R9, R12, RZ ;  /* 0x0000000c09167227 */ /* 0x000fc800078e00ff */
[----:B------:R-:W-:Y:S02]  /*89b0*/  IMAD.MOV R4, RZ, RZ, -R4 ;  /* 0x000000ffff047224 */ /* 0x000fe400078e0a04 */
[----:B------:R-:W-:-:S04]  /*89c0*/  IMAD.HI.U32 R20, R9, R18, RZ ;  /* 0x0000001209147227 */ /* 0x000fc800078e00ff */
[----:B0-----:R-:W-:Y:S02]  /*89d0*/  IMAD.MOV.U32 R0, RZ, RZ, R21 ;  /* 0x000000ffff007224 */ /* 0x001fe400078e0015 */
[----:B------:R-:W-:Y:S02]  /*89e0*/  IMAD.MOV R22, RZ, RZ, -R22 ;  /* 0x000000ffff167224 */ /* 0x000fe400078e0a16 */
[C---:B------:R-:W-:Y:S02]  /*89f0*/  IMAD R16, R14.reuse, R4, R16 ;  /* 0x000000040e107224 */ /* 0x040fe400078e0210 */
[----:B------:R-:W-:Y:S02]  /*8a00*/  IMAD.MOV R20, RZ, RZ, -R20 ;  /* 0x000000ffff147224 */ /* 0x000fe400078e0a14 */
[----:B------:R-:W-:Y:S01]  /*8a10*/  @!P1 IMAD.MOV R0, RZ, RZ, -R0 ;  /* 0x000000ffff009224 */ /* 0x000fe200078e0a00 */
[C---:B------:R-:W-:Y:S01]  /*8a20*/  ISETP.GT.U32.AND P1, PT, R14.reuse, R7, PT ;  /* 0x000000070e00720c */ /* 0x040fe20003f24070 */
[----:B------:R-:W-:-:S02]  /*8a30*/  IMAD R12, R14, R22, R12 ;  /* 0x000000160e0c7224 */ /* 0x000fc400078e020c */
[----:B------:R-:W-:Y:S01]  /*8a40*/  @!P4 IMAD.IADD R2, R2, 0x1, -R14 ;  /* 0x000000010202c824 */ /* 0x000fe200078e0a0e */
[C---:B------:R-:W-:Y:S01]  /*8a50*/  ISETP.GT.U32.AND P4, PT, R14.reuse, R16, PT ;  /* 0x000000100e00720c */ /* 0x040fe20003f84070 */
[----:B------:R-:W-:Y:S01]  /*8a60*/  IMAD R18, R14, R20, R18 ;  /* 0x000000140e127224 */ /* 0x000fe200078e0212 */
[----:B------:R0:W-:Y:S01]  /*8a70*/  STL [R1+0x760], R0 ;  /* 0x0007600001007387 */ /* 0x0001e20000100800 */
[--C-:B------:R-:W-:Y:S01]  /*8a80*/  @!P2 IMAD.IADD R6, R6, 0x1, -R14.reuse ;  /* 0x000000010606a824 */ /* 0x100fe200078e0a0e */
[C---:B------:R-:W-:Y:S01]  /*8a90*/  ISETP.GT.U32.AND P2, PT, R14.reuse, R12, PT ;  /* 0x0000000c0e00720c */ /* 0x040fe20003f44070 */
[----:B------:R-:W-:Y:S01]  /*8aa0*/  @!P6 IMAD.IADD R5, R5, 0x1, -R14 ;  /* 0x000000010505e824 */ /* 0x000fe200078e0a0e */
[----:B------:R-:W-:Y:S01]  /*8ab0*/  ISETP.GT.U32.AND P6, PT, R14, R18, PT ;  /* 0x000000120e00720c */ /* 0x000fe20003fc4070 */
[C---:B------:R-:W-:Y:S02]  /*8ac0*/  VIADD R4, R24.reuse, 0x170 ;  /* 0x0000017018047836 */ /* 0x040fe40000000000 */
[----:B------:R-:W-:-:S02]  /*8ad0*/  VIADD R11, R24, 0x16f ;  /* 0x0000016f180b7836 */ /* 0x000fc40000000000 */
[----:B------:R-:W-:Y:S01]  /*8ae0*/  @!P1 IMAD.IADD R7, R7, 0x1, -R14 ;  /* 0x0000000107079824 */ /* 0x000fe200078e0a0e */
[----:B------:R-:W-:Y:S01]  /*8af0*/  IABS R19, R4 ;  /* 0x0000000400137213 */ /* 0x000fe20000000000 */
[----:B------:R-:W-:Y:S01]  /*8b00*/  IMAD.MOV.U32 R3, RZ, RZ, R2 ;  /* 0x000000ffff037224 */ /* 0x000fe200078e0002 */
[----:B------:R-:W-:Y:S01]  /*8b10*/  IABS R10, R11 ;  /* 0x0000000b000a7213 */ /* 0x000fe20000000000 */
[----:B------:R-:W-:Y:S01]  /*8b20*/  @!P4 IMAD.IADD R16, R16, 0x1, -R14 ;  /* 0x000000011010c824 */ /* 0x000fe200078e0a0e */
[----:B------:R-:W-:Y:S01]  /*8b30*/  ISETP.GE.AND P1, PT, R17, RZ, PT ;  /* 0x000000ff1100720c */ /* 0x000fe20003f26270 */
[----:B0-----:R-:W-:Y:S01]  /*8b40*/  IMAD.MOV.U32 R0, RZ, RZ, R6 ;  /* 0x000000ffff007224 */ /* 0x001fe200078e0006 */
[----:B------:R-:W-:Y:S01]  /*8b50*/  ISETP.GE.AND P4, PT, R13, RZ, PT ;  /* 0x000000ff0d00720c */ /* 0x000fe20003f86270 */
[----:B------:R-:W-:Y:S01]  /*8b60*/  @!P2 IMAD.IADD R12, R12, 0x1, -R14 ;  /* 0x000000010c0ca824 */ /* 0x000fe200078e0a0e */
[----:B------:R-:W-:Y:S01]  /*8b70*/  ISETP.GT.U32.AND P2, PT, R14, R7, PT ;  /* 0x000000070e00720c */ /* 0x000fe20003f44070 */
[----:B------:R-:W-:-:S04]  /*8b80*/  IMAD.HI.U32 R21, R9, R19, RZ ;  /* 0x0000001309157227 */ /* 0x000fc800078e00ff */
[----:B------:R-:W-:Y:S01]  /*8b90*/  @!P5 IMAD.MOV R3, RZ, RZ, -R3 ;  /* 0x000000ffff03d224 */ /* 0x000fe200078e0a03 */
[----:B------:R-:W-:Y:S01]  /*8ba0*/  ISETP.GT.U32.AND P5, PT, R14, R12, PT ;  /* 0x0000000c0e00720c */ /* 0x000fe20003fa4070 */
[----:B------:R-:W-:Y:S01]  /*8bb0*/  @!P6 IMAD.IADD R18, R18, 0x1, -R14 ;  /* 0x000000011212e824 */ /* 0x000fe200078e0a0e */
[C---:B------:R-:W-:Y:S01]  /*8bc0*/  ISETP.GT.U32.AND P6, PT, R14.reuse, R16, PT ;  /* 0x000000100e00720c */ /* 0x040fe20003fc4070 */
[----:B------:R-:W-:Y:S01]  /*8bd0*/  @!P3 IMAD.MOV R0, RZ, RZ, -R0 ;  /* 0x000000ffff00b224 */ /* 0x000fe200078e0a00 */
[----:B------:R-:W-:Y:S01]  /*8be0*/  STL [R1+0x770], R3 ;  /* 0x0007700301007387 */ /* 0x000fe20000100800 */
[----:B------:R-:W-:Y:S01]  /*8bf0*/  IMAD.HI.U32 R22, R9, R10, RZ ;  /* 0x0000000a09167227 */ /* 0x000fe200078e00ff */
[----:B------:R-:W-:Y:S02]  /*8c00*/  ISETP.GT.U32.AND P3, PT, R14, R18, PT ;  /* 0x000000120e00720c */ /* 0x000fe40003f64070 */
[----:B------:R0:W-:Y:S01]  /*8c10*/  STL [R1+0x7ac], R0 ;  /* 0x0007ac0001007387 */ /* 0x0001e20000100800 */
[----:B------:R-:W-:-:S02]  /*8c20*/  IMAD.MOV R21, RZ, RZ, -R21 ;  /* 0x000000ffff157224 */ /* 0x000fc400078e0a15 */
[----:B------:R-:W-:Y:S02]  /*8c30*/  IMAD.MOV R22, RZ, RZ, -R22 ;  /* 0x000000ffff167224 */ /* 0x000fe400078e0a16 */
[----:B------:R-:W-:Y:S02]  /*8c40*/  IMAD R19, R14, R21, R19 ;  /* 0x000000150e137224 */ /* 0x000fe400078e0213 */
[----:B------:R-:W-:Y:S02]  /*8c50*/  VIADD R17, R24, 0x16e ;  /* 0x0000016e18117836 */ /* 0x000fe40000000000 */
[----:B------:R-:W-:Y:S02]  /*8c60*/  IMAD R10, R14, R22, R10 ;  /* 0x000000160e0a7224 */ /* 0x000fe400078e020a */
[----:B0-----:R-:W-:Y:S01]  /*8c70*/  IMAD.MOV.U32 R0, RZ, RZ, R5 ;  /* 0x000000ffff007224 */ /* 0x001fe200078e0005 */
[----:B------:R-:W-:Y:S01]  /*8c80*/  IABS R6, R17 ;  /* 0x0000001100067213 */ /* 0x000fe20000000000 */
[----:B------:R-:W-:-:S02]  /*8c90*/  VIADD R13, R24, 0x16d ;  /* 0x0000016d180d7836 */ /* 0x000fc40000000000 */
[----:B------:R-:W-:Y:S01]  /*8ca0*/  @!P0 IMAD.MOV R0, RZ, RZ, -R0 ;  /* 0x000000ffff008224 */ /* 0x000fe200078e0a00 */
[----:B------:R-:W-:Y:S01]  /*8cb0*/  ISETP.GT.U32.AND P0, PT, R14, R19, PT ;  /* 0x000000130e00720c */ /* 0x000fe20003f04070 */
[--C-:B------:R-:W-:Y:S01]  /*8cc0*/  @!P2 IMAD.IADD R7, R7, 0x1, -R14.reuse ;  /* 0x000000010707a824 */ /* 0x100fe200078e0a0e */
[----:B------:R-:W-:Y:S01]  /*8cd0*/  IABS R2, R13 ;  /* 0x0000000d00027213 */ /* 0x000fe20000000000 */
[--C-:B------:R-:W-:Y:S01]  /*8ce0*/  @!P6 IMAD.IADD R16, R16, 0x1, -R14.reuse ;  /* 0x000000011010e824 */ /* 0x100fe200078e0a0e */
[----:B------:R-:W-:Y:S01]  /*8cf0*/  ISETP.GT.U32.AND P6, PT, R14, R10, PT ;  /* 0x0000000a0e00720c */ /* 0x000fe20003fc4070 */
[----:B------:R-:W-:Y:S01]  /*8d00*/  IMAD.MOV.U32 R3, RZ, RZ, R7 ;  /* 0x000000ffff037224 */ /* 0x000fe200078e0007 */
[----:B------:R-:W-:Y:S01]  /*8d10*/  ISETP.GE.AND P2, PT, R15, RZ, PT ;  /* 0x000000ff0f00720c */ /* 0x000fe20003f46270 */
[----:B------:R-:W-:Y:S01]  /*8d20*/  IMAD.HI.U32 R5, R9, R6, RZ ;  /* 0x0000000609057227 */ /* 0x000fe200078e00ff */
[----:B------:R0:W-:Y:S03]  /*8d30*/  STL [R1+0x7f8], R0 ;  /* 0x0007f80001007387 */ /* 0x0001e60000100800 */
[--C-:B------:R-:W-:Y:S01]  /*8d40*/  @!P5 IMAD.IADD R12, R12, 0x1, -R14.reuse ;  /* 0x000000010c0cd824 */ /* 0x100fe200078e0a0e */
[----:B------:R-:W-:Y:S01]  /*8d50*/  ISETP.GE.AND P5, PT, R8, RZ, PT ;  /* 0x000000ff0800720c */ /* 0x000fe20003fa6270 */
[----:B------:R-:W-:Y:S01]  /*8d60*/  @!P3 IMAD.IADD R18, R18, 0x1, -R14 ;  /* 0x000000011212b824 */ /* 0x000fe200078e0a0e */
[----:B------:R-:W-:Y:S01]  /*8d70*/  ISETP.GE.AND P3, PT, R4, RZ, PT ;  /* 0x000000ff0400720c */ /* 0x000fe20003f66270 */
[----:B------:R-:W-:-:S02]  /*8d80*/  @!P1 IMAD.MOV R3, RZ, RZ, -R3 ;  /* 0x000000ffff039224 */ /* 0x000fc400078e0a03 */
[----:B------:R-:W-:-:S03]  /*8d90*/  IMAD.HI.U32 R4, R9, R2, RZ ;  /* 0x0000000209047227 */ /* 0x000fc600078e00ff */
[----:B------:R1:W-:Y:S01]  /*8da0*/  STL [R1+0x7f4], R3 ;  /* 0x0007f40301007387 */ /* 0x0003e20000100800 */
[----:B0-----:R-:W-:Y:S02]  /*8db0*/  IMAD.MOV.U32 R0, RZ, RZ, R16 ;  /* 0x000000ffff007224 */ /* 0x001fe400078e0010 */
[----:B------:R-:W-:Y:S02]  /*8dc0*/  IMAD.MOV R5, RZ, RZ, -R5 ;  /* 0x000000ffff057224 */ /* 0x000fe400078e0a05 */
[----:B------:R-:W-:Y:S02]  /*8dd0*/  @!P4 IMAD.MOV R0, RZ, RZ, -R0 ;  /* 0x000000ffff00c224 */ /* 0x000fe400078e0a00 */
[----:B------:R-:W-:Y:S01]  /*8de0*/  @!P0 IMAD.IADD R19, R19, 0x1, -R14 ;  /* 0x0000000113138824 */ /* 0x000fe200078e0a0e */
[----:B------:R-:W-:Y:S01]  /*8df0*/  ISETP.GE.AND P0, PT, R11, RZ, PT ;  /* 0x000000ff0b00720c */ /* 0x000fe20003f06270 */
[----:B------:R-:W-:Y:S01]  /*8e00*/  IMAD.MOV R4, RZ, RZ, -R4 ;  /* 0x000000ffff047224 */ /* 0x000fe200078e0a04 */
[----:B------:R0:W-:Y:S01]  /*8e10*/  STL [R1+0x7f0], R0 ;  /* 0x0007f00001007387 */ /* 0x0001e20000100800 */
[C---:B------:R-:W-:Y:S01]  /*8e20*/  IMAD R6, R14.reuse, R5, R6 ;  /* 0x000000050e067224 */ /* 0x040fe200078e0206 */
[----:B------:R-:W-:Y:S01]  /*8e30*/  ISETP.GT.U32.AND P1, PT, R14, R19, PT ;  /* 0x000000130e00720c */ /* 0x000fe20003f24070 */
[----:B-1----:R-:W-:-:S02]  /*8e40*/  IMAD.MOV.U32 R3, RZ, RZ, R12 ;  /* 0x000000ffff037224 */ /* 0x002fc400078e000c */
[----:B------:R-:W-:Y:S01]  /*8e50*/  @!P6 IMAD.IADD R10, R10, 0x1, -R14 ;  /* 0x000000010a0ae824 */ /* 0x000fe200078e0a0e */
[----:B------:R-:W-:Y:S01]  /*8e60*/  ISETP.GE.AND P6, PT, R17, RZ, PT ;  /* 0x000000ff1100720c */ /* 0x000fe20003fc6270 */
[C---:B------:R-:W-:Y:S02]  /*8e70*/  IMAD R4, R14.reuse, R4, R2 ;  /* 0x000000040e047224 */ /* 0x040fe400078e0202 */
[----:B------:R-:W-:Y:S01]  /*8e80*/  @!P2 IMAD.MOV R3, RZ, RZ, -R3 ;  /* 0x000000ffff03a224 */ /* 0x000fe200078e0a03 */
[C---:B------:R-:W-:Y:S01]  /*8e90*/  ISETP.GT.U32.AND P2, PT, R14.reuse, R6, PT ;  /* 0x000000060e00720c */ /* 0x040fe20003f44070 */
[----:B0-----:R-:W-:Y:S01]  /*8ea0*/  IMAD.MOV.U32 R0, RZ, RZ, R18 ;  /* 0x000000ffff007224 */ /* 0x001fe200078e0012 */
[----:B------:R-:W-:Y:S01]  /*8eb0*/  ISETP.GT.U32.AND P4, PT, R14, R10, PT ;  /* 0x0000000a0e00720c */ /* 0x000fe20003f84070 */
[----:B------:R-:W-:Y:S01]  /*8ec0*/  VIADD R2, R24, 0x16b ;  /* 0x0000016b18027836 */ /* 0x000fe20000000000 */
[----:B------:R-:W-:Y:S01]  /*8ed0*/  STL [R1+0x7ec], R3 ;  /* 0x0007ec0301007387 */ /* 0x000fe20000100800 */
[----:B------:R-:W-:Y:S01]  /*8ee0*/  @!P5 IMAD.MOV R0, RZ, RZ, -R0 ;  /* 0x000000ffff00d224 */ /* 0x000fe200078e0a00 */
[----:B------:R-:W-:Y:S01]  /*8ef0*/  ISETP.GT.U32.AND P5, PT, R14, R4, PT ;  /* 0x000000040e00720c */ /* 0x000fe20003fa4070 */
[----:B------:R-:W-:Y:S01]  /*8f00*/  VIADD R5, R24, 0x16c ;  /* 0x0000016c18057836 */ /* 0x000fe20000000000 */
[----:B------:R-:W-:Y:S01]  /*8f10*/  IABS R7, R2 ;  /* 0x0000000200077213 */ /* 0x000fe20000000000 */
[--C-:B------:R-:W-:Y:S01]  /*8f20*/  @!P1 IMAD.IADD R19, R19, 0x1, -R14.reuse ;  /* 0x0000000113139824 */ /* 0x100fe200078e0a0e */
[----:B------:R-:W-:Y:S01]  /*8f30*/  ISETP.GE.AND P1, PT, R13, RZ, PT ;  /* 0x000000ff0d00720c */ /* 0x000fe20003f26270 */
[----:B------:R0:W-:Y:S01]  /*8f40*/  STL [R1+0x7d0], R0 ;  /* 0x0007d00001007387 */ /* 0x0001e20000100800 */
[----:B------:R-:W-:Y:S01]  /*8f50*/  IABS R13, R5 ;  /* 0x00000005000d7213 */ /* 0x000fe20000000000 */
[--C-:B------:R-:W-:Y:S01]  /*8f60*/  @!P2 IMAD.IADD R6, R6, 0x1, -R14.reuse ;  /* 0x000000010606a824 */ /* 0x100fe200078e0a0e */
[----:B------:R-:W-:Y:S01]  /*8f70*/  ISETP.GE.AND P2, PT, R2, RZ, PT ;  /* 0x000000ff0200720c */ /* 0x000fe20003f46270 */
[----:B------:R-:W-:Y:S01]  /*8f80*/  @!P4 IMAD.IADD R10, R10, 0x1, -R14 ;  /* 0x000000010a0ac824 */ /* 0x000fe200078e0a0e */
[----:B------:R-:W-:Y:S01]  /*8f90*/  ISETP.GE.AND P4, PT, R5, RZ, PT ;  /* 0x000000ff0500720c */ /* 0x000fe20003f86270 */
[----:B------:R-:W-:-:S02]  /*8fa0*/  IMAD.MOV.U32 R5, RZ, RZ, R7 ;  /* 0x000000ffff057224 */ /* 0x000fc400078e0007 */
[----:B------:R-:W-:Y:S01]  /*8fb0*/  @!P5 IMAD.IADD R4, R4, 0x1, -R14 ;  /* 0x000000010404d824 */ /* 0x000fe200078e0a0e */
[----:B------:R-:W-:Y:S01]  /*8fc0*/  ISETP.GT.U32.AND P5, PT, R14, R6, PT ;  /* 0x000000060e00720c */ /* 0x000fe20003fa4070 */
[----:B------:R-:W-:-:S04]  /*8fd0*/  IMAD.HI.U32 R7, R9, R13, RZ ;  /* 0x0000000d09077227 */ /* 0x000fc800078e00ff */
[----:B------:R-:W-:Y:S02]  /*8fe0*/  IMAD.MOV R7, RZ, RZ, -R7 ;  /* 0x000000ffff077224 */ /* 0x000fe400078e0a07 */
[----:B0-----:R-:W-:Y:S02]  /*8ff0*/  IMAD.MOV.U32 R0, RZ, RZ, R19 ;  /* 0x000000ffff007224 */ /* 0x001fe400078e0013 */
[----:B------:R-:W-:Y:S02]  /*9000*/  IMAD R13, R14, R7, R13 ;  /* 0x000000070e0d7224 */ /* 0x000fe400078e020d */
[----:B------:R-:W-:-:S04]  /*9010*/  IMAD.HI.U32 R2, R9, R5, RZ ;  /* 0x0000000509027227 */ /* 0x000fc800078e00ff */
[----:B------:R-:W-:Y:S01]  /*9020*/  @!P5 IMAD.IADD R6, R6, 0x1, -R14 ;  /* 0x000000010606d824 */ /* 0x000fe200078e0a0e */
[C---:B------:R-:W-:Y:S01]  /*9030*/  ISETP.GT.U32.AND P5, PT, R14.reuse, R13, PT ;  /* 0x0000000d0e00720c */ /* 0x040fe20003fa4070 */
[----:B------:R-:W-:Y:S01]  /*9040*/  @!P3 IMAD.MOV R0, RZ, RZ, -R0 ;  /* 0x000000ffff00b224 */ /* 0x000fe200078e0a00 */
[C---:B------:R-:W-:Y:S01]  /*9050*/  ISETP.GT.U32.AND P3, PT, R14.reuse, R4, PT ;  /* 0x000000040e00720c */ /* 0x040fe20003f64070 */
[----:B------:R-:W-:Y:S02]  /*9060*/  IMAD.MOV R2, RZ, RZ, -R2 ;  /* 0x000000ffff027224 */ /* 0x000fe400078e0a02 */
[----:B------:R-:W-:Y:S01]  /*9070*/  IMAD.MOV.U32 R3, RZ, RZ, R6 ;  /* 0x000000ffff037224 */ /* 0x000fe200078e0006 */
[----:B------:R0:W-:Y:S01]  /*9080*/  STL [R1+0x7d4], R0 ;  /* 0x0007d40001007387 */ /* 0x0001e20000100800 */
[----:B------:R-:W-:Y:S02]  /*9090*/  IMAD R5, R14, R2, R5 ;  /* 0x000000020e057224 */ /* 0x000fe400078e0205 */
[----:B------:R-:W-:-:S02]  /*90a0*/  VIADD R12, R24, 0x16a ;  /* 0x0000016a180c7836 */ /* 0x000fc40000000000 */
[----:B------:R-:W-:Y:S01]  /*90b0*/  @!P6 IMAD.MOV R3, RZ, RZ, -R3 ;  /* 0x000000ffff03e224 */ /* 0x000fe200078e0a03 */
[----:B------:R-:W-:Y:S01]  /*90c0*/  ISETP.GT.U32.AND P6, PT, R14, R5, PT ;  /* 0x000000050e00720c */ /* 0x000fe20003fc4070 */
[--C-:B------:R-:W-:Y:S02]  /*90d0*/  @!P5 IMAD.IADD R13, R13, 0x1, -R14.reuse ;  /* 0x000000010d0dd824 */ /* 0x100fe400078e0a0e */
[----:B------:R-:W-:Y:S02]  /*90e0*/  @!P3 IMAD.IADD R4, R4, 0x1, -R14 ;  /* 0x000000010404b824 */ /* 0x000fe400078e0a0e */
[----:B0-----:R-:W-:Y:S01]  /*90f0*/  IMAD.MOV.U32 R0, RZ, RZ, R10 ;  /* 0x000000ffff007224 */ /* 0x001fe200078e000a */
[----:B------:R-:W-:Y:S01]  /*9100*/  ISETP.GT.U32.AND P5, PT, R14, R13, PT ;  /* 0x0000000d0e00720c */ /* 0x000fe20003fa4070 */
[----:B------:R-:W-:Y:S02]  /*9110*/  VIADD R11, R24, 0x168 ;  /* 0x00000168180b7836 */ /* 0x000fe40000000000 */
[----:B------:R-:W-:Y:S01]  /*9120*/  @!P0 IMAD.MOV R0, RZ, RZ, -R0 ;  /* 0x000000ffff008224 */ /* 0x000fe200078e0a00 */
[----:B------:R-:W-:Y:S01]  /*9130*/  ISETP.GE.AND P0, PT, R12, RZ, PT ;  /* 0x000000ff0c00720c */ /* 0x000fe20003f06270 */
[C---:B------:R-:W-:Y:S01]  /*9140*/  VIADD R8, R24.reuse, 0x169 ;  /* 0x0000016918087836 */ /* 0x040fe20000000000 */
[----:B------:R-:W-:Y:S01]  /*9150*/  IABS R12, R12 ;  /* 0x0000000c000c7213 */ /* 0x000fe20000000000 */
[----:B------:R-:W-:Y:S01]  /*9160*/  VIADD R2, R24, 0x167 ;  /* 0x0000016718027836 */ /* 0x000fe20000000000 */
[----:B------:R0:W-:Y:S01]  /*9170*/  STL [R1+0x7d8], R0 ;  /* 0x0007d80001007387 */ /* 0x0001e20000100800 */
[--C-:B------:R-:W-:Y:S01]  /*9180*/  @!P6 IMAD.IADD R5, R5, 0x1, -R14.reuse ;  /* 0x000000010505e824 */ /* 0x100fe200078e0a0e */
[----:B------:R-:W-:Y:S01]  /*9190*/  ISETP.GE.AND P3, PT, R8, RZ, PT ;  /* 0x000000ff0800720c */ /* 0x000fe20003f66270 */
[----:B------:R-:W-:Y:S01]  /*91a0*/  IMAD.HI.U32 R7, R9, R12, RZ ;  /* 0x0000000c09077227 */ /* 0x000fe200078e00ff */
[----:B------:R-:W-:Y:S01]  /*91b0*/  IABS R8, R8 ;  /* 0x0000000800087213 */ /* 0x000fe20000000000 */
[----:B------:R-:W-:Y:S01]  /*91c0*/  STL [R1+0x7dc], R3 ;  /* 0x0007dc0301007387 */ /* 0x000fe20000100800 */
[----:B------:R-:W-:Y:S01]  /*91d0*/  IABS R10, R2 ;  /* 0x00000002000a7213 */ /* 0x000fe20000000000 */
[----:B------:R-:W-:Y:S01]  /*91e0*/  IMAD.MOV R6, RZ, RZ, -R7 ;  /* 0x000000ffff067224 */ /* 0x000fe200078e0a07 */
[----:B------:R-:W-:Y:S01]  /*91f0*/  ISETP.GT.U32.AND P6, PT, R14, R5, PT ;  /* 0x000000050e00720c */ /* 0x000fe20003fc4070 */
[----:B------:R-:W-:-:S02]  /*9200*/  @!P5 IMAD.IADD R13, R13, 0x1, -R14 ;  /* 0x000000010d0dd824 */ /* 0x000fc400078e0a0e */
[----:B0-----:R-:W-:Y:S02]  /*9210*/  IMAD.MOV.U32 R0, RZ, RZ, R4 ;  /* 0x000000ffff007224 */ /* 0x001fe400078e0004 */
[C---:B------:R-:W-:Y:S02]  /*9220*/  IMAD R12, R14.reuse, R6, R12 ;  /* 0x000000060e0c7224 */ /* 0x040fe400078e020c */
[----:B------:R-:W-:Y:S01]  /*9230*/  @!P1 IMAD.MOV R0, RZ, RZ, -R0 ;  /* 0x000000ffff009224 */ /* 0x000fe200078e0a00 */
[----:B------:R-:W-:Y:S01]  /*9240*/  ISETP.GE.AND P1, PT, R11, RZ, PT ;  /* 0x000000ff0b00720c */ /* 0x000fe20003f26270 */
[C---:B------:R-:W-:Y:S01]  /*9250*/  IMAD.HI.U32 R4, R9.reuse, R8, RZ ;  /* 0x0000000809047227 */ /* 0x040fe200078e00ff */
[----:B------:R-:W-:Y:S02]  /*9260*/  IABS R11, R11 ;  /* 0x0000000b000b7213 */ /* 0x000fe40000000000 */
[----:B------:R-:W-:Y:S01]  /*9270*/  ISETP.GT.U32.AND P5, PT, R14, R12, PT ;  /* 0x0000000c0e00720c */ /* 0x000fe20003fa4070 */
[C---:B------:R-:W-:Y:S01]  /*9280*/  IMAD.HI.U32 R7, R9.reuse, R10, RZ ;  /* 0x0000000a09077227 */ /* 0x040fe200078e00ff */
[----:B------:R0:W-:Y:S03]  /*9290*/  STL [R1+0x7e8], R0 ;  /* 0x0007e80001007387 */ /* 0x0001e60000100800 */
[----:B------:R-:W-:-:S04]  /*92a0*/  IMAD.HI.U32 R6, R9, R11, RZ ;  /* 0x0000000b09067227 */ /* 0x000fc800078e00ff */
[----:B------:R-:W-:Y:S02]  /*92b0*/  IMAD.MOV R6, RZ, RZ, -R6 ;  /* 0x000000ffff067224 */ /* 0x000fe400078e0a06 */
[----:B------:R-:W-:Y:S02]  /*92c0*/  IMAD.MOV R4, RZ, RZ, -R4 ;  /* 0x000000ffff047224 */ /* 0x000fe400078e0a04 */
[----:B------:R-:W-:Y:S02]  /*92d0*/  IMAD.MOV R7, RZ, RZ, -R7 ;  /* 0x000000ffff077224 */ /* 0x000fe400078e0a07 */
[C---:B------:R-:W-:Y:S02]  /*92e0*/  IMAD R11, R14.reuse, R6, R11 ;  /* 0x000000060e0b7224 */ /* 0x040fe400078e020b */
[----:B------:R-:W-:Y:S02]  /*92f0*/  IMAD R8, R14, R4, R8 ;  /* 0x000000040e087224 */ /* 0x000fe400078e0208 */
        /* <DEDUP_REMOVED lines=8> */
[C---:B------:R-:W-:Y:S01]  /*9380*/  VIADD R19, R24.reuse, 0x166 ;  /* 0x0000016618137836 */ /* 0x040fe20000000000 */
[----:B------:R0:W-:Y:S01]  /*9390*/  STL [R1+0x7e4], R0 ;  /* 0x0007e40001007387 */ /* 0x0001e20000100800 */
[----:B------:R-:W-:-:S02]  /*93a0*/  VIADD R16, R24, 0x165 ;  /* 0x0000016518107836 */ /* 0x000fc40000000000 */
[----:B------:R-:W-:Y:S01]  /*93b0*/  VIADD R7, R24, 0x164 ;  /* 0x0000016418077836 */ /* 0x000fe20000000000 */
[----:B------:R-:W-:Y:S02]  /*93c0*/  IABS R4, R19 ;  /* 0x0000001300047213 */ /* 0x000fe40000000000 */
[----:B------:R-:W-:Y:S01]  /*93d0*/  IABS R15, R16 ;  /* 0x00000010000f7213 */ /* 0x000fe20000000000 */
[--C-:B------:R-:W-:Y:S01]  /*93e0*/  @!P6 IMAD.IADD R11, R11, 0x1, -R14.reuse ;  /* 0x000000010b0be824 */ /* 0x100fe200078e0a0e */
[----:B------:R-:W-:Y:S01]  /*93f0*/  IABS R18, R7 ;  /* 0x0000000700127213 */ /* 0x000fe20000000000 */
[--C-:B------:R-:W-:Y:S01]  /*9400*/  @!P4 IMAD.IADD R8, R8, 0x1, -R14.reuse ;  /* 0x000000010808c824 */ /* 0x100fe200078e0a0e */
[----:B------:R-:W-:Y:S01]  /*9410*/  ISETP.GT.U32.AND P4, PT, R14, R12, PT ;  /* 0x0000000c0e00720c */ /* 0x000fe20003f84070 */
[----:B------:R-:W-:Y:S01]  /*9420*/  @!P5 IMAD.IADD R10, R10, 0x1, -R14 ;  /* 0x000000010a0ad824 */ /* 0x000fe200078e0a0e */
[C---:B------:R-:W-:Y:S01]  /*9430*/  ISETP.GT.U32.AND P5, PT, R14.reuse, R11, PT ;  /* 0x0000000b0e00720c */ /* 0x040fe20003fa4070 */
[----:B0-----:R-:W-:Y:S01]  /*9440*/  IMAD.MOV.U32 R0, RZ, RZ, R5 ;  /* 0x000000ffff007224 */ /* 0x001fe200078e0005 */
[----:B------:R-:W-:Y:S01]  /*9450*/  ISETP.GT.U32.AND P6, PT, R14, R8, PT ;  /* 0x000000080e00720c */ /* 0x000fe20003fc4070 */
[----:B------:R-:W-:-:S04]  /*9460*/  IMAD.HI.U32 R6, R9, R4, RZ ;  /* 0x0000000409067227 */ /* 0x000fc800078e00ff */
[----:B------:R-:W-:-:S04]  /*9470*/  IMAD.HI.U32 R5, R9, R15, RZ ;  /* 0x0000000f09057227 */ /* 0x000fc800078e00ff */
[----:B------:R-:W-:Y:S02]  /*9480*/  IMAD.MOV R6, RZ, RZ, -R6 ;  /* 0x000000ffff067224 */ /* 0x000fe400078e0a06 */
        /* <DEDUP_REMOVED lines=14> */
[--C-:B------:R-:W-:Y:S01]  /*9570*/  @!P6 IMAD.IADD R8, R8, 0x1, -R14.reuse ;  /* 0x000000010808e824 */ /* 0x100fe200078e0a0e */
[----:B------:R-:W-:Y:S01]  /*9580*/  IABS R19, R5 ;  /* 0x0000000500137213 */ /* 0x000fe20000000000 */
[----:B------:R-:W-:Y:S01]  /*9590*/  IMAD.HI.U32 R13, R9, R18, RZ ;  /* 0x00000012090d7227 */ /* 0x000fe200078e00ff */
[----:B------:R-:W-:Y:S02]  /*95a0*/  IABS R17, R6 ;  /* 0x0000000600117213 */ /* 0x000fe40000000000 */
[----:B------:R-:W-:Y:S01]  /*95b0*/  ISETP.GE.AND P6, PT, R2, RZ, PT ;  /* 0x000000ff0200720c */ /* 0x000fe20003fc6270 */
[--C-:B------:R-:W-:Y:S01]  /*95c0*/  @!P4 IMAD.IADD R4, R4, 0x1, -R14.reuse ;  /* 0x000000010404c824 */ /* 0x100fe200078e0a0e */
[----:B------:R-:W-:Y:S01]  /*95d0*/  ISETP.GE.AND P4, PT, R16, RZ, PT ;  /* 0x000000ff1000720c */ /* 0x000fe20003f86270 */
[----:B------:R-:W-:-:S02]  /*95e0*/  @!P5 IMAD.IADD R15, R15, 0x1, -R14 ;  /* 0x000000010f0fd824 */ /* 0x000fc400078e0a0e */
[----:B------:R-:W-:Y:S02]  /*95f0*/  IMAD.MOV.U32 R16, RZ, RZ, R19 ;  /* 0x000000ffff107224 */ /* 0x000fe400078e0013 */
[----:B------:R-:W-:Y:S01]  /*9600*/  IMAD.MOV.U32 R3, RZ, RZ, R12 ;  /* 0x000000ffff037224 */ /* 0x000fe200078e000c */
[----:B------:R-:W-:Y:S01]  /*9610*/  ISETP.GT.U32.AND P5, PT, R14, R15, PT ;  /* 0x0000000f0e00720c */ /* 0x000fe20003fa4070 */
        /* <DEDUP_REMOVED lines=57> */
[----:B------:R-:W-:Y:S02]  /*99b0*/  @!P4 IMAD.MOV R3, RZ, RZ, -R3 ;  /* 0x000000ffff03c224 */ /* 0x000fe400078e0a03 */
[----:B------:R-:W-:Y:S01]  /*99c0*/  VIADD R4, R24, 0x15e ;  /* 0x0000015e18047836 */ /* 0x000fe20000000000 */
[----:B------:R-:W-:Y:S01]  /*99d0*/  ISETP.GT.U32.AND P5, PT, R14, R5, PT ;  /* 0x000000050e00720c */ /* 0x000fe20003fa4070 */
[--C-:B------:R-:W-:Y:S01]  /*99e0*/  @!P2 IMAD.IADD R17, R17, 0x1, -R14.reuse ;  /* 0x000000011111a824 */ /* 0x100fe200078e0a0e */
[----:B------:R1:W-:Y:S01]  /*99f0*/  STL [R1+0x73c], R3 ;  /* 0x00073c0301007387 */ /* 0x0003e20000100800 */
[----:B------:R-:W-:Y:S01]  /*9a00*/  @!P6 IMAD.IADD R12, R12, 0x1, -R14 ;  /* 0x000000010c0ce824 */ /* 0x000fe200078e0a0e */
[----:B------:R-:W-:Y:S01]  /*9a10*/  IABS R8, R4 ;  /* 0x0000000400087213 */ /* 0x000fe20000000000 */
        /* <DEDUP_REMOVED lines=9> */
[----:B------:R-:W-:Y:S02]  /*9ab0*/  IMAD.MOV R19, RZ, RZ, -R19 ;  /* 0x000000ffff137224 */ /* 0x000fe400078e0a13 */
[----:B------:R-:W-:Y:S01]  /*9ac0*/  @!P0 IMAD.MOV R3, RZ, RZ, -R3 ;  /* 0x000000ffff038224 */ /* 0x000fe200078e0a03 */
[----:B------:R-:W-:Y:S01]  /*9ad0*/  ISETP.GE.AND P0, PT, R10, RZ, PT ;  /* 0x000000ff0a00720c */ /* 0x000fe20003f06270 */
[----:B------:R-:W-:Y:S01]  /*9ae0*/  IMAD.HI.U32 R2, R9, R8, RZ ;  /* 0x0000000809027227 */ /* 0x000fe200078e00ff */
[----:B------:R0:W-:Y:S03]  /*9af0*/  STL [R1+0x740], R0 ;  /* 0x0007400001007387 */ /* 0x0001e60000100800 */
[C---:B------:R-:W-:Y:S01]  /*9b00*/  IMAD R10, R14.reuse, R15, R11 ;  /* 0x0000000f0e0a7224 */ /* 0x040fe200078e020b */
[----:B------:R-:W-:Y:S01]  /*9b10*/  STL [R1+0x750], R3 ;  /* 0x0007500301007387 */ /* 0x000fe20000100800 */
[----:B------:R-:W-:-:S02]  /*9b20*/  IMAD R13, R14, R19, R13 ;  /* 0x000000130e0d7224 */ /* 0x000fc400078e020d */
[----:B------:R-:W-:Y:S02]  /*9b30*/  IMAD.MOV R2, RZ, RZ, -R2 ;  /* 0x000000ffff027224 */ /* 0x000fe400078e0a02 */
[----:B------:R-:W-:Y:S01]  /*9b40*/  @!P5 IMAD.IADD R5, R5, 0x1, -R14 ;  /* 0x000000010505d824 */ /* 0x000fe200078e0a0e */
[C---:B------:R-:W-:Y:S01]  /*9b50*/  ISETP.GT.U32.AND P5, PT, R14.reuse, R10, PT ;  /* 0x0000000a0e00720c */ /* 0x040fe20003fa4070 */
[----:B0-----:R-:W-:Y:S01]  /*9b60*/  IMAD.MOV.U32 R0, RZ, RZ, R16 ;  /* 0x000000ffff007224 */ /* 0x001fe200078e0010 */
[C---:B------:R-:W-:Y:S01]  /*9b70*/  ISETP.GT.U32.AND P1, PT, R14.reuse, R13, PT ;  /* 0x0000000d0e00720c */ /* 0x040fe20003f24070 */
[----:B------:R-:W-:Y:S02]  /*9b80*/  IMAD R8, R14, R2, R8 ;  /* 0x000000020e087224 */ /* 0x000fe400078e0208 */
[----:B------:R-:W-:Y:S02]  /*9b90*/  @!P3 IMAD.MOV R0, RZ, RZ, -R0 ;  /* 0x000000ffff00b224 */ /* 0x000fe400078e0a00 */
[----:B------:R-:W-:Y:S01]  /*9ba0*/  @!P4 IMAD.IADD R12, R12, 0x1, -R14 ;  /* 0x000000010c0cc824 */ /* 0x000fe200078e0a0e */
[----:B------:R-:W-:Y:S01]  /*9bb0*/  ISETP.GT.U32.AND P3, PT, R14, R8, PT ;  /* 0x000000080e00720c */ /* 0x000fe20003f64070 */
[----:B------:R-:W-:Y:S01]  /*9bc0*/  VIADD R6, R24, 0x15c ;  /* 0x0000015c18067836 */ /* 0x000fe20000000000 */
[----:B------:R0:W-:Y:S01]  /*9bd0*/  STL [R1+0x7a8], R0 ;  /* 0x0007a80001007387 */ /* 0x0001e20000100800 */
[----:B------:R-:W-:Y:S01]  /*9be0*/  ISETP.GE.AND P4, PT, R4, RZ, PT ;  /* 0x000000ff0400720c */ /* 0x000fe20003f86270 */
[----:B------:R-:W-:-:S02]  /*9bf0*/  VIADD R4, R24, 0x15b ;  /* 0x0000015b18047836 */ /* 0x000fc40000000000 */
[--C-:B------:R-:W-:Y:S01]  /*9c00*/  @!P5 IMAD.IADD R10, R10, 0x1, -R14.reuse ;  /* 0x000000010a0ad824 */ /* 0x100fe200078e0a0e */
[----:B------:R-:W-:Y:S01]  /*9c10*/  IABS R2, R6 ;  /* 0x0000000600027213 */ /* 0x000fe20000000000 */
[----:B------:R-:W-:Y:S01]  /*9c20*/  @!P1 IMAD.IADD R13, R13, 0x1, -R14 ;  /* 0x000000010d0d9824 */ /* 0x000fe200078e0a0e */
[----:B------:R-:W-:Y:S01]  /*9c30*/  ISETP.GE.AND P1, PT, R7, RZ, PT ;  /* 0x000000ff0700720c */ /* 0x000fe20003f26270 */
[----:B------:R-:W-:Y:S01]  /*9c40*/  VIADD R7, R24, 0x15a ;  /* 0x0000015a18077836 */ /* 0x000fe20000000000 */
[----:B------:R-:W-:Y:S01]  /*9c50*/  ISETP.GT.U32.AND P5, PT, R14, R10, PT ;  /* 0x0000000a0e00720c */ /* 0x000fe20003fa4070 */
[----:B0-----:R-:W-:Y:S01]  /*9c60*/  IMAD.MOV.U32 R0, RZ, RZ, R12 ;  /* 0x000000ffff007224 */ /* 0x001fe200078e000c */
[----:B------:R-:W-:Y:S01]  /*9c70*/  IABS R12, R4 ;  /* 0x00000004000c7213 */ /* 0x000fe20000000000 */
[----:B------:R-:W-:-:S04]  /*9c80*/  IMAD.HI.U32 R11, R9, R2, RZ ;  /* 0x00000002090b7227 */ /* 0x000fc800078e00ff */
[----:B------:R-:W-:Y:S01]  /*9c90*/  @!P2 IMAD.MOV R0, RZ, RZ, -R0 ;  /* 0x000000ffff00a224 */ /* 0x000fe200078e0a00 */
[----:B------:R-:W-:Y:S01]  /*9ca0*/  ISETP.GT.U32.AND P2, PT, R14, R13, PT ;  /* 0x0000000d0e00720c */ /* 0x000fe20003f44070 */
[--C-:B------:R-:W-:Y:S02]  /*9cb0*/  @!P3 IMAD.IADD R8, R8, 0x1, -R14.reuse ;  /* 0x000000010808b824 */ /* 0x100fe400078e0a0e */
[----:B------:R-:W-:Y:S01]  /*9cc0*/  IMAD.MOV R11, RZ, RZ, -R11 ;  /* 0x000000ffff0b7224 */ /* 0x000fe200078e0a0b */
[----:B------:R0:W-:Y:S01]  /*9cd0*/  STL [R1+0x7b0], R0 ;  /* 0x0007b00001007387 */ /* 0x0001e20000100800 */
[----:B------:R-:W-:Y:S01]  /*9ce0*/  @!P5 IMAD.IADD R10, R10, 0x1, -R14 ;  /* 0x000000010a0ad824 */ /* 0x000fe200078e0a0e */
[C---:B------:R-:W-:Y:S01]  /*9cf0*/  ISETP.GT.U32.AND P3, PT, R14.reuse, R8, PT ;  /* 0x000000080e00720c */ /* 0x040fe20003f64070 */
[----:B------:R-:W-:Y:S01]  /*9d00*/  IMAD R2, R14, R11, R2 ;  /* 0x0000000b0e027224 */ /* 0x000fe200078e0202 */
[----:B------:R-:W-:Y:S01]  /*9d10*/  IABS R11, R7 ;  /* 0x00000007000b7213 */ /* 0x000fe20000000000 */
[----:B------:R-:W-:-:S04]  /*9d20*/  VIADD R19, R24, 0x147 ;  /* 0x0000014718137836 */ /* 0x000fc80000000000 */
[----:B------:R-:W-:Y:S01]  /*9d30*/  @!P2 IMAD.IADD R13, R13, 0x1, -R14 ;  /* 0x000000010d0da824 */ /* 0x000fe200078e0a0e */
[----:B------:R-:W-:Y:S01]  /*9d40*/  ISETP.GT.U32.AND P2, PT, R14, R2, PT ;  /* 0x000000020e00720c */ /* 0x000fe20003f44070 */
[----:B0-----:R-:W-:Y:S01]  /*9d50*/  IMAD.MOV.U32 R0, RZ, RZ, R5 ;  /* 0x000000ffff007224 */ /* 0x001fe200078e0005 */
[----:B------:R-:W-:Y:S01]  /*9d60*/  IABS R20, R19 ;  /* 0x0000001300147213 */ /* 0x000fe20000000000 */
        /* <DEDUP_REMOVED lines=9> */
[----:B------:R-:W-:Y:S01]  /*9e00*/  IMAD.HI.U32 R16, R9, R11, RZ ;  /* 0x0000000b09107227 */ /* 0x000fe200078e00ff */
[----:B------:R0:W-:Y:S02]  /*9e10*/  STL [R1+0x7b8], R0 ;  /* 0x0007b80001007387 */ /* 0x0001e40000100800 */
[----:B------:R-:W-:Y:S01]  /*9e20*/  IABS R6, R4 ;  /* 0x0000000400067213 */ /* 0x000fe20000000000 */
[----:B------:R-:W-:-:S02]  /*9e30*/  IMAD.MOV R16, RZ, RZ, -R16 ;  /* 0x000000ffff107224 */ /* 0x000fc400078e0a10 */
[----:B------:R-:W-:Y:S01]  /*9e40*/  @!P2 IMAD.IADD R2, R2, 0x1, -R14 ;  /* 0x000000010202a824 */ /* 0x000fe200078e0a0e */
[----:B------:R-:W-:Y:S01]  /*9e50*/  ISETP.GE.AND P2, PT, R7, RZ, PT ;  /* 0x000000ff0700720c */ /* 0x000fe20003f46270 */
[----:B------:R-:W-:Y:S02]  /*9e60*/  IMAD R11, R14, R16, R11 ;  /* 0x000000100e0b7224 */ /* 0x000fe400078e020b */
[----:B------:R-:W-:Y:S02]  /*9e70*/  IMAD.MOV.U32 R3, RZ, RZ, R8 ;  /* 0x000000ffff037224 */ /* 0x000fe400078e0008 */
[----:B------:R-:W-:Y:S02]  /*9e80*/  @!P5 IMAD.IADD R12, R12, 0x1, -R14 ;  /* 0x000000010c0cd824 */ /* 0x000fe400078e0a0e */
        /* <DEDUP_REMOVED lines=8> */
[----:B------:R-:W-:Y:S01]  /*9f10*/  @!P4 IMAD.MOV R3, RZ, RZ, -R3 ;  /* 0x000000ffff03c224 */ /* 0x000fe200078e0a03 */
[C---:B------:R-:W-:Y:S01]  /*9f20*/  ISETP.GT.U32.AND P4, PT, R14.reuse, R11, PT ;  /* 0x0000000b0e00720c */ /* 0x040fe20003f84070 */
[----:B------:R-:W-:Y:S02]  /*9f30*/  IMAD.MOV R7, RZ, RZ, -R7 ;  /* 0x000000ffff077224 */ /* 0x000fe400078e0a07 */
[----:B------:R-:W-:Y:S01]  /*9f40*/  IMAD.HI.U32 R8, R9, R15, RZ ;  /* 0x0000000f09087227 */ /* 0x000fe200078e00ff */
[----:B------:R1:W-:Y:S03]  /*9f50*/  STL [R1+0x78c], R3 ;  /* 0x00078c0301007387 */ /* 0x0003e60000100800 */
[----:B------:R-:W-:Y:S02]  /*9f60*/  IMAD R6, R14, R7, R6 ;  /* 0x000000070e067224 */ /* 0x000fe400078e0206 */
[----:B------:R-:W-:-:S02]  /*9f70*/  @!P5 IMAD.IADD R12, R12, 0x1, -R14 ;  /* 0x000000010c0cd824 */ /* 0x000fc400078e0a0e */
[----:B------:R-:W-:Y:S01]  /*9f80*/  IMAD.MOV R8, RZ, RZ, -R8 ;  /* 0x000000ffff087224 */ /* 0x000fe200078e0a08 */
        /* <DEDUP_REMOVED lines=74> */
[----:B------:R-:W-:Y:S02]  /*a430*/  IMAD.MOV R16, RZ, RZ, -R16 ;  /* 0x000000ffff107224 */ /* 0x000fe400078e0a10 */
[--C-:B------:R-:W-:Y:S02]  /*a440*/  @!P0 IMAD.IADD R2, R2, 0x1, -R14.reuse ;  /* 0x0000000102028824 */ /* 0x100fe400078e0a0e */
[----:B------:R-:W-:Y:S01]  /*a450*/  @!P1 IMAD.IADD R4, R4, 0x1, -R14 ;  /* 0x0000000104049824 */ /* 0x000fe200078e0a0e */
[C---:B------:R-:W-:Y:S01]  /*a460*/  ISETP.GT.U32.AND P1, PT, R14.reuse, R10, PT ;  /* 0x0000000a0e00720c */ /* 0x040fe20003f24070 */
[----:B------:R-:W-:Y:S01]  /*a470*/  IMAD.MOV.U32 R3, RZ, RZ, R5 ;  /* 0x000000ffff037224 */ /* 0x000fe200078e0005 */
[----:B------:R-:W-:Y:S01]  /*a480*/  ISETP.GT.U32.AND P0, PT, R14, R2, PT ;  /* 0x000000020e00720c */ /* 0x000fe20003f04070 */
[----:B0-----:R-:W-:-:S02]  /*a490*/  IMAD.MOV.U32 R0, RZ, RZ, R4 ;  /* 0x000000ffff007224 */ /* 0x001fc400078e0004 */
[----:B------:R-:W-:Y:S02]  /*a4a0*/  IMAD R11, R14, R16, R11 ;  /* 0x000000100e0b7224 */ /* 0x000fe400078e020b */
[----:B------:R-:W-:-:S04]  /*a4b0*/  IMAD.HI.U32 R6, R9, R13, RZ ;  /* 0x0000000d09067227 */ /* 0x000fc800078e00ff */
[----:B------:R-:W-:Y:S01]  /*a4c0*/  @!P3 IMAD.MOV R3, RZ, RZ, -R3 ;  /* 0x000000ffff03b224 */ /* 0x000fe200078e0a03 */
[----:B------:R-:W-:Y:S01]  /*a4d0*/  ISETP.GT.U32.AND P3, PT, R14, R11, PT ;  /* 0x0000000b0e00720c */ /* 0x000fe20003f64070 */
[----:B------:R-:W-:Y:S01]  /*a4e0*/  @!P4 IMAD.MOV R0, RZ, RZ, -R0 ;  /* 0x000000ffff00c224 */ /* 0x000fe200078e0a00 */
[----:B------:R-:W-:Y:S01]  /*a4f0*/  ISETP.GE.AND P4, PT, R7, RZ, PT ;  /* 0x000000ff0700720c */ /* 0x000fe20003f86270 */
[----:B------:R-:W-:Y:S01]  /*a500*/  IMAD.MOV R6, RZ, RZ, -R6 ;  /* 0x000000ffff067224 */ /* 0x000fe200078e0a06 */
[----:B------:R-:W-:Y:S01]  /*a510*/  STL [R1+0x788], R3 ;  /* 0x0007880301007387 */ /* 0x000fe20000100800 */
[----:B------:R-:W-:Y:S02]  /*a520*/  @!P0 IMAD.IADD R2, R2, 0x1, -R14 ;  /* 0x0000000102028824 */ /* 0x000fe400078e0a0e */
[----:B------:R-:W-:Y:S01]  /*a530*/  IMAD R4, R14, R6, R13 ;  /* 0x000000060e047224 */ /* 0x000fe200078e020d */
[----:B------:R0:W-:Y:S01]  /*a540*/  STL [R1+0x784], R0 ;  /* 0x0007840001007387 */ /* 0x0001e20000100800 */
[----:B------:R-:W-:-:S04]  /*a550*/  IMAD.HI.U32 R17, R9, R12, RZ ;  /* 0x0000000c09117227 */ /* 0x000fc800078e00ff */
[--C-:B------:R-:W-:Y:S02]  /*a560*/  @!P1 IMAD.IADD R10, R10, 0x1, -R14.reuse ;  /* 0x000000010a0a9824 */ /* 0x100fe400078e0a0e */
[----:B------:R-:W-:Y:S02]  /*a570*/  IMAD.MOV R17, RZ, RZ, -R17 ;  /* 0x000000ffff117224 */ /* 0x000fe400078e0a11 */
[----:B------:R-:W-:Y:S01]  /*a580*/  @!P3 IMAD.IADD R11, R11, 0x1, -R14 ;  /* 0x000000010b0bb824 */ /* 0x000fe200078e0a0e */
[C---:B------:R-:W-:Y:S01]  /*a590*/  ISETP.GT.U32.AND P1, PT, R14.reuse, R10, PT ;  /* 0x0000000a0e00720c */ /* 0x040fe20003f24070 */
[----:B0-----:R-:W-:Y:S02]  /*a5a0*/  IMAD.MOV.U32 R0, RZ, RZ, R2 ;  /* 0x000000ffff007224 */ /* 0x001fe400078e0002 */
[C---:B------:R-:W-:Y:S01]  /*a5b0*/  IMAD R12, R14.reuse, R17, R12 ;  /* 0x000000110e0c7224 */ /* 0x040fe200078e020c */
[C---:B------:R-:W-:Y:S01]  /*a5c0*/  ISETP.GT.U32.AND P3, PT, R14.reuse, R11, PT ;  /* 0x0000000b0e00720c */ /* 0x040fe20003f64070 */
        /* <DEDUP_REMOVED lines=8> */
[----:B------:R-:W-:Y:S01]  /*a650*/  @!P1 IMAD.IADD R10, R10, 0x1, -R14 ;  /* 0x000000010a0a9824 */ /* 0x000fe200078e0a0e */
[----:B------:R-:W-:Y:S01]  /*a660*/  IABS R15, R6 ;  /* 0x00000006000f7213 */ /* 0x000fe20000000000 */
[----:B------:R-:W-:Y:S01]  /*a670*/  VIADD R17, R24, 0x145 ;  /* 0x0000014518117836 */ /* 0x000fe20000000000 */
[----:B------:R-:W-:Y:S01]  /*a680*/  ISETP.GE.AND P1, PT, R8, RZ, PT ;  /* 0x000000ff0800720c */ /* 0x000fe20003f26270 */
[----:B------:R-:W-:Y:S01]  /*a690*/  IMAD.HI.U32 R16, R9, R13, RZ ;  /* 0x0000000d09107227 */ /* 0x000fe200078e00ff */
[----:B------:R-:W-:-:S03]  /*a6a0*/  IABS R2, R7 ;  /* 0x0000000700027213 */ /* 0x000fc60000000000 */
[----:B------:R-:W-:Y:S02]  /*a6b0*/  @!P2 IMAD.IADD R4, R4, 0x1, -R14 ;  /* 0x000000010404a824 */ /* 0x000fe400078e0a0e */
[----:B------:R-:W-:Y:S02]  /*a6c0*/  IMAD.MOV R16, RZ, RZ, -R16 ;  /* 0x000000ffff107224 */ /* 0x000fe400078e0a10 */
[----:B------:R-:W-:Y:S01]  /*a6d0*/  IMAD.HI.U32 R8, R9, R15, RZ ;  /* 0x0000000f09087227 */ /* 0x000fe200078e00ff */
[----:B------:R-:W-:-:S03]  /*a6e0*/  ISETP.GT.U32.AND P2, PT, R14, R4, PT ;  /* 0x000000040e00720c */ /* 0x000fc60003f44070 */
[--C-:B------:R-:W-:Y:S02]  /*a6f0*/  @!P3 IMAD.IADD R11, R11, 0x1, -R14.reuse ;  /* 0x000000010b0bb824 */ /* 0x100fe400078e0a0e */
[----:B------:R-:W-:Y:S02]  /*a700*/  @!P0 IMAD.IADD R12, R12, 0x1, -R14 ;  /* 0x000000010c0c8824 */ /* 0x000fe400078e0a0e */
[C---:B------:R-:W-:Y:S02]  /*a710*/  IMAD R13, R14.reuse, R16, R13 ;  /* 0x000000100e0d7224 */ /* 0x040fe400078e020d */
[----:B------:R-:W-:Y:S01]  /*a720*/  IMAD.MOV R8, RZ, RZ, -R8 ;  /* 0x000000ffff087224 */ /* 0x000fe200078e0a08 */
[C---:B------:R-:W-:Y:S01]  /*a730*/  ISETP.GT.U32.AND P0, PT, R14.reuse, R12, PT ;  /* 0x0000000c0e00720c */ /* 0x040fe20003f04070 */
[----:B0-----:R-:W-:Y:S01]  /*a740*/  IMAD.MOV.U32 R0, RZ, RZ, R11 ;  /* 0x000000ffff007224 */ /* 0x001fe200078e000b */
[C---:B------:R-:W-:Y:S01]  /*a750*/  ISETP.GT.U32.AND P3, PT, R14.reuse, R13, PT ;  /* 0x0000000d0e00720c */ /* 0x040fe20003f64070 */
[----:B------:R-:W-:-:S02]  /*a760*/  IMAD R11, R14, R8, R15 ;  /* 0x000000080e0b7224 */ /* 0x000fc400078e020f */
[----:B------:R-:W-:Y:S02]  /*a770*/  IMAD.MOV.U32 R3, RZ, RZ, R10 ;  /* 0x000000ffff037224 */ /* 0x000fe400078e000a */
[----:B------:R-:W-:Y:S01]  /*a780*/  @!P2 IMAD.IADD R4, R4, 0x1, -R14 ;  /* 0x000000010404a824 */ /* 0x000fe200078e0a0e */
[----:B------:R-:W-:Y:S01]  /*a790*/  ISETP.GT.U32.AND P2, PT, R14, R11, PT ;  /* 0x0000000b0e00720c */ /* 0x000fe20003f44070 */
[----:B------:R-:W-:-:S04]  /*a7a0*/  IMAD.HI.U32 R10, R9, R2, RZ ;  /* 0x00000002090a7227 */ /* 0x000fc800078e00ff */
[----:B------:R-:W-:Y:S02]  /*a7b0*/  IMAD.MOV R10, RZ, RZ, -R10 ;  /* 0x000000ffff0a7224 */ /* 0x000fe400078e0a0a */
[----:B------:R-:W-:Y:S01]  /*a7c0*/  @!P5 IMAD.MOV R0, RZ, RZ, -R0 ;  /* 0x000000ffff00d224 */ /* 0x000fe200078e0a00 */
[----:B------:R-:W-:Y:S01]  /*a7d0*/  ISETP.GE.AND P5, PT, R6, RZ, PT ;  /* 0x000000ff0600720c */ /* 0x000fe20003fa6270 */
[----:B------:R-:W-:Y:S01]  /*a7e0*/  @!P6 IMAD.MOV R3, RZ, RZ, -R3 ;  /* 0x000000ffff03e224 */ /* 0x000fe200078e0a03 */
[----:B------:R-:W-:Y:S01]  /*a7f0*/  ISETP.GE.AND P6, PT, R5, RZ, PT ;  /* 0x000000ff0500720c */ /* 0x000fe20003fc6270 */
[----:B------:R-:W-:Y:S02]  /*a800*/  IMAD R6, R14, R10, R2 ;  /* 0x0000000a0e067224 */ /* 0x000fe400078e0202 */
[--C-:B------:R-:W-:Y:S01]  /*a810*/  @!P0 IMAD.IADD R12, R12, 0x1, -R14.reuse ;  /* 0x000000010c0c8824 */ /* 0x100fe200078e0a0e */
[----:B------:R0:W-:Y:S01]  /*a820*/  STL [R1+0x77c], R3 ;  /* 0x00077c0301007387 */ /* 0x0001e20000100800 */
[--C-:B------:R-:W-:Y:S01]  /*a830*/  @!P3 IMAD.IADD R13, R13, 0x1, -R14.reuse ;  /* 0x000000010d0db824 */ /* 0x100fe200078e0a0e */
[----:B------:R-:W-:Y:S01]  /*a840*/  ISETP.GE.AND P0, PT, R7, RZ, PT ;  /* 0x000000ff0700720c */ /* 0x000fe20003f06270 */
[C---:B------:R-:W-:Y:S01]  /*a850*/  VIADD R2, R24.reuse, 0x14d ;  /* 0x0000014d18027836 */ /* 0x040fe20000000000 */
[----:B------:R1:W-:Y:S01]  /*a860*/  STL [R1+0x764], R0 ;  /* 0x0007640001007387 */ /* 0x0003e20000100800 */
[----:B------:R-:W-:Y:S01]  /*a870*/  VIADD R5, R24, 0x14c ;  /* 0x0000014c18057836 */ /* 0x000fe20000000000 */
[----:B------:R-:W-:Y:S01]  /*a880*/  ISETP.GT.U32.AND P3, PT, R14, R13, PT ;  /* 0x0000000d0e00720c */ /* 0x000fe20003f64070 */
[----:B------:R-:W-:-:S02]  /*a890*/  @!P2 IMAD.IADD R11, R11, 0x1, -R14 ;  /* 0x000000010b0ba824 */ /* 0x000fc400078e0a0e */
[C---:B------:R-:W-:Y:S01]  /*a8a0*/  VIADD R7, R24.reuse, 0x14a ;  /* 0x0000014a18077836 */ /* 0x040fe20000000000 */
[----:B------:R-:W-:Y:S01]  /*a8b0*/  IABS R8, R5 ;  /* 0x0000000500087213 */ /* 0x000fe20000000000 */
[----:B0-----:R-:W-:Y:S01]  /*a8c0*/  IMAD.MOV.U32 R3, RZ, RZ, R12 ;  /* 0x000000ffff037224 */ /* 0x001fe200078e000c */
[----:B------:R-:W-:Y:S01]  /*a8d0*/  IABS R12, R2 ;  /* 0x00000002000c7213 */ /* 0x000fe20000000000 */
[----:B------:R-:W-:Y:S01]  /*a8e0*/  VIADD R16, R24, 0x149 ;  /* 0x0000014918107836 */ /* 0x000fe20000000000 */
[----:B------:R-:W-:Y:S01]  /*a8f0*/  ISETP.GT.U32.AND P2, PT, R14, R11, PT ;  /* 0x0000000b0e00720c */ /* 0x000fe20003f44070 */
[----:B-1----:R-:W-:Y:S01]  /*a900*/  IMAD.MOV.U32 R0, RZ, RZ, R4 ;  /* 0x000000ffff007224 */ /* 0x002fe200078e0004 */
[----:B------:R-:W-:Y:S01]  /*a910*/  IABS R15, R7 ;  /* 0x00000007000f7213 */ /* 0x000fe20000000000 */
[----:B------:R-:W-:-:S04]  /*a920*/  IMAD.HI.U32 R10, R9, R12, RZ ;  /* 0x0000000c090a7227 */ /* 0x000fc800078e00ff */
[----:B------:R-:W-:-:S04]  /*a930*/  IMAD.HI.U32 R4, R9, R8, RZ ;  /* 0x0000000809047227 */ /* 0x000fc800078e00ff */
[----:B------:R-:W-:Y:S02]  /*a940*/  IMAD.MOV R10, RZ, RZ, -R10 ;  /* 0x000000ffff0a7224 */ /* 0x000fe400078e0a0a */
[----:B------:R-:W-:Y:S01]  /*a950*/  @!P4 IMAD.MOV R3, RZ, RZ, -R3 ;  /* 0x000000ffff03c224 */ /* 0x000fe200078e0a03 */
[----:B------:R-:W-:Y:S01]  /*a960*/  ISETP.GE.AND P4, PT, R2, RZ, PT ;  /* 0x000000ff0200720c */ /* 0x000fe20003f86270 */
[----:B------:R-:W-:Y:S01]  /*a970*/  @!P3 IMAD.IADD R13, R13, 0x1, -R14 ;  /* 0x000000010d0db824 */ /* 0x000fe200078e0a0e */
[C---:B------:R-:W-:Y:S01]  /*a980*/  ISETP.GT.U32.AND P3, PT, R14.reuse, R6, PT ;  /* 0x000000060e00720c */ /* 0x040fe20003f64070 */
[----:B------:R-:W-:Y:S01]  /*a990*/  IMAD.MOV R4, RZ, RZ, -R4 ;  /* 0x000000ffff047224 */ /* 0x000fe200078e0a04 */
[----:B------:R0:W-:Y:S01]  /*a9a0*/  STL [R1+0x774], R3 ;  /* 0x0007740301007387 */ /* 0x0001e20000100800 */
[C---:B------:R-:W-:Y:S02]  /*a9b0*/  IMAD R12, R14.reuse, R10, R12 ;  /* 0x0000000a0e0c7224 */ /* 0x040fe400078e020c */
[----:B------:R-:W-:-:S02]  /*a9c0*/  IMAD R8, R14, R4, R8 ;  /* 0x000000040e087224 */ /* 0x000fc400078e0208 */
[----:B------:R-:W-:Y:S01]  /*a9d0*/  @!P2 IMAD.IADD R11, R11, 0x1, -R14 ;  /* 0x000000010b0ba824 */ /* 0x000fe200078e0a0e */
[----:B------:R-:W-:Y:S01]  /*a9e0*/  ISETP.GT.U32.AND P2, PT, R14, R12, PT ;  /* 0x0000000c0e00720c */ /* 0x000fe20003f44070 */
[----:B------:R-:W-:Y:S02]  /*a9f0*/  VIADD R2, R24, 0x14b ;  /* 0x0000014b18027836 */ /* 0x000fe40000000000 */
[----:B------:R-:W-:Y:S01]  /*aa00*/  @!P1 IMAD.MOV R0, RZ, RZ, -R0 ;  /* 0x000000ffff009224 */ /* 0x000fe200078e0a00 */
[----:B------:R-:W-:Y:S01]  /*aa10*/  ISETP.GE.AND P1, PT, R5, RZ, PT ;  /* 0x000000ff0500720c */ /* 0x000fe20003f26270 */
[----:B0-----:R-:W-:Y:S01]  /*aa20*/  IMAD.MOV.U32 R3, RZ, RZ, R13 ;  /* 0x000000ffff037224 */ /* 0x001fe200078e000d */
[----:B------:R-:W-:Y:S01]  /*aa30*/  IABS R5, R2 ;  /* 0x0000000200057213 */ /* 0x000fe20000000000 */
[----:B------:R-:W-:Y:S01]  /*aa40*/  IMAD.HI.U32 R4, R9, R15, RZ ;  /* 0x0000000f09047227 */ /* 0x000fe200078e00ff */
[----:B------:R0:W-:Y:S03]  /*aa50*/  STL [R1+0x778], R0 ;  /* 0x0007780001007387 */ /* 0x0001e60000100800 */
[----:B------:R-:W-:Y:S01]  /*aa60*/  @!P6 IMAD.MOV R3, RZ, RZ, -R3 ;  /* 0x000000ffff03e224 */ /* 0x000fe200078e0a03 */
[----:B------:R-:W-:Y:S01]  /*aa70*/  ISETP.GT.U32.AND P6, PT, R14, R8, PT ;  /* 0x000000080e00720c */ /* 0x000fe20003fc4070 */
[----:B------:R-:W-:-:S02]  /*aa80*/  @!P2 IMAD.IADD R12, R12, 0x1, -R14 ;  /* 0x000000010c0ca824 */ /* 0x000fc400078e0a0e */
[----:B------:R-:W-:Y:S01]  /*aa90*/  IMAD.HI.U32 R10, R9, R5, RZ ;  /* 0x00000005090a7227 */ /* 0x000fe200078e00ff */
[----:B------:R-:W-:Y:S02]  /*aaa0*/  STL [R1+0x768], R3 ;  /* 0x0007680301007387 */ /* 0x000fe40000100800 */
[----:B------:R-:W-:Y:S01]  /*aab0*/  ISETP.GT.U32.AND P2, PT, R14, R12, PT ;  /* 0x0000000c0e00720c */ /* 0x000fe20003f44070 */
[----:B0-----:R-:W-:Y:S01]  /*aac0*/  IMAD.MOV.U32 R0, RZ, RZ, R11 ;  /* 0x000000ffff007224 */ /* 0x001fe200078e000b */
[----:B------:R-:W-:Y:S01]  /*aad0*/  IABS R11, R17 ;  /* 0x00000011000b7213 */ /* 0x000fe20000000000 */
[----:B------:R-:W-:Y:S02]  /*aae0*/  IMAD.MOV R4, RZ, RZ, -R4 ;  /* 0x000000ffff047224 */ /* 0x000fe400078e0a04 */
[----:B------:R-:W-:Y:S02]  /*aaf0*/  IMAD.MOV R10, RZ, RZ, -R10 ;  /* 0x000000ffff0a7224 */ /* 0x000fe400078e0a0a */
[----:B------:R-:W-:-:S02]  /*ab00*/  @!P6 IMAD.IADD R8, R8, 0x1, -R14 ;  /* 0x000000010808e824 */ /* 0x000fc400078e0a0e */
[----:B------:R-:W-:Y:S02]  /*ab10*/  @!P3 IMAD.IADD R6, R6, 0x1, -R14 ;  /* 0x000000010606b824 */ /* 0x000fe400078e0a0e */
[----:B------:R-:W-:Y:S01]  /*ab20*/  @!P5 IMAD.MOV R0, RZ, RZ, -R0 ;  /* 0x000000ffff00d224 */ /* 0x000fe200078e0a00 */
[C---:B------:R-:W-:Y:S01]  /*ab30*/  ISETP.GT.U32.AND P6, PT, R14.reuse, R8, PT ;  /* 0x000000080e00720c */ /* 0x040fe20003fc4070 */
[----:B------:R-:W-:Y:S01]  /*ab40*/  IMAD R15, R14, R4, R15 ;  /* 0x000000040e0f7224 */ /* 0x000fe200078e020f */
[----:B------:R-:W-:Y:S01]  /*ab50*/  ISETP.GE.AND P5, PT, R2, RZ, PT ;  /* 0x000000ff0200720c */ /* 0x000fe20003fa6270 */
[----:B------:R-:W-:Y:S01]  /*ab60*/  IMAD R2, R14, R10, R5 ;  /* 0x0000000a0e027224 */ /* 0x000fe200078e0205 */
[----:B------:R-:W-:Y:S01]  /*ab70*/  IABS R10, R16 ;  /* 0x00000010000a7213 */ /* 0x000fe20000000000 */
[----:B------:R-:W-:Y:S01]  /*ab80*/  VIADD R4, R24, 0x148 ;  /* 0x0000014818047836 */ /* 0x000fe20000000000 */
[----:B------:R-:W-:Y:S01]  /*ab90*/  ISETP.GT.U32.AND P3, PT, R14, R6, PT ;  /* 0x000000060e00720c */ /* 0x000fe20003f64070 */
[--C-:B------:R-:W-:Y:S01]  /*aba0*/  @!P2 IMAD.IADD R12, R12, 0x1, -R14.reuse ;  /* 0x000000010c0ca824 */ /* 0x100fe200078e0a0e */
[----:B------:R-:W-:Y:S01]  /*abb0*/  ISETP.GT.U32.AND P2, PT, R14, R2, PT ;  /* 0x000000020e00720c */ /* 0x000fe20003f44070 */
[----:B------:R-:W-:Y:S01]  /*abc0*/  IMAD.HI.U32 R5, R9, R10, RZ ;  /* 0x0000000a09057227 */ /* 0x000fe200078e00ff */
[----:B------:R-:W-:Y:S01]  /*abd0*/  IABS R22, R4 ;  /* 0x0000000400167213 */ /* 0x000fe20000000000 */
[----:B------:R0:W-:Y:S02]  /*abe0*/  STL [R1+0x76c], R0 ;  /* 0x00076c0001007387 */ /* 0x0001e40000100800 */
[----:B------:R-:W-:Y:S01]  /*abf0*/  @!P6 IMAD.IADD R8, R8, 0x1, -R14 ;  /* 0x000000010808e824 */ /* 0x000fe200078e0a0e */
[----:B------:R-:W-:Y:S01]  /*ac00*/  ISETP.GT.U32.AND P6, PT, R14, R15, PT ;  /* 0x0000000f0e00720c */ /* 0x000fe20003fc4070 */
[----:B------:R-:W-:-:S02]  /*ac10*/  IMAD.MOV R5, RZ, RZ, -R5 ;  /* 0x000000ffff057224 */ /* 0x000fc400078e0a05 */
[----:B------:R-:W-:-:S04]  /*ac20*/  IMAD.HI.U32 R21, R9, R22, RZ ;  /* 0x0000001609157227 */ /* 0x000fc800078e00ff */
[----:B------:R-:W-:Y:S02]  /*ac30*/  IMAD R10, R14, R5, R10 ;  /* 0x000000050e0a7224 */ /* 0x000fe400078e020a */
[----:B------:R-:W-:Y:S02]  /*ac40*/  IMAD.MOV R21, RZ, RZ, -R21 ;  /* 0x000000ffff157224 */ /* 0x000fe400078e0a15 */
[--C-:B------:R-:W-:Y:S01]  /*ac50*/  @!P3 IMAD.IADD R6, R6, 0x1, -R14.reuse ;  /* 0x000000010606b824 */ /* 0x100fe200078e0a0e */
[----:B------:R-:W-:Y:S01]  /*ac60*/  ISETP.GE.AND P3, PT, R7, RZ, PT ;  /* 0x000000ff0700720c */ /* 0x000fe20003f66270 */
[----:B------:R-:W-:Y:S01]  /*ac70*/  @!P2 IMAD.IADD R2, R2, 0x1, -R14 ;  /* 0x000000010202a824 */ /* 0x000fe200078e0a0e */
[C---:B------:R-:W-:Y:S01]  /*ac80*/  ISETP.GT.U32.AND P2, PT, R14.reuse, R10, PT ;  /* 0x0000000a0e00720c */ /* 0x040fe20003f44070 */
[----:B------:R-:W-:Y:S02]  /*ac90*/  IMAD R21, R14, R21, R22 ;  /* 0x000000150e157224 */ /* 0x000fe400078e0216 */
[----:B0-----:R-:W-:-:S02]  /*aca0*/  IMAD.MOV.U32 R0, RZ, RZ, R6 ;  /* 0x000000ffff007224 */ /* 0x001fc400078e0006 */
[----:B------:R-:W-:Y:S01]  /*acb0*/  @!P6 IMAD.IADD R15, R15, 0x1, -R14 ;  /* 0x000000010f0fe824 */ /* 0x000fe200078e0a0e */
[----:B------:R-:W-:Y:S01]  /*acc0*/  ISETP.GT.U32.AND P6, PT, R14, R21, PT ;  /* 0x000000150e00720c */ /* 0x000fe20003fc4070 */
[----:B------:R-:W-:Y:S02]  /*acd0*/  VIADD R7, R24, 0x146 ;  /* 0x0000014618077836 */ /* 0x000fe40000000000 */
[----:B------:R-:W-:Y:S01]  /*ace0*/  @!P0 IMAD.MOV R0, RZ, RZ, -R0 ;  /* 0x000000ffff008224 */ /* 0x000fe200078e0a00 */
[----:B------:R-:W-:Y:S01]  /*acf0*/  ISETP.GT.U32.AND P0, PT, R14, R15, PT ;  /* 0x0000000f0e00720c */ /* 0x000fe20003f04070 */
[----:B------:R-:W-:Y:S01]  /*ad00*/  IMAD.MOV R23, RZ, RZ, -R23 ;  /* 0x000000ffff177224 */ /* 0x000fe200078e0a17 */
[----:B------:R-:W-:Y:S01]  /*ad10*/  IABS R13, R7 ;  /* 0x00000007000d7213 */ /* 0x000fe20000000000 */
[----:B------:R-:W-:Y:S01]  /*ad20*/  @!P2 IMAD.IADD R10, R10, 0x1, -R14 ;  /* 0x000000010a0aa824 */ /* 0x000fe200078e0a0e */
[----:B------:R0:W-:Y:S01]  /*ad30*/  STL [R1+0x74c], R0 ;  /* 0x00074c0001007387 */ /* 0x0001e20000100800 */
[----:B------:R-:W-:Y:S01]  /*ad40*/  ISETP.GT.U32.AND P2, PT, R14, R2, PT ;  /* 0x000000020e00720c */ /* 0x000fe20003f44070 */
[----:B------:R-:W-:-:S04]  /*ad50*/  IMAD.HI.U32 R5, R9, R11, RZ ;  /* 0x0000000b09057227 */ /* 0x000fc800078e00ff */
[----:B------:R-:W-:-:S04]  /*ad60*/  IMAD.HI.U32 R18, R9, R13, RZ ;  /* 0x0000000d09127227 */ /* 0x000fc800078e00ff */
[----:B0-----:R-:W-:Y:S02]  /*ad70*/  IMAD.MOV.U32 R0, RZ, RZ, R12 ;  /* 0x000000ffff007224 */ /* 0x001fe400078e000c */
[----:B------:R-:W-:Y:S01]  /*ad80*/  @!P6 IMAD.IADD R21, R21, 0x1, -R14 ;  /* 0x000000011515e824 */ /* 0x000fe200078e0a0e */
[C---:B------:R-:W-:Y:S01]  /*ad90*/  ISETP.GT.U32.AND P6, PT, R14.reuse, R10, PT ;  /* 0x0000000a0e00720c */ /* 0x040fe20003fc4070 */
[----:B------:R-:W-:Y:S02]  /*ada0*/  @!P4 IMAD.MOV R0, RZ, RZ, -R0 ;  /* 0x000000ffff00c224 */ /* 0x000fe400078e0a00 */
[----:B------:R-:W-:Y:S01]  /*adb0*/  IMAD.MOV R18, RZ, RZ, -R18 ;  /* 0x000000ffff127224 */ /* 0x000fe200078e0a12 */
[C---:B------:R-:W-:Y:S01]  /*adc0*/  ISETP.GT.U32.AND P4, PT, R14.reuse, R21, PT ;  /* 0x000000150e00720c */ /* 0x040fe20003f84070 */
[----:B------:R-:W-:Y:S01]  /*add0*/  IMAD R20, R14, R23, R20 ;  /* 0x000000170e147224 */ /* 0x000fe200078e0214 */
[----:B------:R0:W-:Y:S01]  /*ade0*/  STL [R1+0x748], R0 ;  /* 0x0007480001007387 */ /* 0x0001e20000100800 */
[----:B------:R-:W-:-:S02]  /*adf0*/  IMAD.MOV R5, RZ, RZ, -R5 ;  /* 0x000000ffff057224 */ /* 0x000fc400078e0a05 */
[C---:B------:R-:W-:Y:S02]  /*ae00*/  IMAD R13, R14.reuse, R18, R13 ;  /* 0x000000120e0d7224 */ /* 0x040fe400078e020d */
[----:B------:R-:W-:Y:S02]  /*ae10*/  IMAD R5, R14, R5, R11 ;  /* 0x000000050e057224 */ /* 0x000fe400078e020b */
[--C-:B------:R-:W-:Y:S01]  /*ae20*/  @!P2 IMAD.IADD R2, R2, 0x1, -R14.reuse ;  /* 0x000000010202a824 */ /* 0x100fe200078e0a0e */
[----:B------:R-:W-:Y:S01]  /*ae30*/  ISETP.GT.U32.AND P2, PT, R14, R13, PT ;  /* 0x0000000d0e00720c */ /* 0x000fe20003f44070 */
[----:B------:R-:W-:Y:S01]  /*ae40*/  @!P6 IMAD.IADD R10, R10, 0x1, -R14 ;  /* 0x000000010a0ae824 */ /* 0x000fe200078e0a0e */
[----:B------:R-:W-:Y:S01]  /*ae50*/  ISETP.GT.U32.AND P6, PT, R14, R5, PT ;  /* 0x000000050e00720c */ /* 0x000fe20003fc4070 */
[----:B0-----:R-:W-:Y:S02]  /*ae60*/  IMAD.MOV.U32 R0, RZ, RZ, R8 ;  /* 0x000000ffff007224 */ /* 0x001fe400078e0008 */
[----:B------:R-:W-:-:S02]  /*ae70*/  VIADD R6, R24, 0x143 ;  /* 0x0000014318067836 */ /* 0x000fc40000000000 */
[----:B------:R-:W-:Y:S01]  /*ae80*/  @!P1 IMAD.MOV R0, RZ, RZ, -R0 ;  /* 0x000000ffff009224 */ /* 0x000fe200078e0a00 */
[----:B------:R-:W-:Y:S01]  /*ae90*/  ISETP.GT.U32.AND P1, PT, R14, R20, PT ;  /* 0x000000140e00720c */ /* 0x000fe20003f24070 */
[----:B------:R-:W-:Y:S01]  /*aea0*/  VIADD R18, R24, 0x144 ;  /* 0x0000014418127836 */ /* 0x000fe20000000000 */
[----:B------:R-:W-:Y:S01]  /*aeb0*/  IABS R12, R6 ;  /* 0x00000006000c7213 */ /* 0x000fe20000000000 */
[----:B------:R-:W-:Y:S01]  /*aec0*/  @!P0 IMAD.IADD R15, R15, 0x1, -R14 ;  /* 0x000000010f0f8824 */ /* 0x000fe200078e0a0e */
[----:B------:R0:W-:Y:S01]  /*aed0*/  STL [R1+0x744], R0 ;  /* 0x0007440001007387 */ /* 0x0001e20000100800 */
[----:B------:R-:W-:Y:S01]  /*aee0*/  IMAD.MOV.U32 R3, RZ, RZ, R2 ;  /* 0x000000ffff037224 */ /* 0x000fe200078e0002 */
[----:B------:R-:W-:Y:S01]  /*aef0*/  IABS R11, R18 ;  /* 0x00000012000b7213 */ /* 0x000fe20000000000 */
[--C-:B------:R-:W-:Y:S01]  /*af00*/  @!P2 IMAD.IADD R13, R13, 0x1, -R14.reuse ;  /* 0x000000010d0da824 */ /* 0x100fe200078e0a0e */
[----:B------:R-:W-:Y:S01]  /*af10*/  ISETP.GE.AND P0, PT, R16, RZ, PT ;  /* 0x000000ff1000720c */ /* 0x000fe20003f06270 */
[--C-:B------:R-:W-:Y:S01]  /*af20*/  @!P4 IMAD.IADD R21, R21, 0x1, -R14.reuse ;  /* 0x000000011515c824 */ /* 0x100fe200078e0a0e */
[----:B------:R-:W-:Y:S01]  /*af30*/  ISETP.GE.AND P4, PT, R4, RZ, PT ;  /* 0x000000ff0400720c */ /* 0x000fe20003f86270 */
[----:B------:R-:W-:Y:S01]  /*af40*/  @!P5 IMAD.MOV R3, RZ, RZ, -R3 ;  /* 0x000000ffff03d224 */ /* 0x000fe200078e0a03 */
[----:B------:R-:W-:Y:S01]  /*af50*/  ISETP.GE.AND P2, PT, R7, RZ, PT ;  /* 0x000000ff0700720c */ /* 0x000fe20003f46270 */
[----:B------:R-:W-:Y:S01]  /*af60*/  @!P1 IMAD.IADD R20, R20, 0x1, -R14 ;  /* 0x0000000114149824 */ /* 0x000fe200078e0a0e */
[----:B------:R-:W-:Y:S01]  /*af70*/  ISETP.GE.AND P1, PT, R19, RZ, PT ;  /* 0x000000ff1300720c */ /* 0x000fe20003f26270 */
[----:B0-----:R-:W-:Y:S01]  /*af80*/  IMAD.MOV.U32 R0, RZ, RZ, R15 ;  /* 0x000000ffff007224 */ /* 0x001fe200078e000f */
[----:B------:R0:W-:Y:S01]  /*af90*/  STL [R1+0x738], R3 ;  /* 0x0007380301007387 */ /* 0x0001e20000100800 */
[----:B------:R-:W-:Y:S01]  /*afa0*/  IMAD.HI.U32 R16, R9, R12, RZ ;  /* 0x0000000c09107227 */ /* 0x000fe200078e00ff */
[----:B------:R-:W-:-:S03]  /*afb0*/  ISETP.GT.U32.AND P5, PT, R14, R20, PT ;  /* 0x000000140e00720c */ /* 0x000fc60003fa4070 */
[----:B------:R-:W-:Y:S02]  /*afc0*/  @!P6 IMAD.IADD R5, R5, 0x1, -R14 ;  /* 0x000000010505e824 */ /* 0x000fe400078e0a0e */
[----:B------:R-:W-:Y:S01]  /*afd0*/  @!P3 IMAD.MOV R0, RZ, RZ, -R0 ;  /* 0x000000ffff00b224 */ /* 0x000fe200078e0a00 */
[C---:B------:R-:W-:Y:S01]  /*afe0*/  ISETP.GT.U32.AND P3, PT, R14.reuse, R13, PT ;  /* 0x0000000d0e00720c */ /* 0x040fe20003f64070 */
[----:B------:R-:W-:Y:S01]  /*aff0*/  IMAD.HI.U32 R8, R9, R11, RZ ;  /* 0x0000000b09087227 */ /* 0x000fe200078e00ff */
[----:B------:R-:W-:Y:S02]  /*b000*/  ISETP.GT.U32.AND P6, PT, R14, R5, PT ;  /* 0x000000050e00720c */ /* 0x000fe40003fc4070 */
[----:B------:R1:W-:Y:S01]  /*b010*/  STL [R1+0x734], R0 ;  /* 0x0007340001007387 */ /* 0x0003e20000100800 */
[----:B------:R-:W-:Y:S02]  /*b020*/  IMAD.MOV R16, RZ, RZ, -R16 ;  /* 0x000000ffff107224 */ /* 0x000fe400078e0a10 */
[----:B------:R-:W-:-:S02]  /*b030*/  IMAD.MOV R8, RZ, RZ, -R8 ;  /* 0x000000ffff087224 */ /* 0x000fc400078e0a08 */
[----:B0-----:R-:W-:Y:S02]  /*b040*/  IMAD.MOV.U32 R3, RZ, RZ, R10 ;  /* 0x000000ffff037224 */ /* 0x001fe400078e000a */
[C---:B------:R-:W-:Y:S02]  /*b050*/  IMAD R12, R14.reuse, R16, R12 ;  /* 0x000000100e0c7224 */ /* 0x040fe400078e020c */
[----:B------:R-:W-:Y:S02]  /*b060*/  IMAD R8, R14, R8, R11 ;  /* 0x000000080e087224 */ /* 0x000fe400078e020b */
[----:B-1----:R-:W-:Y:S02]  /*b070*/  IMAD.MOV.U32 R0, RZ, RZ, R21 ;  /* 0x000000ffff007224 */ /* 0x002fe400078e0015 */
[----:B------:R-:W-:Y:S02]  /*b080*/  VIADD R2, R24, 0x142 ;  /* 0x0000014218027836 */ /* 0x000fe40000000000 */
[----:B------:R-:W-:Y:S01]  /*b090*/  @!P0 IMAD.MOV R3, RZ, RZ, -R3 ;  /* 0x000000ffff038224 */ /* 0x000fe200078e0a03 */
[----:B------:R-:W-:Y:S01]  /*b0a0*/  ISETP.GT.U32.AND P0, PT, R14, R8, PT ;  /* 0x000000080e00720c */ /* 0x000fe20003f04070 */
[----:B------:R-:W-:Y:S01]  /*b0b0*/  @!P4 IMAD.MOV R0, RZ, RZ, -R0 ;  /* 0x000000ffff00c224 */ /* 0x000fe200078e0a00 */
[----:B------:R-:W-:Y:S01]  /*b0c0*/  IABS R7, R2 ;  /* 0x0000000200077213 */ /* 0x000fe20000000000 */
[--C-:B------:R-:W-:Y:S01]  /*b0d0*/  @!P5 IMAD.IADD R20, R20, 0x1, -R14.reuse ;  /* 0x000000011414d824 */ /* 0x100fe200078e0a0e */
[----:B------:R-:W-:Y:S01]  /*b0e0*/  ISETP.GT.U32.AND P5, PT, R14, R12, PT ;  /* 0x0000000c0e00720c */ /* 0x000fe20003fa4070 */
[--C-:B------:R-:W-:Y:S01]  /*b0f0*/  @!P3 IMAD.IADD R13, R13, 0x1, -R14.reuse ;  /* 0x000000010d0db824 */ /* 0x100fe200078e0a0e */
[----:B------:R0:W-:Y:S01]  /*b100*/  STL [R1+0x730], R3 ;  /* 0x0007300301007387 */ /* 0x0001e20000100800 */
[----:B------:R-:W-:Y:S01]  /*b110*/  @!P6 IMAD.IADD R5, R5, 0x1, -R14 ;  /* 0x000000010505e824 */ /* 0x000fe200078e0a0e */
[----:B------:R-:W-:Y:S01]  /*b120*/  ISETP.GE.AND P4, PT, R17, RZ, PT ;  /* 0x000000ff1100720c */ /* 0x000fe20003f86270 */
[----:B------:R-:W-:Y:S01]  /*b130*/  VIADD R4, R24, 0x141 ;  /* 0x0000014118047836 */ /* 0x000fe20000000000 */
[----:B------:R1:W-:Y:S01]  /*b140*/  STL [R1+0x72c], R0 ;  /* 0x00072c0001007387 */ /* 0x0003e20000100800 */
[----:B------:R-:W-:Y:S01]  /*b150*/  ISETP.GE.AND P6, PT, R6, RZ, PT ;  /* 0x000000ff0600720c */ /* 0x000fe20003fc6270 */
[----:B------:R-:W-:Y:S01]  /*b160*/  IMAD.HI.U32 R6, R9, R7, RZ ;  /* 0x0000000709067227 */ /* 0x000fe200078e00ff */
[----:B------:R-:W-:-:S02]  /*b170*/  ISETP.GE.AND P3, PT, R18, RZ, PT ;  /* 0x000000ff1200720c */ /* 0x000fc40003f66270 */
[----:B------:R-:W-:Y:S01]  /*b180*/  IABS R17, R4 ;  /* 0x0000000400117213 */ /* 0x000fe20000000000 */
[----:B0-----:R-:W-:Y:S02]  /*b190*/  IMAD.MOV.U32 R3, RZ, RZ, R20 ;  /* 0x000000ffff037224 */ /* 0x001fe400078e0014 */
        /* <DEDUP_REMOVED lines=19> */
[----:B------:R-:W-:Y:S01]  /*b2d0*/  ISETP.GT.U32.AND P4, PT, R14, R13, PT ;  /* 0x0000000d0e00720c */ /* 0x000fe20003f84070 */
[--C-:B------:R-:W-:Y:S01]  /*b2e0*/  @!P5 IMAD.IADD R12, R12, 0x1, -R14.reuse ;  /* 0x000000010c0cd824 */ /* 0x100fe200078e0a0e */
[----:B------:R-:W-:Y:S01]  /*b2f0*/  ISETP.GT.U32.AND P5, PT, R14, R17, PT ;  /* 0x000000110e00720c */ /* 0x000fe20003fa4070 */
[----:B------:R-:W-:Y:S01]  /*b300*/  @!P1 IMAD.IADD R8, R8, 0x1, -R14 ;  /* 0x0000000108089824 */ /* 0x000fe200078e0a0e */
[----:B------:R-:W-:Y:S01]  /*b310*/  ISETP.GE.AND P1, PT, R15, RZ, PT ;  /* 0x000000ff0f00720c */ /* 0x000fe20003f26270 */
[----:B------:R0:W-:Y:S01]  /*b320*/  STL [R1+0x720], R0 ;  /* 0x0007200001007387 */ /* 0x0001e20000100800 */
[----:B------:R-:W-:Y:S01]  /*b330*/  IABS R15, R15 ;  /* 0x0000000f000f7213 */ /* 0x000fe20000000000 */
[----:B------:R-:W-:-:S02]  /*b340*/  VIADD R2, R24, 0x13e ;  /* 0x0000013e18027836 */ /* 0x000fc40000000000 */
[----:B------:R-:W-:Y:S02]  /*b350*/  VIADD R5, R24, 0x13f ;  /* 0x0000013f18057836 */ /* 0x000fe40000000000 */
[----:B------:R-:W-:Y:S01]  /*b360*/  IMAD.HI.U32 R7, R9, R15, RZ ;  /* 0x0000000f09077227 */ /* 0x000fe200078e00ff */
[----:B------:R-:W-:Y:S02]  /*b370*/  IABS R11, R2 ;  /* 0x00000002000b7213 */ /* 0x000fe40000000000 */
[----:B------:R-:W-:Y:S01]  /*b380*/  IABS R4, R5 ;  /* 0x0000000500047213 */ /* 0x000fe20000000000 */
[----:B------:R-:W-:Y:S02]  /*b390*/  @!P4 IMAD.IADD R13, R13, 0x1, -R14 ;  /* 0x000000010d0dc824 */ /* 0x000fe400078e0a0e */
[----:B0-----:R-:W-:Y:S02]  /*b3a0*/  IMAD.MOV.U32 R0, RZ, RZ, R8 ;  /* 0x000000ffff007224 */ /* 0x001fe400078e0008 */
[----:B------:R-:W-:Y:S01]  /*b3b0*/  IMAD.MOV R7, RZ, RZ, -R7 ;  /* 0x000000ffff077224 */ /* 0x000fe200078e0a07 */
[----:B------:R-:W-:Y:S01]  /*b3c0*/  ISETP.GT.U32.AND P4, PT, R14, R13, PT ;  /* 0x0000000d0e00720c */ /* 0x000fe20003f84070 */
[----:B------:R-:W-:Y:S01]  /*b3d0*/  @!P3 IMAD.MOV R0, RZ, RZ, -R0 ;  /* 0x000000ffff00b224 */ /* 0x000fe200078e0a00 */
[----:B------:R-:W-:Y:S01]  /*b3e0*/  ISETP.GE.AND P3, PT, R5, RZ, PT ;  /* 0x000000ff0500720c */ /* 0x000fe20003f66270 */
[----:B------:R-:W-:-:S02]  /*b3f0*/  @!P5 IMAD.IADD R17, R17, 0x1, -R14 ;  /* 0x000000011111d824 */ /* 0x000fc400078e0a0e */
[C---:B------:R-:W-:Y:S01]  /*b400*/  IMAD R15, R14.reuse, R7, R15 ;  /* 0x000000070e0f7224 */ /* 0x040fe200078e020f */
[----:B------:R0:W-:Y:S01]  /*b410*/  STL [R1+0x6ac], R0 ;  /* 0x0006ac0001007387 */ /* 0x0001e20000100800 */
[----:B------:R-:W-:Y:S01]  /*b420*/  IMAD.HI.U32 R5, R9, R11, RZ ;  /* 0x0000000b09057227 */ /* 0x000fe200078e00ff */
[----:B------:R-:W-:-:S03]  /*b430*/  ISETP.GT.U32.AND P5, PT, R14, R17, PT ;  /* 0x000000110e00720c */ /* 0x000fc60003fa4070 */
[----:B------:R-:W-:-:S04]  /*b440*/  IMAD.HI.U32 R6, R9, R4, RZ ;  /* 0x0000000409067227 */ /* 0x000fc800078e00ff */
[----:B------:R-:W-:Y:S01]  /*b450*/  @!P4 IMAD.IADD R13, R13, 0x1, -R14 ;  /* 0x000000010d0dc824 */ /* 0x000fe200078e0a0e */
[----:B------:R-:W-:Y:S01]  /*b460*/  ISETP.GT.U32.AND P4, PT, R14, R15, PT ;  /* 0x0000000f0e00720c */ /* 0x000fe20003f84070 */
[----:B0-----:R-:W-:Y:S02]  /*b470*/  IMAD.MOV.U32 R0, RZ, RZ, R12 ;  /* 0x000000ffff007224 */ /* 0x001fe400078e000c */
[----:B------:R-:W-:Y:S02]  /*b480*/  IMAD.MOV R5, RZ, RZ, -R5 ;  /* 0x000000ffff057224 */ /* 0x000fe400078e0a05 */
[----:B------:R-:W-:Y:S01]  /*b490*/  @!P6 IMAD.MOV R0, RZ, RZ, -R0 ;  /* 0x000000ffff00e224 */ /* 0x000fe200078e0a00 */
[----:B------:R-:W-:Y:S01]  /*b4a0*/  ISETP.GE.AND P6, PT, R2, RZ, PT ;  /* 0x000000ff0200720c */ /* 0x000fe20003fc6270 */
[----:B------:R-:W-:Y:S02]  /*b4b0*/  IMAD.MOV R6, RZ, RZ, -R6 ;  /* 0x000000ffff067224 */ /* 0x000fe400078e0a06 */
[C---:B------:R-:W-:Y:S01]  /*b4c0*/  IMAD R11, R14.reuse, R5, R11 ;  /* 0x000000050e0b7224 */ /* 0x040fe200078e020b */
[----:B------:R0:W-:Y:S01]  /*b4d0*/  STL [R1+0x71c], R0 ;  /* 0x00071c0001007387 */ /* 0x0001e20000100800 */
[----:B------:R-:W-:-:S02]  /*b4e0*/  IMAD R4, R14, R6, R4 ;  /* 0x000000060e047224 */ /* 0x000fc400078e0204 */
[----:B------:R-:W-:Y:S02]  /*b4f0*/  VIADD R2, R24, 0x13d ;  /* 0x0000013d18027836 */ /* 0x000fe40000000000 */
[--C-:B------:R-:W-:Y:S01]  /*b500*/  @!P5 IMAD.IADD R17, R17, 0x1, -R14.reuse ;  /* 0x000000011111d824 */ /* 0x100fe200078e0a0e */
[----:B------:R-:W-:Y:S01]  /*b510*/  ISETP.GT.U32.AND P5, PT, R14, R4, PT ;  /* 0x000000040e00720c */ /* 0x000fe20003fa4070 */
[----:B------:R-:W-:Y:S01]  /*b520*/  @!P4 IMAD.IADD R15, R15, 0x1, -R14 ;  /* 0x000000010f0fc824 */ /* 0x000fe200078e0a0e */
[----:B------:R-:W-:Y:S01]  /*b530*/  IABS R7, R2 ;  /* 0x0000000200077213 */ /* 0x000fe20000000000 */
[----:B------:R-:W-:Y:S02]  /*b540*/  VIADD R10, R24, 0x13b ;  /* 0x0000013b180a7836 */ /* 0x000fe40000000000 */
        /* <DEDUP_REMOVED lines=8> */
[----:B------:R0:W-:Y:S01]  /*b5d0*/  STL [R1+0x6e0], R0 ;  /* 0x0006e00001007387 */ /* 0x0001e20000100800 */
[C---:B------:R-:W-:Y:S02]  /*b5e0*/  VIADD R8, R24.reuse, 0x13c ;  /* 0x0000013c18087836 */ /* 0x040fe40000000000 */
[----:B------:R-:W-:Y:S01]  /*b5f0*/  VIADD R5, R24, 0x13a ;  /* 0x0000013a18057836 */ /* 0x000fe20000000000 */
[----:B------:R-:W-:Y:S01]  /*b600*/  ISETP.GT.U32.AND P5, PT, R14, R4, PT ;  /* 0x000000040e00720c */ /* 0x000fe20003fa4070 */
[----:B------:R-:W-:Y:S01]  /*b610*/  @!P4 IMAD.IADD R15, R15, 0x1, -R14 ;  /* 0x000000010f0fc824 */ /* 0x000fe200078e0a0e */
[----:B------:R-:W-:-:S02]  /*b620*/  IABS R16, R8 ;  /* 0x0000000800107213 */ /* 0x000fc40000000000 */
[----:B------:R-:W-:Y:S01]  /*b630*/  IABS R6, R5 ;  /* 0x0000000500067213 */ /* 0x000fe20000000000 */
[----:B------:R-:W-:Y:S02]  /*b640*/  @!P0 IMAD.IADD R11, R11, 0x1, -R14 ;  /* 0x000000010b0b8824 */ /* 0x000fe400078e0a0e */
[----:B0-----:R-:W-:Y:S02]  /*b650*/  IMAD.MOV.U32 R0, RZ, RZ, R17 ;  /* 0x000000ffff007224 */ /* 0x001fe400078e0011 */
[----:B------:R-:W-:Y:S01]  /*b660*/  IMAD.HI.U32 R17, R9, R16, RZ ;  /* 0x0000001009117227 */ /* 0x000fe200078e00ff */
[----:B------:R-:W-:-:S03]  /*b670*/  ISETP.GT.U32.AND P0, PT, R14, R11, PT ;  /* 0x0000000b0e00720c */ /* 0x000fc60003f04070 */
[----:B------:R-:W-:Y:S01]  /*b680*/  @!P2 IMAD.MOV R0, RZ, RZ, -R0 ;  /* 0x000000ffff00a224 */ /* 0x000fe200078e0a00 */
[----:B------:R-:W-:Y:S01]  /*b690*/  ISETP.GE.AND P2, PT, R2, RZ, PT ;  /* 0x000000ff0200720c */ /* 0x000fe20003f46270 */
[C---:B------:R-:W-:Y:S02]  /*b6a0*/  IMAD R2, R14.reuse, R13, R7 ;  /* 0x0000000d0e027224 */ /* 0x040fe400078e0207 */
[C---:B------:R-:W-:Y:S01]  /*b6b0*/  IMAD.HI.U32 R7, R9.reuse, R12, RZ ;  /* 0x0000000c09077227 */ /* 0x040fe200078e00ff */
[----:B------:R0:W-:Y:S02]  /*b6c0*/  STL [R1+0x718], R0 ;  /* 0x0007180001007387 */ /* 0x0001e40000100800 */
[----:B------:R-:W-:Y:S01]  /*b6d0*/  ISETP.GT.U32.AND P4, PT, R14, R2, PT ;  /* 0x000000020e00720c */ /* 0x000fe20003f84070 */
[----:B------:R-:W-:-:S04]  /*b6e0*/  IMAD.HI.U32 R13, R9, R6, RZ ;  /* 0x00000006090d7227 */ /* 0x000fc800078e00ff */
[----:B------:R-:W-:Y:S02]  /*b6f0*/  IMAD.MOV R7, RZ, RZ, -R7 ;  /* 0x000000ffff077224 */ /* 0x000fe400078e0a07 */
[----:B------:R-:W-:Y:S02]  /*b700*/  IMAD.MOV R17, RZ, RZ, -R17 ;  /* 0x000000ffff117224 */ /* 0x000fe400078e0a11 */
[----:B0-----:R-:W-:Y:S02]  /*b710*/  IMAD.MOV.U32 R0, RZ, RZ, R15 ;  /* 0x000000ffff007224 */ /* 0x001fe400078e000f */
[----:B------:R-:W-:Y:S02]  /*b720*/  IMAD.MOV R13, RZ, RZ, -R13 ;  /* 0x000000ffff0d7224 */ /* 0x000fe400078e0a0d */
[----:B------:R-:W-:Y:S02]  /*b730*/  @!P1 IMAD.MOV R0, RZ, RZ, -R0 ;  /* 0x000000ffff009224 */ /* 0x000fe400078e0a00 */
[----:B------:R-:W-:-:S02]  /*b740*/  IMAD R12, R14, R7, R12 ;  /* 0x000000070e0c7224 */ /* 0x000fc400078e020c */
[--C-:B------:R-:W-:Y:S01]  /*b750*/  @!P0 IMAD.IADD R11, R11, 0x1, -R14.reuse ;  /* 0x000000010b0b8824 */ /* 0x100fe200078e0a0e */
[----:B------:R0:W-:Y:S01]  /*b760*/  STL [R1+0x700], R0 ;  /* 0x0007000001007387 */ /* 0x0001e20000100800 */
[----:B------:R-:W-:Y:S01]  /*b770*/  VIADD R7, R24, 0x139 ;  /* 0x0000013918077836 */ /* 0x000fe20000000000 */
[----:B------:R-:W-:Y:S01]  /*b780*/  ISETP.GT.U32.AND P0, PT, R14, R12, PT ;  /* 0x0000000c0e00720c */ /* 0x000fe20003f04070 */
[----:B------:R-:W-:Y:S01]  /*b790*/  @!P5 IMAD.IADD R4, R4, 0x1, -R14 ;  /* 0x000000010404d824 */ /* 0x000fe200078e0a0e */
[----:B------:R-:W-:Y:S01]  /*b7a0*/  ISETP.GE.AND P5, PT, R8, RZ, PT ;  /* 0x000000ff0800720c */ /* 0x000fe20003fa6270 */
[C---:B------:R-:W-:Y:S02]  /*b7b0*/  IMAD R8, R14.reuse, R17, R16 ;  /* 0x000000110e087224 */ /* 0x040fe400078e0210 */
[----:B------:R-:W-:Y:S01]  /*b7c0*/  IMAD R6, R14, R13, R6 ;  /* 0x0000000d0e067224 */ /* 0x000fe200078e0206 */
[----:B------:R-:W-:Y:S01]  /*b7d0*/  IABS R13, R7 ;  /* 0x00000007000d7213 */ /* 0x000fe20000000000 */
[----:B------:R-:W-:Y:S01]  /*b7e0*/  @!P4 IMAD.IADD R2, R2, 0x1, -R14 ;  /* 0x000000010202c824 */ /* 0x000fe200078e0a0e */
[----:B------:R-:W-:Y:S01]  /*b7f0*/  ISETP.GT.U32.AND P1, PT, R14, R8, PT ;  /* 0x000000080e00720c */ /* 0x000fe20003f24070 */
[----:B0-----:R-:W-:-:S02]  /*b800*/  IMAD.MOV.U32 R0, RZ, RZ, R11 ;  /* 0x000000ffff007224 */ /* 0x001fc400078e000b */
[----:B------:R-:W-:Y:S01]  /*b810*/  IMAD.MOV.U32 R3, RZ, RZ, R4 ;  /* 0x000000ffff037224 */ /* 0x000fe200078e0004 */
[C---:B------:R-:W-:Y:S01]  /*b820*/  ISETP.GT.U32.AND P4, PT, R14.reuse, R2, PT ;  /* 0x000000020e00720c */ /* 0x040fe20003f84070 */
[----:B------:R-:W-:Y:S01]  /*b830*/  @!P6 IMAD.MOV R0, RZ, RZ, -R0 ;  /* 0x000000ffff00e224 */ /* 0x000fe200078e0a00 */
[----:B------:R-:W-:Y:S01]  /*b840*/  ISETP.GT.U32.AND P6, PT, R14, R6, PT ;  /* 0x000000060e00720c */ /* 0x000fe20003fc4070 */
[----:B------:R-:W-:Y:S02]  /*b850*/  IMAD.MOV.U32 R4, RZ, RZ, R13 ;  /* 0x000000ffff047224 */ /* 0x000fe400078e000d */
        /* <DEDUP_REMOVED lines=41> */
[----:B------:R-:W-:Y:S01]  /*baf0*/  ISETP.GT.U32.AND P6, PT, R14, R13, PT ;  /* 0x0000000d0e00720c */ /* 0x000fe20003fc4070 */
        /* <DEDUP_REMOVED lines=73> */
[----:B------:R-:W-:Y:S01]  /*bf90*/  @!P5 IMAD.MOV R3, RZ, RZ, -R3 ;  /* 0x000000ffff03d224 */ /* 0x000fe200078e0a03 */
[----:B------:R-:W-:Y:S01]  /*bfa0*/  ISETP.GE.AND P5, PT, R8, RZ, PT ;  /* 0x000000ff0800720c */ /* 0x000fe20003fa6270 */
[----:B------:R-:W-:Y:S01]  /*bfb0*/  @!P6 IMAD.IADD R5, R5, 0x1, -R14 ;  /* 0x000000010505e824 */ /* 0x000fe200078e0a0e */
[----:B------:R-:W-:Y:S01]  /*bfc0*/  IABS R16, R12 ;  /* 0x0000000c00107213 */ /* 0x000fe20000000000 */
[----:B-1----:R-:W-:Y:S01]  /*bfd0*/  IMAD.MOV.U32 R0, RZ, RZ, R10 ;  /* 0x000000ffff007224 */ /* 0x002fe200078e000a */
[----:B------:R-:W-:Y:S01]  /*bfe0*/  STL [R1+0x6e8], R3 ;  /* 0x0006e80301007387 */ /* 0x000fe20000100800 */
[C---:B------:R-:W-:Y:S02]  /*bff0*/  IMAD R10, R14.reuse, R17, R4 ;  /* 0x000000110e0a7224 */ /* 0x040fe400078e0204 */
[----:B------:R-:W-:Y:S01]  /*c000*/  @!P3 IMAD.MOV R0, RZ, RZ, -R0 ;  /* 0x000000ffff00b224 */ /* 0x000fe200078e0a00 */
[----:B------:R-:W-:Y:S01]  /*c010*/  ISETP.GE.AND P3, PT, R7, RZ, PT ;  /* 0x000000ff0700720c */ /* 0x000fe20003f66270 */
[----:B------:R-:W-:Y:S01]  /*c020*/  IMAD.HI.U32 R8, R9, R16, RZ ;  /* 0x0000001009087227 */ /* 0x000fe200078e00ff */
[----:B------:R-:W-:-:S02]  /*c030*/  ISETP.GT.U32.AND P6, PT, R14, R10, PT ;  /* 0x0000000a0e00720c */ /* 0x000fc40003fc4070 */
        /* <DEDUP_REMOVED lines=154> */
[----:B------:R-:W-:Y:S01]  /*c9e0*/  VIADD R8, R24, 0x123 ;  /* 0x0000012318087836 */ /* 0x000fe20000000000 */
[----:B------:R-:W-:Y:S01]  /*c9f0*/  ISETP.GT.U32.AND P2, PT, R14, R4, PT ;  /* 0x000000040e00720c */ /* 0x000fe20003f44070 */
[----:B------:R-:W-:Y:S01]  /*ca00*/  @!P3 IMAD.MOV R3, RZ, RZ, -R3 ;  /* 0x000000ffff03b224 */ /* 0x000fe200078e0a03 */
[----:B------:R-:W-:Y:S01]  /*ca10*/  ISETP.GE.AND P3, PT, R11, RZ, PT ;  /* 0x000000ff0b00720c */ /* 0x000fe20003f66270 */
[----:B------:R-:W-:Y:S01]  /*ca20*/  IMAD.HI.U32 R7, R9, R15, RZ ;  /* 0x0000000f09077227 */ /* 0x000fe200078e00ff */
[----:B------:R-:W-:-:S02]  /*ca30*/  IABS R11, R11 ;  /* 0x0000000b000b7213 */ /* 0x000fc40000000000 */
[----:B------:R-:W-:Y:S01]  /*ca40*/  STL [R1+0x6a0], R3 ;  /* 0x0006a00301007387 */ /* 0x000fe20000100800 */
[----:B0-----:R-:W-:Y:S02]  /*ca50*/  IMAD.MOV.U32 R0, RZ, RZ, R5 ;  /* 0x000000ffff007224 */ /* 0x001fe400078e0005 */
[----:B------:R-:W-:Y:S01]  /*ca60*/  @!P6 IMAD.IADD R2, R2, 0x1, -R14 ;  /* 0x000000010202e824 */ /* 0x000fe200078e0a0e */
[----:B------:R-:W-:Y:S01]  /*ca70*/  ISETP.GE.AND P6, PT, R10, RZ, PT ;  /* 0x000000ff0a00720c */ /* 0x000fe20003fc6270 */
[----:B------:R-:W-:Y:S01]  /*ca80*/  @!P1 IMAD.MOV R0, RZ, RZ, -R0 ;  /* 0x000000ffff009224 */ /* 0x000fe200078e0a00 */
[----:B------:R-:W-:Y:S01]  /*ca90*/  ISETP.GE.AND P1, PT, R8, RZ, PT ;  /* 0x000000ff0800720c */ /* 0x000fe20003f26270 */
[----:B------:R-:W-:Y:S01]  /*caa0*/  IMAD.MOV R7, RZ, RZ, -R7 ;  /* 0x000000ffff077224 */ /* 0x000fe200078e0a07 */
[----:B------:R-:W-:Y:S01]  /*cab0*/  IABS R8, R8 ;  /* 0x0000000800087213 */ /* 0x000fe20000000000 */
[----:B------:R-:W-:Y:S01]  /*cac0*/  @!P2 IMAD.IADD R4, R4, 0x1, -R14 ;  /* 0x000000010404a824 */ /* 0x000fe200078e0a0e */
[----:B------:R0:W-:Y:S01]  /*cad0*/  STL [R1+0x6a4], R0 ;  /* 0x0006a40001007387 */ /* 0x0001e20000100800 */
[----:B------:R-:W-:Y:S01]  /*cae0*/  IMAD R15, R14, R7, R15 ;  /* 0x000000070e0f7224 */ /* 0x000fe200078e020f */
[----:B------:R-:W-:Y:S01]  /*caf0*/  IABS R10, R10 ;  /* 0x0000000a000a7213 */ /* 0x000fe20000000000 */
[----:B------:R-:W-:-:S04]  /*cb00*/  IMAD.HI.U32 R5, R9, R8, RZ ;  /* 0x0000000809057227 */ /* 0x000fc800078e00ff */
[----:B------:R-:W-:Y:S02]  /*cb10*/  IMAD.MOV R5, RZ, RZ, -R5 ;  /* 0x000000ffff057224 */ /* 0x000fe400078e0a05 */
[----:B------:R-:W-:-:S04]  /*cb20*/  IMAD.HI.U32 R6, R9, R11, RZ ;  /* 0x0000000b09067227 */ /* 0x000fc800078e00ff */
[----:B0-----:R-:W-:Y:S02]  /*cb30*/  IMAD.MOV.U32 R0, RZ, RZ, R2 ;  /* 0x000000ffff007224 */ /* 0x001fe400078e0002 */
[C---:B------:R-:W-:Y:S02]  /*cb40*/  IMAD R8, R14.reuse, R5, R8 ;  /* 0x000000050e087224 */ /* 0x040fe400078e0208 */
[----:B------:R-:W-:Y:S01]  /*cb50*/  @!P4 IMAD.MOV R0, RZ, RZ, -R0 ;  /* 0x000000ffff00c224 */ /* 0x000fe200078e0a00 */
[C---:B------:R-:W-:Y:S01]  /*cb60*/  ISETP.GT.U32.AND P4, PT, R14.reuse, R15, PT ;  /* 0x0000000f0e00720c */ /* 0x040fe20003f84070 */
[----:B------:R-:W-:Y:S02]  /*cb70*/  IMAD.MOV R6, RZ, RZ, -R6 ;  /* 0x000000ffff067224 */ /* 0x000fe400078e0a06 */
[----:B------:R-:W-:Y:S01]  /*cb80*/  IMAD.HI.U32 R2, R9, R10, RZ ;  /* 0x0000000a09027227 */ /* 0x000fe200078e00ff */
[----:B------:R0:W-:Y:S03]  /*cb90*/  STL [R1+0x698], R0 ;  /* 0x0006980001007387 */ /* 0x0001e60000100800 */
[----:B------:R-:W-:-:S02]  /*cba0*/  IMAD R11, R14, R6, R11 ;  /* 0x000000060e0b7224 */ /* 0x000fc400078e020b */
[----:B------:R-:W-:Y:S02]  /*cbb0*/  IMAD.MOV R2, RZ, RZ, -R2 ;  /* 0x000000ffff027224 */ /* 0x000fe400078e0a02 */
[----:B------:R-:W-:Y:S01]  /*cbc0*/  VIADD R19, R24, 0x121 ;  /* 0x0000012118137836 */ /* 0x000fe20000000000 */
[C---:B------:R-:W-:Y:S01]  /*cbd0*/  ISETP.GT.U32.AND P2, PT, R14.reuse, R11, PT ;  /* 0x0000000b0e00720c */ /* 0x040fe20003f44070 */
[----:B------:R-:W-:Y:S02]  /*cbe0*/  @!P4 IMAD.IADD R15, R15, 0x1, -R14 ;  /* 0x000000010f0fc824 */ /* 0x000fe400078e0a0e */
[----:B0-----:R-:W-:Y:S01]  /*cbf0*/  IMAD.MOV.U32 R0, RZ, RZ, R4 ;  /* 0x000000ffff007224 */ /* 0x001fe200078e0004 */
[----:B------:R-:W-:Y:S01]  /*cc00*/  IABS R5, R19 ;  /* 0x0000001300057213 */ /* 0x000fe20000000000 */
[C---:B------:R-:W-:Y:S01]  /*cc10*/  IMAD R10, R14.reuse, R2, R10 ;  /* 0x000000020e0a7224 */ /* 0x040fe200078e020a */
[C---:B------:R-:W-:Y:S01]  /*cc20*/  ISETP.GT.U32.AND P4, PT, R14.reuse, R15, PT ;  /* 0x0000000f0e00720c */ /* 0x040fe20003f84070 */
[----:B------:R-:W-:Y:S01]  /*cc30*/  @!P5 IMAD.MOV R0, RZ, RZ, -R0 ;  /* 0x000000ffff00d224 */ /* 0x000fe200078e0a00 */
[----:B------:R-:W-:Y:S01]  /*cc40*/  ISETP.GT.U32.AND P5, PT, R14, R8, PT ;  /* 0x000000080e00720c */ /* 0x000fe20003fa4070 */
[----:B------:R-:W-:-:S03]  /*cc50*/  IMAD.HI.U32 R6, R9, R17, RZ ;  /* 0x0000001109067227 */ /* 0x000fc600078e00ff */
[----:B------:R0:W-:Y:S01]  /*cc60*/  STL [R1+0x69c], R0 ;  /* 0x00069c0001007387 */ /* 0x0001e20000100800 */
[----:B------:R-:W-:Y:S02]  /*cc70*/  @!P2 IMAD.IADD R11, R11, 0x1, -R14 ;  /* 0x000000010b0ba824 */ /* 0x000fe400078e0a0e */
[----:B------:R-:W-:Y:S02]  /*cc80*/  IMAD.MOV R6, RZ, RZ, -R6 ;  /* 0x000000ffff067224 */ /* 0x000fe400078e0a06 */
[----:B------:R-:W-:Y:S01]  /*cc90*/  IMAD.HI.U32 R12, R9, R5, RZ ;  /* 0x00000005090c7227 */ /* 0x000fe200078e00ff */
[----:B------:R-:W-:-:S03]  /*cca0*/  ISETP.GT.U32.AND P2, PT, R14, R11, PT ;  /* 0x0000000b0e00720c */ /* 0x000fc60003f44070 */
[--C-:B------:R-:W-:Y:S02]  /*ccb0*/  @!P5 IMAD.IADD R8, R8, 0x1, -R14.reuse ;  /* 0x000000010808d824 */ /* 0x100fe400078e0a0e */
[----:B------:R-:W-:Y:S01]  /*ccc0*/  @!P4 IMAD.IADD R15, R15, 0x1, -R14 ;  /* 0x000000010f0fc824 */ /* 0x000fe200078e0a0e */
[C---:B------:R-:W-:Y:S01]  /*ccd0*/  ISETP.GT.U32.AND P4, PT, R14.reuse, R10, PT ;  /* 0x0000000a0e00720c */ /* 0x040fe20003f84070 */
[C---:B------:R-:W-:Y:S01]  /*cce0*/  IMAD R17, R14.reuse, R6, R17 ;  /* 0x000000060e117224 */ /* 0x040fe200078e0211 */
[----:B------:R-:W-:Y:S01]  /*ccf0*/  ISETP.GT.U32.AND P5, PT, R14, R8, PT ;  /* 0x000000080e00720c */ /* 0x000fe20003fa4070 */
[----:B------:R-:W-:Y:S02]  /*cd00*/  IMAD.MOV R12, RZ, RZ, -R12 ;  /* 0x000000ffff0c7224 */ /* 0x000fe400078e0a0c */
[----:B------:R-:W-:Y:S02]  /*cd10*/  VIADD R2, R24, 0x11f ;  /* 0x0000011f18027836 */ /* 0x000fe40000000000 */
[----:B------:R-:W-:-:S02]  /*cd20*/  IMAD R5, R14, R12, R5 ;  /* 0x0000000c0e057224 */ /* 0x000fc400078e0205 */
[----:B0-----:R-:W-:Y:S01]  /*cd30*/  IMAD.MOV.U32 R0, RZ, RZ, R15 ;  /* 0x000000ffff007224 */ /* 0x001fe200078e000f */
[----:B------:R-:W-:Y:S01]  /*cd40*/  IABS R4, R2 ;  /* 0x0000000200047213 */ /* 0x000fe20000000000 */
[----:B------:R-:W-:Y:S02]  /*cd50*/  VIADD R7, R24, 0x11e ;  /* 0x0000011e18077836 */ /* 0x000fe40000000000 */
[--C-:B------:R-:W-:Y:S01]  /*cd60*/  @!P4 IMAD.IADD R10, R10, 0x1, -R14.reuse ;  /* 0x000000010a0ac824 */ /* 0x100fe200078e0a0e */
[----:B------:R-:W-:Y:S01]  /*cd70*/  ISETP.GE.AND P4, PT, R19, RZ, PT ;  /* 0x000000ff1300720c */ /* 0x000fe20003f86270 */
[--C-:B------:R-:W-:Y:S01]  /*cd80*/  @!P5 IMAD.IADD R8, R8, 0x1, -R14.reuse ;  /* 0x000000010808d824 */ /* 0x100fe200078e0a0e */
[----:B------:R-:W-:Y:S01]  /*cd90*/  ISETP.GT.U32.AND P5, PT, R14, R17, PT ;  /* 0x000000110e00720c */ /* 0x000fe20003fa4070 */
[----:B------:R-:W-:Y:S01]  /*cda0*/  VIADD R6, R24, 0x11d ;  /* 0x0000011d18067836 */ /* 0x000fe20000000000 */
[----:B------:R-:W-:Y:S01]  /*cdb0*/  IABS R16, R7 ;  /* 0x0000000700107213 */ /* 0x000fe20000000000 */
[----:B------:R-:W-:Y:S01]  /*cdc0*/  @!P2 IMAD.IADD R11, R11, 0x1, -R14 ;  /* 0x000000010b0ba824 */ /* 0x000fe200078e0a0e */
[C---:B------:R-:W-:Y:S01]  /*cdd0*/  ISETP.GT.U32.AND P2, PT, R14.reuse, R5, PT ;  /* 0x000000050e00720c */ /* 0x040fe20003f44070 */
[----:B------:R-:W-:Y:S01]  /*cde0*/  @!P0 IMAD.MOV R0, RZ, RZ, -R0 ;  /* 0x000000ffff008224 */ /* 0x000fe200078e0a00 */
[----:B------:R-:W-:Y:S01]  /*cdf0*/  ISETP.GT.U32.AND P0, PT, R14, R10, PT ;  /* 0x0000000a0e00720c */ /* 0x000fe20003f04070 */
[----:B------:R-:W-:Y:S01]  /*ce00*/  IMAD.HI.U32 R18, R9, R4, RZ ;  /* 0x0000000409127227 */ /* 0x000fe200078e00ff */
[----:B------:R-:W-:-:S02]  /*ce10*/  IABS R15, R6 ;  /* 0x00000006000f7213 */ /* 0x000fc40000000000 */
[----:B------:R0:W-:Y:S01]  /*ce20*/  STL [R1+0x684], R0 ;  /* 0x0006840001007387 */ /* 0x0001e20000100800 */
[----:B------:R-:W-:Y:S02]  /*ce30*/  IMAD.MOV R18, RZ, RZ, -R18 ;  /* 0x000000ffff127224 */ /* 0x000fe400078e0a12 */
[----:B------:R-:W-:Y:S02]  /*ce40*/  @!P5 IMAD.IADD R17, R17, 0x1, -R14 ;  /* 0x000000011111d824 */ /* 0x000fe400078e0a0e */
[----:B------:R-:W-:-:S03]  /*ce50*/  IMAD.HI.U32 R12, R9, R16, RZ ;  /* 0x00000010090c7227 */ /* 0x000fc600078e00ff */
[C---:B------:R-:W-:Y:S01]  /*ce60*/  ISETP.GT.U32.AND P5, PT, R14.reuse, R17, PT ;  /* 0x000000110e00720c */ /* 0x040fe20003fa4070 */
[----:B------:R-:W-:Y:S02]  /*ce70*/  IMAD R4, R14, R18, R4 ;  /* 0x000000120e047224 */ /* 0x000fe400078e0204 */
[----:B0-----:R-:W-:Y:S02]  /*ce80*/  IMAD.MOV.U32 R0, RZ, RZ, R11 ;  /* 0x000000ffff007224 */ /* 0x001fe400078e000b */
[----:B------:R-:W-:-:S04]  /*ce90*/  IMAD.HI.U32 R11, R9, R15, RZ ;  /* 0x0000000f090b7227 */ /* 0x000fc800078e00ff */
[----:B------:R-:W-:Y:S02]  /*cea0*/  @!P3 IMAD.MOV R0, RZ, RZ, -R0 ;  /* 0x000000ffff00b224 */ /* 0x000fe400078e0a00 */
[----:B------:R-:W-:Y:S02]  /*ceb0*/  IMAD.MOV R12, RZ, RZ, -R12 ;  /* 0x000000ffff0c7224 */ /* 0x000fe400078e0a0c */
[--C-:B------:R-:W-:Y:S01]  /*cec0*/  @!P2 IMAD.IADD R5, R5, 0x1, -R14.reuse ;  /* 0x000000010505a824 */ /* 0x100fe200078e0a0e */
[----:B------:R0:W-:Y:S01]  /*ced0*/  STL [R1+0x67c], R0 ;  /* 0x00067c0001007387 */ /* 0x0001e20000100800 */
[----:B------:R-:W-:Y:S01]  /*cee0*/  @!P0 IMAD.IADD R10, R10, 0x1, -R14 ;  /* 0x000000010a0a8824 */ /* 0x000fe200078e0a0e */
[C---:B------:R-:W-:Y:S01]  /*cef0*/  ISETP.GT.U32.AND P0, PT, R14.reuse, R4, PT ;  /* 0x000000040e00720c */ /* 0x040fe20003f04070 */
[----:B------:R-:W-:Y:S01]  /*cf00*/  IMAD.MOV R11, RZ, RZ, -R11 ;  /* 0x000000ffff0b7224 */ /* 0x000fe200078e0a0b */
[C---:B------:R-:W-:Y:S01]  /*cf10*/  ISETP.GT.U32.AND P3, PT, R14.reuse, R5, PT ;  /* 0x000000050e00720c */ /* 0x040fe20003f64070 */
[C---:B------:R-:W-:Y:S01]  /*cf20*/  IMAD R16, R14.reuse, R12, R16 ;  /* 0x0000000c0e107224 */ /* 0x040fe200078e0210 */
[----:B------:R-:W-:Y:S01]  /*cf30*/  ISETP.GE.AND P2, PT, R13, RZ, PT ;  /* 0x000000ff0d00720c */ /* 0x000fe20003f46270 */
[----:B------:R-:W-:-:S02]  /*cf40*/  IMAD R15, R14, R11, R15 ;  /* 0x0000000b0e0f7224 */ /* 0x000fc400078e020f */
[----:B------:R-:W-:Y:S02]  /*cf50*/  IMAD.MOV.U32 R3, RZ, RZ, R8 ;  /* 0x000000ffff037224 */ /* 0x000fe400078e0008 */
[----:B0-----:R-:W-:Y:S02]  /*cf60*/  IMAD.MOV.U32 R0, RZ, RZ, R10 ;  /* 0x000000ffff007224 */ /* 0x001fe400078e000a */
[----:B------:R-:W-:Y:S01]  /*cf70*/  @!P5 IMAD.IADD R17, R17, 0x1, -R14 ;  /* 0x000000011111d824 */ /* 0x000fe200078e0a0e */
[C---:B------:R-:W-:Y:S01]  /*cf80*/  ISETP.GT.U32.AND P5, PT, R14.reuse, R15, PT ;  /* 0x0000000f0e00720c */ /* 0x040fe20003fa4070 */
[----:B------:R-:W-:Y:S01]  /*cf90*/  @!P6 IMAD.MOV R0, RZ, RZ, -R0 ;  /* 0x000000ffff00e224 */ /* 0x000fe200078e0a00 */
[----:B------:R-:W-:Y:S01]  /*cfa0*/  ISETP.GT.U32.AND P6, PT, R14, R16, PT ;  /* 0x000000100e00720c */ /* 0x000fe20003fc4070 */
[----:B------:R-:W-:Y:S01]  /*cfb0*/  @!P1 IMAD.MOV R3, RZ, RZ, -R3 ;  /* 0x000000ffff039224 */ /* 0x000fe200078e0a03 */
[----:B------:R-:W-:Y:S01]  /*cfc0*/  ISETP.GE.AND P1, PT, R2, RZ, PT ;  /* 0x000000ff0200720c */ /* 0x000fe20003f26270 */
[----:B------:R-:W-:-:S02]  /*cfd0*/  VIADD R2, R24, 0x11c ;  /* 0x0000011c18027836 */ /* 0x000fc40000000000 */
[----:B------:R-:W-:Y:S01]  /*cfe0*/  VIADD R8, R24, 0x11b ;  /* 0x0000011b18087836 */ /* 0x000fe20000000000 */
[----:B------:R-:W-:Y:S01]  /*cff0*/  STL [R1+0x678], R3 ;  /* 0x0006780301007387 */ /* 0x000fe20000100800 */
[--C-:B------:R-:W-:Y:S01]  /*d000*/  @!P0 IMAD.IADD R4, R4, 0x1, -R14.reuse ;  /* 0x0000000104048824 */ /* 0x100fe200078e0a0e */
[----:B------:R-:W-:Y:S01]  /*d010*/  ISETP.GE.AND P0, PT, R6, RZ, PT ;  /* 0x000000ff0600720c */ /* 0x000fe20003f06270 */
[--C-:B------:R-:W-:Y:S01]  /*d020*/  @!P3 IMAD.IADD R5, R5, 0x1, -R14.reuse ;  /* 0x000000010505b824 */ /* 0x100fe200078e0a0e */
[----:B------:R-:W-:Y:S01]  /*d030*/  IABS R10, R2 ;  /* 0x00000002000a7213 */ /* 0x000fe20000000000 */
[----:B------:R0:W-:Y:S01]  /*d040*/  STL [R1+0x670], R0 ;  /* 0x0006700001007387 */ /* 0x0001e20000100800 */
[----:B------:R-:W-:Y:S01]  /*d050*/  IABS R6, R8 ;  /* 0x0000000800067213 */ /* 0x000fe20000000000 */
[--C-:B------:R-:W-:Y:S01]  /*d060*/  @!P6 IMAD.IADD R16, R16, 0x1, -R14.reuse ;  /* 0x000000011010e824 */ /* 0x100fe200078e0a0e */
[----:B------:R-:W-:Y:S01]  /*d070*/  ISETP.GE.AND P3, PT, R7, RZ, PT ;  /* 0x000000ff0700720c */ /* 0x000fe20003f66270 */
[----:B------:R-:W-:Y:S01]  /*d080*/  @!P5 IMAD.IADD R15, R15, 0x1, -R14 ;  /* 0x000000010f0fd824 */ /* 0x000fe200078e0a0e */
[C---:B------:R-:W-:Y:S01]  /*d090*/  ISETP.GT.U32.AND P6, PT, R14.reuse, R4, PT ;  /* 0x000000040e00720c */ /* 0x040fe20003fc4070 */
[----:B------:R-:W-:Y:S01]  /*d0a0*/  IMAD.HI.U32 R7, R9, R10, RZ ;  /* 0x0000000a09077227 */ /* 0x000fe200078e00ff */
[----:B------:R-:W-:-:S03]  /*d0b0*/  ISETP.GT.U32.AND P5, PT, R14, R16, PT ;  /* 0x000000100e00720c */ /* 0x000fc60003fa4070 */
        /* <DEDUP_REMOVED lines=13> */
[--C-:B------:R-:W-:Y:S01]  /*d190*/  @!P4 IMAD.IADD R15, R15, 0x1, -R14.reuse ;  /* 0x000000010f0fc824 */ /* 0x100fe200078e0a0e */
[----:B------:R-:W-:Y:S01]  /*d1a0*/  ISETP.GT.U32.AND P4, PT, R14, R5, PT ;  /* 0x000000050e00720c */ /* 0x000fe20003f84070 */
[----:B------:R-:W-:Y:S01]  /*d1b0*/  VIADD R11, R24, 0x119 ;  /* 0x00000119180b7836 */ /* 0x000fe20000000000 */
[----:B------:R-:W-:Y:S01]  /*d1c0*/  IABS R13, R12 ;  /* 0x0000000c000d7213 */ /* 0x000fe20000000000 */
[----:B------:R-:W-:Y:S01]  /*d1d0*/  @!P5 IMAD.IADD R16, R16, 0x1, -R14 ;  /* 0x000000011010d824 */ /* 0x000fe200078e0a0e */
[----:B------:R-:W-:Y:S01]  /*d1e0*/  ISETP.GE.AND P5, PT, R2, RZ, PT ;  /* 0x000000ff0200720c */ /* 0x000fe20003fa6270 */
[----:B------:R-:W-:Y:S01]  /*d1f0*/  IMAD.MOV.U32 R3, RZ, RZ, R17 ;  /* 0x000000ffff037224 */ /* 0x000fe200078e0011 */
[----:B------:R-:W-:Y:S01]  /*d200*/  IABS R19, R11 ;  /* 0x0000000b00137213 */ /* 0x000fe20000000000 */
[----:B------:R-:W-:-:S04]  /*d210*/  IMAD.HI.U32 R6, R9, R13, RZ ;  /* 0x0000000d09067227 */ /* 0x000fc800078e00ff */
[----:B------:R-:W-:Y:S01]  /*d220*/  @!P6 IMAD.IADD R10, R10, 0x1, -R14 ;  /* 0x000000010a0ae824 */ /* 0x000fe200078e0a0e */
[----:B------:R-:W-:Y:S01]  /*d230*/  ISETP.GE.AND P6, PT, R8, RZ, PT ;  /* 0x000000ff0800720c */ /* 0x000fe20003fc6270 */
[----:B------:R-:W-:-:S04]  /*d240*/  IMAD.HI.U32 R7, R9, R19, RZ ;  /* 0x0000001309077227 */ /* 0x000fc800078e00ff */
[----:B------:R-:W-:Y:S02]  /*d250*/  VIADD R2, R24, 0x118 ;  /* 0x0000011818027836 */ /* 0x000fe40000000000 */
[----:B------:R-:W-:Y:S02]  /*d260*/  IMAD.MOV R6, RZ, RZ, -R6 ;  /* 0x000000ffff067224 */ /* 0x000fe400078e0a06 */
[----:B------:R-:W-:Y:S01]  /*d270*/  @!P4 IMAD.IADD R5, R5, 0x1, -R14 ;  /* 0x000000010505c824 */ /* 0x000fe200078e0a0e */
[C---:B------:R-:W-:Y:S01]  /*d280*/  ISETP.GT.U32.AND P4, PT, R14.reuse, R10, PT ;  /* 0x0000000a0e00720c */ /* 0x040fe20003f84070 */
[----:B0-----:R-:W-:Y:S02]  /*d290*/  IMAD.MOV.U32 R0, RZ, RZ, R4 ;  /* 0x000000ffff007224 */ /* 0x001fe400078e0004 */
[----:B------:R-:W-:Y:S01]  /*d2a0*/  @!P2 IMAD.MOV R3, RZ, RZ, -R3 ;  /* 0x000000ffff03a224 */ /* 0x000fe200078e0a03 */
[----:B------:R-:W-:Y:S01]  /*d2b0*/  ISETP.GT.U32.AND P2, PT, R14, R5, PT ;  /* 0x000000050e00720c */ /* 0x000fe20003f44070 */
[----:B------:R-:W-:-:S02]  /*d2c0*/  IMAD.MOV R7, RZ, RZ, -R7 ;  /* 0x000000ffff077224 */ /* 0x000fc400078e0a07 */
[----:B------:R-:W-:Y:S01]  /*d2d0*/  VIADD R8, R24, 0x117 ;  /* 0x0000011718087836 */ /* 0x000fe20000000000 */
[----:B------:R0:W-:Y:S01]  /*d2e0*/  STL [R1+0x630], R3 ;  /* 0x0006300301007387 */ /* 0x0001e20000100800 */
[C---:B------:R-:W-:Y:S01]  /*d2f0*/  IMAD R13, R14.reuse, R6, R13 ;  /* 0x000000060e0d7224 */ /* 0x040fe200078e020d */
[----:B------:R-:W-:Y:S01]  /*d300*/  IABS R6, R2 ;  /* 0x0000000200067213 */ /* 0x000fe20000000000 */
[----:B------:R-:W-:Y:S02]  /*d310*/  @!P1 IMAD.MOV R0, RZ, RZ, -R0 ;  /* 0x000000ffff009224 */ /* 0x000fe400078e0a00 */
[C---:B------:R-:W-:Y:S01]  /*d320*/  IMAD R19, R14.reuse, R7, R19 ;  /* 0x000000070e137224 */ /* 0x040fe200078e0213 */
[----:B------:R-:W-:Y:S01]  /*d330*/  IABS R7, R8 ;  /* 0x0000000800077213 */ /* 0x000fe20000000000 */
[----:B------:R-:W-:Y:S01]  /*d340*/  IMAD.HI.U32 R4, R9, R6, RZ ;  /* 0x0000000609047227 */ /* 0x000fe200078e00ff */
[----:B------:R1:W-:Y:S01]  /*d350*/  STL [R1+0x664], R0 ;  /* 0x0006640001007387 */ /* 0x0003e20000100800 */
[----:B------:R-:W-:-:S02]  /*d360*/  ISETP.GT.U32.AND P1, PT, R14, R13, PT ;  /* 0x0000000d0e00720c */ /* 0x000fc40003f24070 */
[----:B0-----:R-:W-:Y:S02]  /*d370*/  IMAD.MOV.U32 R3, RZ, RZ, R16 ;  /* 0x000000ffff037224 */ /* 0x001fe400078e0010 */
        /* <DEDUP_REMOVED lines=16> */
[----:B------:R-:W-:-:S02]  /*d480*/  IMAD R7, R14, R15, R7 ;  /* 0x0000000f0e077224 */ /* 0x000fc400078e0207 */
[----:B------:R-:W-:Y:S01]  /*d490*/  @!P5 IMAD.MOV R3, RZ, RZ, -R3 ;  /* 0x000000ffff03d224 */ /* 0x000fe200078e0a03 */
[----:B------:R-:W-:Y:S01]  /*d4a0*/  ISETP.GT.U32.AND P5, PT, R14, R6, PT ;  /* 0x000000060e00720c */ /* 0x000fe20003fa4070 */
[----:B------:R-:W-:Y:S02]  /*d4b0*/  @!P3 IMAD.IADD R19, R19, 0x1, -R14 ;  /* 0x000000011313b824 */ /* 0x000fe400078e0a0e */
[----:B-1----:R-:W-:Y:S01]  /*d4c0*/  IMAD.MOV.U32 R0, RZ, RZ, R5 ;  /* 0x000000ffff007224 */ /* 0x002fe200078e0005 */
[----:B------:R-:W-:Y:S01]  /*d4d0*/  STL [R1+0x648], R3 ;  /* 0x0006480301007387 */ /* 0x000fe20000100800 */
[----:B------:R-:W-:Y:S01]  /*d4e0*/  VIADD R2, R24, 0x116 ;  /* 0x0000011618027836 */ /* 0x000fe20000000000 */
[C---:B------:R-:W-:Y:S01]  /*d4f0*/  ISETP.GT.U32.AND P3, PT, R14.reuse, R19, PT ;  /* 0x000000130e00720c */ /* 0x040fe20003f64070 */
        /* <DEDUP_REMOVED lines=8> */
[----:B------:R-:W-:Y:S01]  /*d580*/  IMAD.HI.U32 R11, R9, R10, RZ ;  /* 0x0000000a090b7227 */ /* 0x000fe200078e00ff */
[----:B------:R-:W-:-:S02]  /*d590*/  IABS R5, R4 ;  /* 0x0000000400057213 */ /* 0x000fc40000000000 */
[----:B------:R-:W-:Y:S01]  /*d5a0*/  ISETP.GT.U32.AND P5, PT, R14, R6, PT ;  /* 0x000000060e00720c */ /* 0x000fe20003fa4070 */
[--C-:B------:R-:W-:Y:S01]  /*d5b0*/  @!P3 IMAD.IADD R19, R19, 0x1, -R14.reuse ;  /* 0x000000011313b824 */ /* 0x100fe200078e0a0e */
[----:B------:R-:W-:Y:S01]  /*d5c0*/  ISETP.GE.AND P3, PT, R2, RZ, PT ;  /* 0x000000ff0200720c */ /* 0x000fe20003f66270 */
[----:B------:R-:W-:Y:S02]  /*d5d0*/  @!P6 IMAD.IADD R7, R7, 0x1, -R14 ;  /* 0x000000010707e824 */ /* 0x000fe400078e0a0e */
[----:B------:R-:W-:-:S03]  /*d5e0*/  IMAD.HI.U32 R2, R9, R5, RZ ;  /* 0x0000000509027227 */ /* 0x000fc600078e00ff */
[C---:B------:R-:W-:Y:S01]  /*d5f0*/  ISETP.GT.U32.AND P6, PT, R14.reuse, R7, PT ;  /* 0x000000070e00720c */ /* 0x040fe20003fc4070 */
[----:B------:R-:W-:Y:S02]  /*d600*/  IMAD.MOV R11, RZ, RZ, -R11 ;  /* 0x000000ffff0b7224 */ /* 0x000fe400078e0a0b */
[----:B------:R-:W-:Y:S02]  /*d610*/  IMAD.MOV R2, RZ, RZ, -R2 ;  /* 0x000000ffff027224 */ /* 0x000fe400078e0a02 */
[----:B------:R-:W-:Y:S02]  /*d620*/  IMAD R10, R14, R11, R10 ;  /* 0x0000000b0e0a7224 */ /* 0x000fe400078e020a */
[----:B------:R-:W-:Y:S01]  /*d630*/  @!P1 IMAD.IADD R13, R13, 0x1, -R14 ;  /* 0x000000010d0d9824 */ /* 0x000fe200078e0a0e */
[----:B------:R-:W-:Y:S01]  /*d640*/  ISETP.GE.AND P1, PT, R8, RZ, PT ;  /* 0x000000ff0800720c */ /* 0x000fe20003f26270 */
[----:B------:R-:W-:Y:S02]  /*d650*/  VIADD R8, R24, 0x114 ;  /* 0x0000011418087836 */ /* 0x000fe40000000000 */
[----:B------:R-:W-:-:S02]  /*d660*/  IMAD R5, R14, R2, R5 ;  /* 0x000000020e057224 */ /* 0x000fc400078e0205 */
[--C-:B------:R-:W-:Y:S01]  /*d670*/  @!P5 IMAD.IADD R6, R6, 0x1, -R14.reuse ;  /* 0x000000010606d824 */ /* 0x100fe200078e0a0e */
[----:B------:R-:W-:Y:S01]  /*d680*/  ISETP.GT.U32.AND P5, PT, R14, R10, PT ;  /* 0x0000000a0e00720c */ /* 0x000fe20003fa4070 */
[----:B------:R-:W-:Y:S01]  /*d690*/  @!P6 IMAD.IADD R7, R7, 0x1, -R14 ;  /* 0x000000010707e824 */ /* 0x000fe200078e0a0e */
[----:B------:R-:W-:Y:S01]  /*d6a0*/  IABS R12, R8 ;  /* 0x00000008000c7213 */ /* 0x000fe20000000000 */
[----:B------:R-:W-:Y:S01]  /*d6b0*/  VIADD R11, R24, 0x113 ;  /* 0x00000113180b7836 */ /* 0x000fe20000000000 */
[----:B------:R-:W-:Y:S01]  /*d6c0*/  ISETP.GT.U32.AND P6, PT, R14, R5, PT ;  /* 0x000000050e00720c */ /* 0x000fe20003fc4070 */
[----:B0-----:R-:W-:Y:S02]  /*d6d0*/  IMAD.MOV.U32 R0, RZ, RZ, R13 ;  /* 0x000000ffff007224 */ /* 0x001fe400078e000d */
[----:B------:R-:W-:Y:S01]  /*d6e0*/  IMAD.HI.U32 R2, R9, R12, RZ ;  /* 0x0000000c09027227 */ /* 0x000fe200078e00ff */
[----:B------:R-:W-:-:S03]  /*d6f0*/  IABS R16, R11 ;  /* 0x0000000b00107213 */ /* 0x000fc60000000000 */
[----:B------:R-:W-:Y:S02]  /*d700*/  IMAD.MOV R2, RZ, RZ, -R2 ;  /* 0x000000ffff027224 */ /* 0x000fe400078e0a02 */
[----:B------:R-:W-:Y:S02]  /*d710*/  @!P5 IMAD.IADD R10, R10, 0x1, -R14 ;  /* 0x000000010a0ad824 */ /* 0x000fe400078e0a0e */
[----:B------:R-:W-:Y:S01]  /*d720*/  @!P0 IMAD.MOV R0, RZ, RZ, -R0 ;  /* 0x000000ffff008224 */ /* 0x000fe200078e0a00 */
[----:B------:R-:W-:Y:S01]  /*d730*/  ISETP.GE.AND P0, PT, R4, RZ, PT ;  /* 0x000000ff0400720c */ /* 0x000fe20003f06270 */
[C---:B------:R-:W-:Y:S02]  /*d740*/  IMAD R12, R14.reuse, R2, R12 ;  /* 0x000000020e0c7224 */ /* 0x040fe400078e020c */
[----:B------:R-:W-:Y:S01]  /*d750*/  @!P6 IMAD.IADD R5, R5, 0x1, -R14 ;  /* 0x000000010505e824 */ /* 0x000fe200078e0a0e */
[C---:B------:R-:W-:Y:S01]  /*d760*/  ISETP.GT.U32.AND P6, PT, R14.reuse, R10, PT ;  /* 0x0000000a0e00720c */ /* 0x040fe20003fc4070 */
[----:B------:R-:W-:Y:S01]  /*d770*/  IMAD.HI.U32 R20, R9, R16, RZ ;  /* 0x0000001009147227 */ /* 0x000fe200078e00ff */
[----:B------:R0:W-:Y:S01]  /*d780*/  STL [R1+0x64c], R0 ;  /* 0x00064c0001007387 */ /* 0x0001e20000100800 */
[----:B------:R-:W-:-:S02]  /*d790*/  ISETP.GT.U32.AND P5, PT, R14, R12, PT ;  /* 0x0000000c0e00720c */ /* 0x000fc40003fa4070 */
[C---:B------:R-:W-:Y:S02]  /*d7a0*/  VIADD R4, R24.reuse, 0x111 ;  /* 0x0000011118047836 */ /* 0x040fe40000000000 */
[----:B------:R-:W-:Y:S02]  /*d7b0*/  IMAD.MOV R20, RZ, RZ, -R20 ;  /* 0x000000ffff147224 */ /* 0x000fe400078e0a14 */
[C---:B------:R-:W-:Y:S01]  /*d7c0*/  VIADD R13, R24.reuse, 0x112 ;  /* 0x00000112180d7836 */ /* 0x040fe20000000000 */
[----:B------:R-:W-:Y:S01]  /*d7d0*/  IABS R15, R4 ;  /* 0x00000004000f7213 */ /* 0x000fe20000000000 */
[----:B------:R-:W-:Y:S02]  /*d7e0*/  VIADD R2, R24, 0x110 ;  /* 0x0000011018027836 */ /* 0x000fe40000000000 */
[----:B0-----:R-:W-:Y:S01]  /*d7f0*/  IMAD.MOV.U32 R0, RZ, RZ, R19 ;  /* 0x000000ffff007224 */ /* 0x001fe200078e0013 */
[----:B------:R-:W-:Y:S01]  /*d800*/  IABS R18, R13 ;  /* 0x0000000d00127213 */ /* 0x000fe20000000000 */
[----:B------:R-:W-:-:S02]  /*d810*/  @!P6 IMAD.IADD R10, R10, 0x1, -R14 ;  /* 0x000000010a0ae824 */ /* 0x000fc400078e0a0e */
[----:B------:R-:W-:Y:S01]  /*d820*/  @!P4 IMAD.MOV R0, RZ, RZ, -R0 ;  /* 0x000000ffff00c224 */ /* 0x000fe200078e0a00 */
[----:B------:R-:W-:Y:S01]  /*d830*/  ISETP.GE.AND P4, PT, R8, RZ, PT ;  /* 0x000000ff0800720c */ /* 0x000fe20003f86270 */
[----:B------:R-:W-:Y:S01]  /*d840*/  IMAD R8, R14, R20, R16 ;  /* 0x000000140e087224 */ /* 0x000fe200078e0210 */
[----:B------:R-:W-:Y:S01]  /*d850*/  IABS R16, R2 ;  /* 0x0000000200107213 */ /* 0x000fe20000000000 */
[----:B------:R-:W-:Y:S01]  /*d860*/  @!P5 IMAD.IADD R12, R12, 0x1, -R14 ;  /* 0x000000010c0cd824 */ /* 0x000fe200078e0a0e */
[----:B------:R0:W-:Y:S01]  /*d870*/  STL [R1+0x638], R0 ;  /* 0x0006380001007387 */ /* 0x0001e20000100800 */
[C---:B------:R-:W-:Y:S01]  /*d880*/  ISETP.GT.U32.AND P5, PT, R14.reuse, R5, PT ;  /* 0x000000050e00720c */ /* 0x040fe20003fa4070 */
[----:B------:R-:W-:Y:S01]  /*d890*/  IMAD.HI.U32 R17, R9, R18, RZ ;  /* 0x0000001209117227 */ /* 0x000fe200078e00ff */
[----:B------:R-:W-:-:S03]  /*d8a0*/  ISETP.GT.U32.AND P6, PT, R14, R8, PT ;  /* 0x000000080e00720c */ /* 0x000fc60003fc4070 */
[----:B------:R-:W-:Y:S02]  /*d8b0*/  IMAD.MOV.U32 R3, RZ, RZ, R7 ;  /* 0x000000ffff037224 */ /* 0x000fe400078e0007 */
[----:B------:R-:W-:-:S04]  /*d8c0*/  IMAD.HI.U32 R7, R9, R16, RZ ;  /* 0x0000001009077227 */ /* 0x000fc800078e00ff */
[----:B0-----:R-:W-:Y:S02]  /*d8d0*/  IMAD.MOV.U32 R0, RZ, RZ, R6 ;  /* 0x000000ffff007224 */ /* 0x001fe400078e0006 */
[----:B------:R-:W-:-:S04]  /*d8e0*/  IMAD.HI.U32 R6, R9, R15, RZ ;  /* 0x0000000f09067227 */ /* 0x000fc800078e00ff */
[----:B------:R-:W-:Y:S02]  /*d8f0*/  IMAD.MOV R6, RZ, RZ, -R6 ;  /* 0x000000ffff067224 */ /* 0x000fe400078e0a06 */
[----:B------:R-:W-:Y:S01]  /*d900*/  @!P2 IMAD.MOV R0, RZ, RZ, -R0 ;  /* 0x000000ffff00a224 */ /* 0x000fe200078e0a00 */
[C---:B------:R-:W-:Y:S01]  /*d910*/  ISETP.GT.U32.AND P2, PT, R14.reuse, R12, PT ;  /* 0x0000000c0e00720c */ /* 0x040fe20003f44070 */
[----:B------:R-:W-:Y:S02]  /*d920*/  IMAD R15, R14, R6, R15 ;  /* 0x000000060e0f7224 */ /* 0x000fe400078e020f */
[----:B------:R-:W-:Y:S01]  /*d930*/  @!P6 IMAD.IADD R8, R8, 0x1, -R14 ;  /* 0x000000010808e824 */ /* 0x000fe200078e0a0e */
[----:B------:R0:W-:Y:S01]  /*d940*/  STL [R1+0x61c], R0 ;  /* 0x00061c0001007387 */ /* 0x0001e20000100800 */
[----:B------:R-:W-:Y:S01]  /*d950*/  IMAD.MOV R17, RZ, RZ, -R17 ;  /* 0x000000ffff117224 */ /* 0x000fe200078e0a11 */
[----:B------:R-:W-:Y:S01]  /*d960*/  ISETP.GT.U32.AND P6, PT, R14, R15, PT ;  /* 0x0000000f0e00720c */ /* 0x000fe20003fc4070 */
[----:B------:R-:W-:Y:S01]  /*d970*/  @!P1 IMAD.MOV R3, RZ, RZ, -R3 ;  /* 0x000000ffff039224 */ /* 0x000fe200078e0a03 */
[----:B------:R-:W-:Y:S01]  /*d980*/  ISETP.GE.AND P1, PT, R11, RZ, PT ;  /* 0x000000ff0b00720c */ /* 0x000fe20003f26270 */
[----:B------:R-:W-:-:S02]  /*d990*/  IMAD.MOV R7, RZ, RZ, -R7 ;  /* 0x000000ffff077224 */ /* 0x000fc400078e0a07 */
[----:B------:R-:W-:Y:S01]  /*d9a0*/  IMAD R18, R14, R17, R18 ;  /* 0x000000110e127224 */ /* 0x000fe200078e0212 */
[----:B------:R-:W-:Y:S01]  /*d9b0*/  STL [R1+0x618], R3 ;  /* 0x0006180301007387 */ /* 0x000fe20000100800 */
[----:B------:R-:W-:Y:S01]  /*d9c0*/  @!P5 IMAD.IADD R5, R5, 0x1, -R14 ;  /* 0x000000010505d824 */ /* 0x000fe200078e0a0e */
[----:B------:R-:W-:Y:S01]  /*d9d0*/  ISETP.GE.AND P5, PT, R13, RZ, PT ;  /* 0x000000ff0d00720c */ /* 0x000fe20003fa6270 */
[----:B0-----:R-:W-:Y:S02]  /*d9e0*/  IMAD.MOV.U32 R0, RZ, RZ, R10 ;  /* 0x000000ffff007224 */ /* 0x001fe400078e000a */
[----:B------:R-:W-:Y:S01]  /*d9f0*/  @!P2 IMAD.IADD R12, R12, 0x1, -R14 ;  /* 0x000000010c0ca824 */ /* 0x000fe200078e0a0e */
[----:B------:R-:W-:Y:S01]  /*da00*/  ISETP.GE.AND P2, PT, R4, RZ, PT ;  /* 0x000000ff0400720c */ /* 0x000fe20003f46270 */
[----:B------:R-:W-:Y:S01]  /*da10*/  @!P3 IMAD.MOV R0, RZ, RZ, -R0 ;  /* 0x000000ffff00b224 */ /* 0x000fe200078e0a00 */
[C---:B------:R-:W-:Y:S01]  /*da20*/  ISETP.GT.U32.AND P3, PT, R14.reuse, R18, PT ;  /* 0x000000120e00720c */ /* 0x040fe20003f64070 */
[----:B------:R-:W-:-:S02]  /*da30*/  IMAD R4, R14, R7, R16 ;  /* 0x000000070e047224 */ /* 0x000fc400078e0210 */
[C---:B------:R-:W-:Y:S01]  /*da40*/  VIADD R16, R24.reuse, 0x10f ;  /* 0x0000010f18107836 */ /* 0x040fe20000000000 */
[----:B------:R0:W-:Y:S01]  /*da50*/  STL [R1+0x614], R0 ;  /* 0x0006140001007387 */ /* 0x0001e20000100800 */
[--C-:B------:R-:W-:Y:S02]  /*da60*/  @!P6 IMAD.IADD R15, R15, 0x1, -R14.reuse ;  /* 0x000000010f0fe824 */ /* 0x100fe400078e0a0e */
[C---:B------:R-:W-:Y:S02]  /*da70*/  VIADD R17, R24.reuse, 0x10e ;  /* 0x0000010e18117836 */ /* 0x040fe40000000000 */
[----:B------:R-:W-:Y:S01]  /*da80*/  VIADD R6, R24, 0x10d ;  /* 0x0000010d18067836 */ /* 0x000fe20000000000 */
[----:B------:R-:W-:Y:S01]  /*da90*/  ISETP.GT.U32.AND P6, PT, R14, R15, PT ;  /* 0x0000000f0e00720c */ /* 0x000fe20003fc4070 */
[----:B------:R-:W-:Y:S01]  /*daa0*/  VIADD R11, R24, 0x10c ;  /* 0x0000010c180b7836 */ /* 0x000fe20000000000 */
[----:B------:R-:W-:Y:S01]  /*dab0*/  IABS R19, R17 ;  /* 0x0000001100137213 */ /* 0x000fe20000000000 */
[----:B------:R-:W-:Y:S01]  /*dac0*/  @!P3 IMAD.IADD R18, R18, 0x1, -R14 ;  /* 0x000000011212b824 */ /* 0x000fe200078e0a0e */
[----:B------:R-:W-:Y:S01]  /*dad0*/  IABS R13, R6 ;  /* 0x00000006000d7213 */ /* 0x000fe20000000000 */
[----:B0-----:R-:W-:Y:S01]  /*dae0*/  IMAD.MOV.U32 R0, RZ, RZ, R5 ;  /* 0x000000ffff007224 */ /* 0x001fe200078e0005 */
[----:B------:R-:W-:Y:S01]  /*daf0*/  IABS R5, R16 ;  /* 0x0000001000057213 */ /* 0x000fe20000000000 */
[----:B------:R-:W-:Y:S01]  /*db00*/  IMAD.MOV.U32 R3, RZ, RZ, R12 ;  /* 0x000000ffff037224 */ /* 0x000fe200078e000c */
        /* <DEDUP_REMOVED lines=8> */
[----:B------:R-:W-:Y:S02]  /*db90*/  IMAD R5, R14, R7, R5 ;  /* 0x000000070e057224 */ /* 0x000fe400078e0205 */
[--C-:B------:R-:W-:Y:S01]  /*dba0*/  @!P3 IMAD.IADD R18, R18, 0x1, -R14.reuse ;  /* 0x000000011212b824 */ /* 0x100fe200078e0a0e */
[----:B------:R-:W-:Y:S01]  /*dbb0*/  ISETP.GE.AND P3, PT, R2, RZ, PT ;  /* 0x000000ff0200720c */ /* 0x000fe20003f66270 */
[----:B------:R-:W-:Y:S01]  /*dbc0*/  @!P0 IMAD.IADD R8, R8, 0x1, -R14 ;  /* 0x0000000108088824 */ /* 0x000fe200078e0a0e */
[C---:B------:R-:W-:Y:S01]  /*dbd0*/  ISETP.GT.U32.AND P0, PT, R14.reuse, R4, PT ;  /* 0x000000040e00720c */ /* 0x040fe20003f04070 */
[----:B------:R-:W-:Y:S01]  /*dbe0*/  IMAD.HI.U32 R20, R9, R19, RZ ;  /* 0x0000001309147227 */ /* 0x000fe200078e00ff */
[----:B------:R-:W-:-:S03]  /*dbf0*/  ISETP.GT.U32.AND P6, PT, R14, R5, PT ;  /* 0x000000050e00720c */ /* 0x000fc60003fc4070 */
[----:B------:R-:W-:-:S04]  /*dc00*/  IMAD.HI.U32 R2, R9, R13, RZ ;  /* 0x0000000d09027227 */ /* 0x000fc800078e00ff */
[----:B0-----:R-:W-:Y:S02]  /*dc10*/  IMAD.MOV.U32 R0, RZ, RZ, R8 ;  /* 0x000000ffff007224 */ /* 0x001fe400078e0008 */
[----:B------:R-:W-:Y:S02]  /*dc20*/  @!P4 IMAD.MOV R3, RZ, RZ, -R3 ;  /* 0x000000ffff03c224 */ /* 0x000fe400078e0a03 */
[--C-:B------:R-:W-:Y:S01]  /*dc30*/  @!P0 IMAD.IADD R4, R4, 0x1, -R14.reuse ;  /* 0x0000000104048824 */ /* 0x100fe200078e0a0e */
[----:B------:R-:W-:Y:S01]  /*dc40*/  ISETP.GE.AND P0, PT, R16, RZ, PT ;  /* 0x000000ff1000720c */ /* 0x000fe20003f06270 */
[----:B------:R-:W-:Y:S01]  /*dc50*/  @!P6 IMAD.IADD R5, R5, 0x1, -R14 ;  /* 0x000000010505e824 */ /* 0x000fe200078e0a0e */
[----:B------:R0:W-:Y:S01]  /*dc60*/  STL [R1+0x5bc], R3 ;  /* 0x0005bc0301007387 */ /* 0x0001e20000100800 */
[----:B------:R-:W-:Y:S01]  /*dc70*/  IMAD.HI.U32 R7, R9, R10, RZ ;  /* 0x0000000a09077227 */ /* 0x000fe200078e00ff */
[C---:B------:R-:W-:Y:S02]  /*dc80*/  ISETP.GT.U32.AND P6, PT, R14.reuse, R4, PT ;  /* 0x000000040e00720c */ /* 0x040fe40003fc4070 */
[----:B------:R-:W-:Y:S01]  /*dc90*/  ISETP.GT.U32.AND P4, PT, R14, R5, PT ;  /* 0x000000050e00720c */ /* 0x000fe20003f84070 */
[----:B------:R-:W-:-:S02]  /*dca0*/  IMAD.MOV R20, RZ, RZ, -R20 ;  /* 0x000000ffff147224 */ /* 0x000fc400078e0a14 */
[----:B------:R-:W-:Y:S02]  /*dcb0*/  IMAD.MOV R2, RZ, RZ, -R2 ;  /* 0x000000ffff027224 */ /* 0x000fe400078e0a02 */
[----:B------:R-:W-:Y:S02]  /*dcc0*/  @!P1 IMAD.MOV R0, RZ, RZ, -R0 ;  /* 0x000000ffff009224 */ /* 0x000fe400078e0a00 */
[----:B------:R-:W-:Y:S02]  /*dcd0*/  IMAD.MOV R7, RZ, RZ, -R7 ;  /* 0x000000ffff077224 */ /* 0x000fe400078e0a07 */
[C---:B------:R-:W-:Y:S01]  /*dce0*/  IMAD R16, R14.reuse, R20, R19 ;  /* 0x000000140e107224 */ /* 0x040fe200078e0213 */
[----:B------:R1:W-:Y:S01]  /*dcf0*/  STL [R1+0x5b8], R0 ;  /* 0x0005b80001007387 */ /* 0x0003e20000100800 */
[C---:B------:R-:W-:Y:S02]  /*dd00*/  IMAD R13, R14.reuse, R2, R13 ;  /* 0x000000020e0d7224 */ /* 0x040fe400078e020d */
[----:B0-----:R-:W-:Y:S01]  /*dd10*/  IMAD.MOV.U32 R3, RZ, RZ, R18 ;  /* 0x000000ffff037224 */ /* 0x001fe200078e0012 */
[----:B------:R-:W-:Y:S01]  /*dd20*/  ISETP.GT.U32.AND P1, PT, R14, R16, PT ;  /* 0x000000100e00720c */ /* 0x000fe20003f24070 */
[----:B------:R-:W-:-:S02]  /*dd30*/  VIADD R2, R24, 0x10b ;  /* 0x0000010b18027836 */ /* 0x000fc40000000000 */
[C---:B------:R-:W-:Y:S02]  /*dd40*/  IMAD R10, R14.reuse, R7, R10 ;  /* 0x000000070e0a7224 */ /* 0x040fe400078e020a */
[----:B------:R-:W-:Y:S01]  /*dd50*/  @!P5 IMAD.MOV R3, RZ, RZ, -R3 ;  /* 0x000000ffff03d224 */ /* 0x000fe200078e0a03 */
[----:B------:R-:W-:Y:S01]  /*dd60*/  ISETP.GT.U32.AND P5, PT, R14, R13, PT ;  /* 0x0000000d0e00720c */ /* 0x000fe20003fa4070 */
[----:B-1----:R-:W-:Y:S01]  /*dd70*/  IMAD.MOV.U32 R0, RZ, RZ, R15 ;  /* 0x000000ffff007224 */ /* 0x002fe200078e000f */
[----:B------:R-:W-:Y:S01]  /*dd80*/  IABS R12, R2 ;  /* 0x00000002000c7213 */ /* 0x000fe20000000000 */
[----:B------:R-:W-:Y:S01]  /*dd90*/  @!P6 IMAD.IADD R4, R4, 0x1, -R14 ;  /* 0x000000010404e824 */ /* 0x000fe200078e0a0e */
[----:B------:R-:W-:Y:S01]  /*dda0*/  ISETP.GT.U32.AND P6, PT, R14, R10, PT ;  /* 0x0000000a0e00720c */ /* 0x000fe20003fc4070 */
[----:B------:R-:W-:Y:S01]  /*ddb0*/  @!P2 IMAD.MOV R0, RZ, RZ, -R0 ;  /* 0x000000ffff00a224 */ /* 0x000fe200078e0a00 */
[----:B------:R-:W-:Y:S01]  /*ddc0*/  STL [R1+0x5ac], R3 ;  /* 0x0005ac0301007387 */ /* 0x000fe20000100800 */
[----:B------:R-:W-:Y:S01]  /*ddd0*/  VIADD R7, R24, 0x10a ;  /* 0x0000010a18077836 */ /* 0x000fe20000000000 */
[----:B------:R-:W-:Y:S01]  /*dde0*/  ISETP.GE.AND P2, PT, R17, RZ, PT ;  /* 0x000000ff1100720c */ /* 0x000fe20003f46270 */
[----:B------:R-:W-:Y:S01]  /*ddf0*/  IMAD.HI.U32 R15, R9, R12, RZ ;  /* 0x0000000c090f7227 */ /* 0x000fe200078e00ff */
[----:B------:R0:W-:Y:S02]  /*de00*/  STL [R1+0x600], R0 ;  /* 0x0006000001007387 */ /* 0x0001e40000100800 */
[----:B------:R-:W-:Y:S01]  /*de10*/  IABS R8, R7 ;  /* 0x0000000700087213 */ /* 0x000fe20000000000 */
[----:B------:R-:W-:-:S02]  /*de20*/  IMAD.MOV R15, RZ, RZ, -R15 ;  /* 0x000000ffff0f7224 */ /* 0x000fc400078e0a0f */
[--C-:B------:R-:W-:Y:S01]  /*de30*/  @!P4 IMAD.IADD R5, R5, 0x1, -R14.reuse ;  /* 0x000000010505c824 */ /* 0x100fe200078e0a0e */
[----:B------:R-:W-:Y:S01]  /*de40*/  ISETP.GE.AND P4, PT, R6, RZ, PT ;  /* 0x000000ff0600720c */ /* 0x000fe20003f86270 */
[--C-:B------:R-:W-:Y:S01]  /*de50*/  @!P1 IMAD.IADD R16, R16, 0x1, -R14.reuse ;  /* 0x0000000110109824 */ /* 0x100fe200078e0a0e */
[----:B------:R-:W-:Y:S01]  /*de60*/  ISETP.GE.AND P1, PT, R11, RZ, PT ;  /* 0x000000ff0b00720c */ /* 0x000fe20003f26270 */
[----:B------:R-:W-:Y:S02]  /*de70*/  @!P5 IMAD.IADD R13, R13, 0x1, -R14 ;  /* 0x000000010d0dd824 */ /* 0x000fe400078e0a0e */
[----:B0-----:R-:W-:Y:S01]  /*de80*/  IMAD.MOV.U32 R0, RZ, RZ, R4 ;  /* 0x000000ffff007224 */ /* 0x001fe200078e0004 */
[C---:B------:R-:W-:Y:S01]  /*de90*/  ISETP.GT.U32.AND P5, PT, R14.reuse, R16, PT ;  /* 0x000000100e00720c */ /* 0x040fe20003fa4070 */
[----:B------:R-:W-:Y:S02]  /*dea0*/  IMAD R12, R14, R15, R12 ;  /* 0x0000000f0e0c7224 */ /* 0x000fe400078e020c */
[----:B------:R-:W-:-:S02]  /*deb0*/  @!P3 IMAD.MOV R0, RZ, RZ, -R0 ;  /* 0x000000ffff00b224 */ /* 0x000fc400078e0a00 */
[----:B------:R-:W-:Y:S01]  /*dec0*/  @!P6 IMAD.IADD R10, R10, 0x1, -R14 ;  /* 0x000000010a0ae824 */ /* 0x000fe200078e0a0e */
[C---:B------:R-:W-:Y:S01]  /*ded0*/  ISETP.GT.U32.AND P6, PT, R14.reuse, R13, PT ;  /* 0x0000000d0e00720c */ /* 0x040fe20003fc4070 */
[----:B------:R-:W-:Y:S01]  /*dee0*/  IMAD.HI.U32 R6, R9, R8, RZ ;  /* 0x0000000809067227 */ /* 0x000fe200078e00ff */
[----:B------:R0:W-:Y:S02]  /*def0*/  STL [R1+0x5a0], R0 ;  /* 0x0005a00001007387 */ /* 0x0001e40000100800 */
[----:B------:R-:W-:Y:S01]  /*df00*/  ISETP.GT.U32.AND P3, PT, R14, R10, PT ;  /* 0x0000000a0e00720c */ /* 0x000fe20003f64070 */
[----:B------:R-:W-:Y:S02]  /*df10*/  IMAD.MOV R6, RZ, RZ, -R6 ;  /* 0x000000ffff067224 */ /* 0x000fe400078e0a06 */
[----:B------:R-:W-:Y:S02]  /*df20*/  VIADD R4, R24, 0x109 ;  /* 0x0000010918047836 */ /* 0x000fe40000000000 */
[----:B------:R-:W-:-:S02]  /*df30*/  IMAD R8, R14, R6, R8 ;  /* 0x000000060e087224 */ /* 0x000fc400078e0208 */
[--C-:B------:R-:W-:Y:S01]  /*df40*/  @!P5 IMAD.IADD R16, R16, 0x1, -R14.reuse ;  /* 0x000000011010d824 */ /* 0x100fe200078e0a0e */
[----:B------:R-:W-:Y:S01]  /*df50*/  IABS R6, R4 ;  /* 0x0000000400067213 */ /* 0x000fe20000000000 */
[----:B0-----:R-:W-:Y:S01]  /*df60*/  IMAD.MOV.U32 R0, RZ, RZ, R5 ;  /* 0x000000ffff007224 */ /* 0x001fe200078e0005 */
[----:B------:R-:W-:Y:S01]  /*df70*/  ISETP.GE.AND P5, PT, R2, RZ, PT ;  /* 0x000000ff0200720c */ /* 0x000fe20003fa6270 */
[----:B------:R-:W-:Y:S01]  /*df80*/  @!P6 IMAD.IADD R13, R13, 0x1, -R14 ;  /* 0x000000010d0de824 */ /* 0x000fe200078e0a0e */
[C---:B------:R-:W-:Y:S01]  /*df90*/  ISETP.GT.U32.AND P6, PT, R14.reuse, R8, PT ;  /* 0x000000080e00720c */ /* 0x040fe20003fc4070 */
[----:B------:R-:W-:Y:S01]  /*dfa0*/  @!P0 IMAD.MOV R0, RZ, RZ, -R0 ;  /* 0x000000ffff008224 */ /* 0x000fe200078e0a00 */
[----:B------:R-:W-:Y:S01]  /*dfb0*/  ISETP.GT.U32.AND P0, PT, R14, R12, PT ;  /* 0x0000000c0e00720c */ /* 0x000fe20003f04070 */
[----:B------:R-:W-:-:S03]  /*dfc0*/  IMAD.HI.U32 R15, R9, R6, RZ ;  /* 0x00000006090f7227 */ /* 0x000fc600078e00ff */
[----:B------:R0:W-:Y:S01]  /*dfd0*/  STL [R1+0x5f8], R0 ;  /* 0x0005f80001007387 */ /* 0x0001e20000100800 */
[----:B------:R-:W-:Y:S01]  /*dfe0*/  @!P3 IMAD.IADD R10, R10, 0x1, -R14 ;  /* 0x000000010a0ab824 */ /* 0x000fe200078e0a0e */
[----:B------:R-:W-:Y:S01]  /*dff0*/  ISETP.GE.AND P3, PT, R7, RZ, PT ;  /* 0x000000ff0700720c */ /* 0x000fe20003f66270 */
[----:B------:R-:W-:Y:S02]  /*e000*/  IMAD.MOV R15, RZ, RZ, -R15 ;  /* 0x000000ffff0f7224 */ /* 0x000fe400078e0a0f */
[----:B------:R-:W-:Y:S02]  /*e010*/  VIADD R7, R24, 0x107 ;  /* 0x0000010718077836 */ /* 0x000fe40000000000 */
[----:B------:R-:W-:Y:S02]  /*e020*/  IMAD R6, R14, R15, R6 ;  /* 0x0000000f0e067224 */ /* 0x000fe400078e0206 */
[----:B------:R-:W-:Y:S01]  /*e030*/  @!P0 IMAD.IADD R12, R12, 0x1, -R14 ;  /* 0x000000010c0c8824 */ /* 0x000fe200078e0a0e */
[----:B------:R-:W-:Y:S01]  /*e040*/  ISETP.GE.AND P0, PT, R4, RZ, PT ;  /* 0x000000ff0400720c */ /* 0x000fe20003f06270 */
[----:B0-----:R-:W-:Y:S01]  /*e050*/  IMAD.MOV.U32 R0, RZ, RZ, R16 ;  /* 0x000000ffff007224 */ /* 0x001fe200078e0010 */
[----:B------:R-:W-:Y:S01]  /*e060*/  IABS R4, R7 ;  /* 0x0000000700047213 */ /* 0x000fe20000000000 */
[----:B------:R-:W-:-:S02]  /*e070*/  IMAD.MOV.U32 R3, RZ, RZ, R13 ;  /* 0x000000ffff037224 */ /* 0x000fc400078e000d */
[----:B------:R-:W-:Y:S01]  /*e080*/  @!P2 IMAD.MOV R0, RZ, RZ, -R0 ;  /* 0x000000ffff00a224 */ /* 0x000fe200078e0a00 */
[----:B------:R-:W-:Y:S01]  /*e090*/  ISETP.GT.U32.AND P2, PT, R14, R12, PT ;  /* 0x0000000c0e00720c */ /* 0x000fe20003f44070 */
[----:B------:R-:W-:Y:S02]  /*e0a0*/  VIADD R5, R24, 0x108 ;  /* 0x0000010818057836 */ /* 0x000fe40000000000 */
[----:B------:R-:W-:Y:S01]  /*e0b0*/  @!P6 IMAD.IADD R8, R8, 0x1, -R14 ;  /* 0x000000010808e824 */ /* 0x000fe200078e0a0e */
[----:B------:R0:W-:Y:S01]  /*e0c0*/  STL [R1+0x5c0], R0 ;  /* 0x0005c00001007387 */ /* 0x0001e20000100800 */
[----:B------:R-:W-:Y:S01]  /*e0d0*/  @!P4 IMAD.MOV R3, RZ, RZ, -R3 ;  /* 0x000000ffff03c224 */ /* 0x000fe200078e0a03 */
[----:B------:R-:W-:Y:S01]  /*e0e0*/  ISETP.GT.U32.AND P4, PT, R14, R6, PT ;  /* 0x000000060e00720c */ /* 0x000fe20003f84070 */
[C---:B------:R-:W-:Y:S01]  /*e0f0*/  VIADD R18, R24.reuse, 0x101 ;  /* 0x0000010118127836 */ /* 0x040fe20000000000 */
[----:B------:R-:W-:Y:S01]  /*e100*/  IABS R2, R5 ;  /* 0x0000000500027213 */ /* 0x000fe20000000000 */
[----:B------:R-:W-:Y:S01]  /*e110*/  VIADD R16, R24, 0xfe ;  /* 0x000000fe18107836 */ /* 0x000fe20000000000 */
[----:B------:R-:W-:Y:S01]  /*e120*/  ISETP.GT.U32.AND P6, PT, R14, R8, PT ;  /* 0x000000080e00720c */ /* 0x000fe20003fc4070 */
[----:B------:R1:W-:Y:S01]  /*e130*/  STL [R1+0x5ec], R3 ;  /* 0x0005ec0301007387 */ /* 0x0003e20000100800 */
[----:B------:R-:W-:Y:S01]  /*e140*/  IABS R15, R18 ;  /* 0x00000012000f7213 */ /* 0x000fe20000000000 */
[----:B------:R-:W-:-:S04]  /*e150*/  IMAD.HI.U32 R11, R9, R2, RZ ;  /* 0x00000002090b7227 */ /* 0x000fc800078e00ff */
[----:B0-----:R-:W-:Y:S02]  /*e160*/  IMAD.MOV.U32 R0, RZ, RZ, R10 ;  /* 0x000000ffff007224 */ /* 0x001fe400078e000a */
[----:B------:R-:W-:-:S04]  /*e170*/  IMAD.HI.U32 R10, R9, R4, RZ ;  /* 0x00000004090a7227 */ /* 0x000fc800078e00ff */
[----:B------:R-:W-:Y:S01]  /*e180*/  @!P1 IMAD.MOV R0, RZ, RZ, -R0 ;  /* 0x000000ffff009224 */ /* 0x000fe200078e0a00 */
[----:B------:R-:W-:Y:S01]  /*e190*/  ISETP.GE.AND P1, PT, R5, RZ, PT ;  /* 0x000000ff0500720c */ /* 0x000fe20003f26270 */
[----:B------:R-:W-:Y:S02]  /*e1a0*/  IMAD.MOV R5, RZ, RZ, -R10 ;  /* 0x000000ffff057224 */ /* 0x000fe400078e0a0a */
[----:B------:R-:W-:Y:S01]  /*e1b0*/  @!P2 IMAD.IADD R12, R12, 0x1, -R14 ;  /* 0x000000010c0ca824 */ /* 0x000fe200078e0a0e */
[----:B------:R0:W-:Y:S01]  /*e1c0*/  STL [R1+0x5f0], R0 ;  /* 0x0005f00001007387 */ /* 0x0001e20000100800 */
[----:B------:R-:W-:Y:S02]  /*e1d0*/  IMAD.MOV R11, RZ, RZ, -R11 ;  /* 0x000000ffff0b7224 */ /* 0x000fe400078e0a0b */
[----:B------:R-:W-:Y:S02]  /*e1e0*/  IMAD R4, R14, R5, R4 ;  /* 0x000000050e047224 */ /* 0x000fe400078e0204 */
[----:B-1----:R-:W-:-:S02]  /*e1f0*/  IMAD.MOV.U32 R3, RZ, RZ, R12 ;  /* 0x000000ffff037224 */ /* 0x002fc400078e000c */
[----:B------:R-:W-:Y:S02]  /*e200*/  @!P4 IMAD.IADD R6, R6, 0x1, -R14 ;  /* 0x000000010606c824 */ /* 0x000fe400078e0a0e */
[C---:B------:R-:W-:Y:S02]  /*e210*/  IMAD R2, R14.reuse, R11, R2 ;  /* 0x0000000b0e027224 */ /* 0x040fe400078e0202 */
[----:B------:R-:W-:Y:S01]  /*e220*/  @!P5 IMAD.MOV R3, RZ, RZ, -R3 ;  /* 0x000000ffff03d224 */ /* 0x000fe200078e0a03 */
[----:B------:R-:W-:Y:S01]  /*e230*/  ISETP.GT.U32.AND P5, PT, R14, R4, PT ;  /* 0x000000040e00720c */ /* 0x000fe20003fa4070 */
[----:B------:R-:W-:Y:S01]  /*e240*/  @!P6 IMAD.IADD R8, R8, 0x1, -R14 ;  /* 0x000000010808e824 */ /* 0x000fe200078e0a0e */
[----:B------:R-:W-:Y:S01]  /*e250*/  ISETP.GE.AND P6, PT, R7, RZ, PT ;  /* 0x000000ff0700720c */ /* 0x000fe20003fc6270 */
[----:B------:R-:W-:Y:S01]  /*e260*/  VIADD R7, R24, 0x106 ;  /* 0x0000010618077836 */ /* 0x000fe20000000000 */
[----:B------:R-:W-:Y:S01]  /*e270*/  ISETP.GT.U32.AND P4, PT, R14, R6, PT ;  /* 0x000000060e00720c */ /* 0x000fe20003f84070 */
[----:B------:R-:W-:Y:S01]  /*e280*/  VIADD R11, R24, 0x105 ;  /* 0x00000105180b7836 */ /* 0x000fe20000000000 */
[----:B------:R-:W-:Y:S01]  /*e290*/  ISETP.GT.U32.AND P2, PT, R14, R2, PT ;  /* 0x000000020e00720c */ /* 0x000fe20003f44070 */
[----:B0-----:R-:W-:Y:S01]  /*e2a0*/  IMAD.MOV.U32 R0, RZ, RZ, R8 ;  /* 0x000000ffff007224 */ /* 0x001fe200078e0008 */
[----:B------:R-:W-:Y:S01]  /*e2b0*/  IABS R21, R7 ;  /* 0x0000000700157213 */ /* 0x000fe20000000000 */
[----:B------:R0:W-:Y:S01]  /*e2c0*/  STL [R1+0x5e4], R3 ;  /* 0x0005e40301007387 */ /* 0x0001e20000100800 */
[----:B------:R-:W-:Y:S01]  /*e2d0*/  IABS R20, R11 ;  /* 0x0000000b00147213 */ /* 0x000fe20000000000 */
[----:B------:R-:W-:-:S02]  /*e2e0*/  VIADD R10, R24, 0x104 ;  /* 0x00000104180a7836 */ /* 0x000fc40000000000 */
[----:B------:R-:W-:-:S03]  /*e2f0*/  IMAD.HI.U32 R12, R9, R21, RZ ;  /* 0x00000015090c7227 */ /* 0x000fc600078e00ff */
[----:B------:R-:W-:Y:S01]  /*e300*/  IABS R5, R10 ;  /* 0x0000000a00057213 */ /* 0x000fe20000000000 */
        /* <DEDUP_REMOVED lines=14> */
[----:B------:R-:W-:-:S02]  /*e3f0*/  @!P5 IMAD.IADD R4, R4, 0x1, -R14 ;  /* 0x000000010404d824 */ /* 0x000fc400078e0a0e */
[----:B------:R-:W-:Y:S01]  /*e400*/  @!P3 IMAD.MOV R0, RZ, RZ, -R0 ;  /* 0x000000ffff00b224 */ /* 0x000fe200078e0a00 */
[----:B------:R-:W-:Y:S01]  /*e410*/  ISETP.GT.U32.AND P5, PT, R14, R20, PT ;  /* 0x000000140e00720c */ /* 0x000fe20003fa4070 */
[--C-:B------:R-:W-:Y:S01]  /*e420*/  @!P2 IMAD.IADD R2, R2, 0x1, -R14.reuse ;  /* 0x000000010202a824 */ /* 0x100fe200078e0a0e */
[----:B------:R-:W-:Y:S01]  /*e430*/  ISETP.GE.AND P3, PT, R7, RZ, PT ;  /* 0x000000ff0700720c */ /* 0x000fe20003f66270 */
[----:B------:R-:W-:Y:S01]  /*e440*/  IMAD.HI.U32 R7, R9, R5, RZ ;  /* 0x0000000509077227 */ /* 0x000fe200078e00ff */
[----:B------:R0:W-:Y:S01]  /*e450*/  STL [R1+0x5e8], R0 ;  /* 0x0005e80001007387 */ /* 0x0001e20000100800 */
[----:B------:R-:W-:Y:S02]  /*e460*/  ISETP.GE.AND P2, PT, R10, RZ, PT ;  /* 0x000000ff0a00720c */ /* 0x000fe40003f46270 */
[----:B------:R-:W-:Y:S01]  /*e470*/  @!P0 IMAD.IADD R21, R21, 0x1, -R14 ;  /* 0x0000000115158824 */ /* 0x000fe200078e0a0e */
[----:B------:R-:W-:Y:S01]  /*e480*/  STL [R1+0x5d0], R3 ;  /* 0x0005d00301007387 */ /* 0x000fe20000100800 */
[----:B------:R-:W-:-:S02]  /*e490*/  IMAD.MOV R7, RZ, RZ, -R7 ;  /* 0x000000ffff077224 */ /* 0x000fc400078e0a07 */
[----:B------:R-:W-:Y:S01]  /*e4a0*/  VIADD R10, R24, 0x103 ;  /* 0x00000103180a7836 */ /* 0x000fe20000000000 */
[C---:B------:R-:W-:Y:S01]  /*e4b0*/  ISETP.GT.U32.AND P0, PT, R14.reuse, R21, PT ;  /* 0x000000150e00720c */ /* 0x040fe20003f04070 */
[----:B------:R-:W-:Y:S02]  /*e4c0*/  IMAD R5, R14, R7, R5 ;  /* 0x000000070e057224 */ /* 0x000fe400078e0205 */
[----:B0-----:R-:W-:Y:S02]  /*e4d0*/  IMAD.MOV.U32 R0, RZ, RZ, R2 ;  /* 0x000000ffff007224 */ /* 0x001fe400078e0002 */
[----:B------:R-:W-:Y:S02]  /*e4e0*/  VIADD R7, R24, 0x102 ;  /* 0x0000010218077836 */ /* 0x000fe40000000000 */
[----:B------:R-:W-:Y:S01]  /*e4f0*/  @!P1 IMAD.MOV R0, RZ, RZ, -R0 ;  /* 0x000000ffff009224 */ /* 0x000fe200078e0a00 */
[----:B------:R-:W-:Y:S01]  /*e500*/  ISETP.GE.AND P1, PT, R10, RZ, PT ;  /* 0x000000ff0a00720c */ /* 0x000fe20003f26270 */
[--C-:B------:R-:W-:Y:S01]  /*e510*/  @!P5 IMAD.IADD R20, R20, 0x1, -R14.reuse ;  /* 0x000000011414d824 */ /* 0x100fe200078e0a0e */
[----:B------:R-:W-:Y:S01]  /*e520*/  IABS R10, R10 ;  /* 0x0000000a000a7213 */ /* 0x000fe20000000000 */
[----:B------:R-:W-:Y:S01]  /*e530*/  VIADD R11, R24, 0x100 ;  /* 0x00000100180b7836 */ /* 0x000fe20000000000 */
[----:B------:R0:W-:Y:S01]  /*e540*/  STL [R1+0x5dc], R0 ;  /* 0x0005dc0001007387 */ /* 0x0001e20000100800 */
[----:B------:R-:W-:Y:S01]  /*e550*/  IABS R8, R7 ;  /* 0x0000000700087213 */ /* 0x000fe20000000000 */
[----:B------:R-:W-:Y:S01]  /*e560*/  @!P0 IMAD.IADD R21, R21, 0x1, -R14 ;  /* 0x0000000115158824 */ /* 0x000fe200078e0a0e */
[----:B------:R-:W-:Y:S01]  /*e570*/  ISETP.GT.U32.AND P5, PT, R14, R20, PT ;  /* 0x000000140e00720c */ /* 0x000fe20003fa4070 */
[----:B------:R-:W-:Y:S01]  /*e580*/  IMAD.HI.U32 R12, R9, R10, RZ ;  /* 0x0000000a090c7227 */ /* 0x000fe200078e00ff */
[----:B------:R-:W-:-:S02]  /*e590*/  ISETP.GE.AND P0, PT, R7, RZ, PT ;  /* 0x000000ff0700720c */ /* 0x000fc40003f06270 */
[----:B------:R-:W-:Y:S01]  /*e5a0*/  IABS R17, R11 ;  /* 0x0000000b00117213 */ /* 0x000fe20000000000 */
[----:B------:R-:W-:-:S04]  /*e5b0*/  IMAD.HI.U32 R6, R9, R8, RZ ;  /* 0x0000000809067227 */ /* 0x000fc800078e00ff */
[----:B0-----:R-:W-:Y:S02]  /*e5c0*/  IMAD.MOV.U32 R0, RZ, RZ, R4 ;  /* 0x000000ffff007224 */ /* 0x001fe400078e0004 */
[----:B------:R-:W-:Y:S02]  /*e5d0*/  IMAD.MOV R12, RZ, RZ, -R12 ;  /* 0x000000ffff0c7224 */ /* 0x000fe400078e0a0c */
[----:B------:R-:W-:Y:S01]  /*e5e0*/  @!P6 IMAD.MOV R0, RZ, RZ, -R0 ;  /* 0x000000ffff00e224 */ /* 0x000fe200078e0a00 */
[C---:B------:R-:W-:Y:S01]  /*e5f0*/  ISETP.GT.U32.AND P6, PT, R14.reuse, R5, PT ;  /* 0x000000050e00720c */ /* 0x040fe20003fc4070 */
[----:B------:R-:W-:Y:S02]  /*e600*/  IMAD.MOV R6, RZ, RZ, -R6 ;  /* 0x000000ffff067224 */ /* 0x000fe400078e0a06 */
[C---:B------:R-:W-:Y:S01]  /*e610*/  IMAD R7, R14.reuse, R12, R10 ;  /* 0x0000000c0e077224 */ /* 0x040fe200078e020a */
[----:B------:R0:W-:Y:S01]  /*e620*/  STL [R1+0x5c8], R0 ;  /* 0x0005c80001007387 */ /* 0x0001e20000100800 */
[----:B------:R-:W-:-:S02]  /*e630*/  IMAD R8, R14, R6, R8 ;  /* 0x000000060e087224 */ /* 0x000fc400078e0208 */
[----:B------:R-:W-:Y:S01]  /*e640*/  @!P5 IMAD.IADD R20, R20, 0x1, -R14 ;  /* 0x000000011414d824 */ /* 0x000fe200078e0a0e */
[----:B------:R-:W-:Y:S01]  /*e650*/  ISETP.GT.U32.AND P5, PT, R14, R7, PT ;  /* 0x000000070e00720c */ /* 0x000fe20003fa4070 */
[----:B------:R-:W-:-:S04]  /*e660*/  IMAD.HI.U32 R13, R9, R15, RZ ;  /* 0x0000000f090d7227 */ /* 0x000fc800078e00ff */
[----:B------:R-:W-:Y:S01]  /*e670*/  @!P6 IMAD.IADD R5, R5, 0x1, -R14 ;  /* 0x000000010505e824 */ /* 0x000fe200078e0a0e */
[----:B------:R-:W-:Y:S01]  /*e680*/  ISETP.GT.U32.AND P6, PT, R14, R8, PT ;  /* 0x000000080e00720c */ /* 0x000fe20003fc4070 */
[----:B------:R-:W-:Y:S02]  /*e690*/  IMAD.MOV R4, RZ, RZ, -R13 ;  /* 0x000000ffff047224 */ /* 0x000fe400078e0a0d */
[----:B------:R-:W-:-:S04]  /*e6a0*/  IMAD.HI.U32 R2, R9, R17, RZ ;  /* 0x0000001109027227 */ /* 0x000fc800078e00ff */
[----:B------:R-:W-:Y:S02]  /*e6b0*/  VIADD R13, R24, 0xff ;  /* 0x000000ff180d7836 */ /* 0x000fe40000000000 */
[----:B------:R-:W-:Y:S02]  /*e6c0*/  IMAD.MOV R2, RZ, RZ, -R2 ;  /* 0x000000ffff027224 */ /* 0x000fe400078e0a02 */
[C---:B------:R-:W-:Y:S01]  /*e6d0*/  IMAD R15, R14.reuse, R4, R15 ;  /* 0x000000040e0f7224 */ /* 0x040fe200078e020f */
[----:B------:R-:W-:Y:S01]  /*e6e0*/  IABS R4, R13 ;  /* 0x0000000d00047213 */ /* 0x000fe20000000000 */
[--C-:B------:R-:W-:Y:S01]  /*e6f0*/  @!P5 IMAD.IADD R7, R7, 0x1, -R14.reuse ;  /* 0x000000010707d824 */ /* 0x100fe200078e0a0e */
[C---:B------:R-:W-:Y:S01]  /*e700*/  ISETP.GT.U32.AND P5, PT, R14.reuse, R5, PT ;  /* 0x000000050e00720c */ /* 0x040fe20003fa4070 */
[----:B0-----:R-:W-:Y:S02]  /*e710*/  IMAD.MOV.U32 R0, RZ, RZ, R21 ;  /* 0x000000ffff007224 */ /* 0x001fe400078e0015 */
[----:B------:R-:W-:Y:S01]  /*e720*/  IMAD R17, R14, R2, R17 ;  /* 0x000000020e117224 */ /* 0x000fe200078e0211 */
[----:B------:R-:W-:Y:S01]  /*e730*/  IABS R2, R16 ;  /* 0x0000001000027213 */ /* 0x000fe20000000000 */
[----:B------:R-:W-:Y:S01]  /*e740*/  @!P6 IMAD.IADD R8, R8, 0x1, -R14 ;  /* 0x000000010808e824 */ /* 0x000fe200078e0a0e */
[----:B------:R-:W-:Y:S01]  /*e750*/  ISETP.GT.U32.AND P6, PT, R14, R7, PT ;  /* 0x000000070e00720c */ /* 0x000fe20003fc4070 */
[----:B------:R-:W-:-:S02]  /*e760*/  @!P3 IMAD.MOV R0, RZ, RZ, -R0 ;  /* 0x000000ffff00b224 */ /* 0x000fc400078e0a00 */
[C---:B------:R-:W-:Y:S01]  /*e770*/  IMAD.HI.U32 R21, R9.reuse, R4, RZ ;  /* 0x0000000409157227 */ /* 0x040fe200078e00ff */
[----:B------:R-:W-:Y:S02]  /*e780*/  ISETP.GT.U32.AND P3, PT, R14, R8, PT ;  /* 0x000000080e00720c */ /* 0x000fe40003f64070 */
[----:B------:R0:W-:Y:S01]  /*e790*/  STL [R1+0x59c], R0 ;  /* 0x00059c0001007387 */ /* 0x0001e20000100800 */
[----:B------:R-:W-:-:S04]  /*e7a0*/  IMAD.HI.U32 R22, R9, R2, RZ ;  /* 0x0000000209167227 */ /* 0x000fc800078e00ff */
[----:B------:R-:W-:Y:S02]  /*e7b0*/  IMAD.MOV R21, RZ, RZ, -R21 ;  /* 0x000000ffff157224 */ /* 0x000fe400078e0a15 */
[----:B------:R-:W-:Y:S02]  /*e7c0*/  IMAD.MOV R22, RZ, RZ, -R22 ;  /* 0x000000ffff167224 */ /* 0x000fe400078e0a16 */
[C---:B------:R-:W-:Y:S02]  /*e7d0*/  IMAD R4, R14.reuse, R21, R4 ;  /* 0x000000150e047224 */ /* 0x040fe400078e0204 */
[----:B0-----:R-:W-:Y:S02]  /*e7e0*/  IMAD.MOV.U32 R0, RZ, RZ, R20 ;  /* 0x000000ffff007224 */ /* 0x001fe400078e0014 */
[----:B------:R-:W-:Y:S01]  /*e7f0*/  @!P5 IMAD.IADD R5, R5, 0x1, -R14 ;  /* 0x000000010505d824 */ /* 0x000fe200078e0a0e */
[C---:B------:R-:W-:Y:S01]  /*e800*/  ISETP.GT.U32.AND P5, PT, R14.reuse, R17, PT ;  /* 0x000000110e00720c */ /* 0x040fe20003fa4070 */
[----:B------:R-:W-:Y:S01]  /*e810*/  @!P4 IMAD.MOV R0, RZ, RZ, -R0 ;  /* 0x000000ffff00c224 */ /* 0x000fe200078e0a00 */
[C---:B------:R-:W-:Y:S01]  /*e820*/  ISETP.GT.U32.AND P4, PT, R14.reuse, R15, PT ;  /* 0x0000000f0e00720c */ /* 0x040fe20003f84070 */
[----:B------:R-:W-:-:S02]  /*e830*/  IMAD R2, R14, R22, R2 ;  /* 0x000000160e027224 */ /* 0x000fc400078e0202 */
[--C-:B------:R-:W-:Y:S01]  /*e840*/  @!P6 IMAD.IADD R7, R7, 0x1, -R14.reuse ;  /* 0x000000010707e824 */ /* 0x100fe200078e0a0e */
[----:B------:R-:W-:Y:S01]  /*e850*/  ISETP.GT.U32.AND P6, PT, R14, R4, PT ;  /* 0x000000040e00720c */ /* 0x000fe20003fc4070 */
[--C-:B------:R-:W-:Y:S01]  /*e860*/  @!P3 IMAD.IADD R8, R8, 0x1, -R14.reuse ;  /* 0x000000010808b824 */ /* 0x100fe200078e0a0e */
[----:B------:R-:W-:Y:S01]  /*e870*/  ISETP.GT.U32.AND P3, PT, R14, R2, PT ;  /* 0x000000020e00720c */ /* 0x000fe20003f64070 */
[----:B------:R-:W-:Y:S01]  /*e880*/  VIADD R10, R24, 0xfc ;  /* 0x000000fc180a7836 */ /* 0x000fe20000000000 */
[----:B------:R0:W-:Y:S01]  /*e890*/  STL [R1+0x598], R0 ;  /* 0x0005980001007387 */ /* 0x0001e20000100800 */
[----:B------:R-:W-:Y:S02]  /*e8a0*/  IMAD.MOV.U32 R3, RZ, RZ, R5 ;  /* 0x000000ffff037224 */ /* 0x000fe400078e0005 */
[--C-:B------:R-:W-:Y:S01]  /*e8b0*/  @!P5 IMAD.IADD R17, R17, 0x1, -R14.reuse ;  /* 0x000000011111d824 */ /* 0x100fe200078e0a0e */
[----:B------:R-:W-:Y:S01]  /*e8c0*/  IABS R12, R10 ;  /* 0x0000000a000c7213 */ /* 0x000fe20000000000 */
[--C-:B------:R-:W-:Y:S01]  /*e8d0*/  @!P4 IMAD.IADD R15, R15, 0x1, -R14.reuse ;  /* 0x000000010f0fc824 */ /* 0x100fe200078e0a0e */
[----:B------:R-:W-:Y:S01]  /*e8e0*/  ISETP.GE.AND P4, PT, R18, RZ, PT ;  /* 0x000000ff1200720c */ /* 0x000fe20003f86270 */
[----:B------:R-:W-:Y:S01]  /*e8f0*/  VIADD R6, R24, 0xfd ;  /* 0x000000fd18067836 */ /* 0x000fe20000000000 */
[----:B------:R-:W-:Y:S01]  /*e900*/  ISETP.GE.AND P5, PT, R11, RZ, PT ;  /* 0x000000ff0b00720c */ /* 0x000fe20003fa6270 */
[--C-:B------:R-:W-:Y:S01]  /*e910*/  @!P6 IMAD.IADD R4, R4, 0x1, -R14.reuse ;  /* 0x000000010404e824 */ /* 0x100fe200078e0a0e */
[----:B------:R-:W-:Y:S01]  /*e920*/  ISETP.GT.U32.AND P6, PT, R14, R15, PT ;  /* 0x0000000f0e00720c */ /* 0x000fe20003fc4070 */
[----:B0-----:R-:W-:Y:S01]  /*e930*/  IMAD.MOV.U32 R0, RZ, RZ, R7 ;  /* 0x000000ffff007224 */ /* 0x001fe200078e0007 */
[----:B------:R-:W-:Y:S01]  /*e940*/  IABS R19, R6 ;  /* 0x0000000600137213 */ /* 0x000fe20000000000 */
[----:B------:R-:W-:Y:S01]  /*e950*/  @!P3 IMAD.IADD R2, R2, 0x1, -R14 ;  /* 0x000000010202b824 */ /* 0x000fe200078e0a0e */
[C---:B------:R-:W-:Y:S01]  /*e960*/  ISETP.GT.U32.AND P3, PT, R14.reuse, R4, PT ;  /* 0x000000040e00720c */ /* 0x040fe20003f64070 */
[----:B------:R-:W-:Y:S01]  /*e970*/  @!P2 IMAD.MOV R3, RZ, RZ, -R3 ;  /* 0x000000ffff03a224 */ /* 0x000fe200078e0a03 */
[C---:B------:R-:W-:Y:S01]  /*e980*/  ISETP.GT.U32.AND P2, PT, R14.reuse, R17, PT ;  /* 0x000000110e00720c */ /* 0x040fe20003f44070 */
[----:B------:R-:W-:Y:S01]  /*e990*/  @!P1 IMAD.MOV R0, RZ, RZ, -R0 ;  /* 0x000000ffff009224 */ /* 0x000fe200078e0a00 */
[----:B------:R-:W-:Y:S01]  /*e9a0*/  ISETP.GT.U32.AND P1, PT, R14, R2, PT ;  /* 0x000000020e00720c */ /* 0x000fe20003f24070 */
[C---:B------:R-:W-:Y:S01]  /*e9b0*/  IMAD.HI.U32 R21, R9.reuse, R12, RZ ;  /* 0x0000000c09157227 */ /* 0x040fe200078e00ff */
[----:B------:R-:W-:Y:S03]  /*e9c0*/  STL [R1+0x590], R3 ;  /* 0x0005900301007387 */ /* 0x000fe60000100800 */
[----:B------:R-:W-:Y:S01]  /*e9d0*/  VIADD R18, R24, 0xfb ;  /* 0x000000fb18127836 */ /* 0x000fe20000000000 */
[----:B------:R0:W-:Y:S01]  /*e9e0*/  STL [R1+0x588], R0 ;  /* 0x0005880001007387 */ /* 0x0001e20000100800 */
[----:B------:R-:W-:-:S03]  /*e9f0*/  IMAD.HI.U32 R20, R9, R19, RZ ;  /* 0x0000001309147227 */ /* 0x000fc600078e00ff */
[----:B------:R-:W-:Y:S01]  /*ea00*/  IABS R7, R18 ;  /* 0x0000001200077213 */ /* 0x000fe20000000000 */
[----:B------:R-:W-:Y:S02]  /*ea10*/  IMAD.MOV R21, RZ, RZ, -R21 ;  /* 0x000000ffff157224 */ /* 0x000fe400078e0a15 */
[----:B------:R-:W-:Y:S02]  /*ea20*/  VIADD R11, R24, 0xfa ;  /* 0x000000fa180b7836 */ /* 0x000fe40000000000 */
[----:B------:R-:W-:Y:S01]  /*ea30*/  @!P6 IMAD.IADD R15, R15, 0x1, -R14 ;  /* 0x000000010f0fe824 */ /* 0x000fe200078e0a0e */
[----:B------:R-:W-:Y:S01]  /*ea40*/  ISETP.GE.AND P6, PT, R13, RZ, PT ;  /* 0x000000ff0d00720c */ /* 0x000fe20003fc6270 */
[----:B0-----:R-:W-:Y:S01]  /*ea50*/  IMAD.MOV.U32 R0, RZ, RZ, R8 ;  /* 0x000000ffff007224 */ /* 0x001fe200078e0008 */
[----:B------:R-:W-:Y:S01]  /*ea60*/  IABS R5, R11 ;  /* 0x0000000b00057213 */ /* 0x000fe20000000000 */
[----:B------:R-:W-:Y:S02]  /*ea70*/  IMAD.MOV R20, RZ, RZ, -R20 ;  /* 0x000000ffff147224 */ /* 0x000fe400078e0a14 */
[----:B------:R-:W-:-:S02]  /*ea80*/  @!P0 IMAD.MOV R0, RZ, RZ, -R0 ;  /* 0x000000ffff008224 */ /* 0x000fc400078e0a00 */
[C---:B------:R-:W-:Y:S02]  /*ea90*/  IMAD R12, R14.reuse, R21, R12 ;  /* 0x000000150e0c7224 */ /* 0x040fe400078e020c */
[----:B------:R-:W-:Y:S01]  /*eaa0*/  @!P2 IMAD.IADD R17, R17, 0x1, -R14 ;  /* 0x000000011111a824 */ /* 0x000fe200078e0a0e */
[----:B------:R0:W-:Y:S01]  /*eab0*/  STL [R1+0x584], R0 ;  /* 0x0005840001007387 */ /* 0x0001e20000100800 */
[----:B------:R-:W-:Y:S01]  /*eac0*/  IMAD.MOV.U32 R3, RZ, RZ, R15 ;  /* 0x000000ffff037224 */ /* 0x000fe200078e000f */
[C---:B------:R-:W-:Y:S01]  /*ead0*/  ISETP.GT.U32.AND P2, PT, R14.reuse, R12, PT ;  /* 0x0000000c0e00720c */ /* 0x040fe20003f44070 */
[----:B------:R-:W-:Y:S02]  /*eae0*/  IMAD R19, R14, R20, R19 ;  /* 0x000000140e137224 */ /* 0x000fe400078e0213 */
[----:B------:R-:W-:-:S03]  /*eaf0*/  IMAD.HI.U32 R8, R9, R7, RZ ;  /* 0x0000000709087227 */ /* 0x000fc600078e00ff */
[----:B------:R-:W-:Y:S01]  /*eb00*/  ISETP.GT.U32.AND P0, PT, R14, R19, PT ;  /* 0x000000130e00720c */ /* 0x000fe20003f04070 */
[--C-:B------:R-:W-:Y:S01]  /*eb10*/  @!P3 IMAD.IADD R4, R4, 0x1, -R14.reuse ;  /* 0x000000010404b824 */ /* 0x100fe200078e0a0e */
[----:B------:R-:W-:Y:S01]  /*eb20*/  ISETP.GE.AND P3, PT, R16, RZ, PT ;  /* 0x000000ff1000720c */ /* 0x000fe20003f66270 */
[----:B------:R-:W-:Y:S01]  /*eb30*/  @!P1 IMAD.IADD R2, R2, 0x1, -R14 ;  /* 0x0000000102029824 */ /* 0x000fe200078e0a0e */
[----:B------:R-:W-:Y:S01]  /*eb40*/  ISETP.GE.AND P1, PT, R6, RZ, PT ;  /* 0x000000ff0600720c */ /* 0x000fe20003f26270 */
[----:B0-----:R-:W-:Y:S02]  /*eb50*/  IMAD.MOV.U32 R0, RZ, RZ, R17 ;  /* 0x000000ffff007224 */ /* 0x001fe400078e0011 */
[----:B------:R-:W-:Y:S02]  /*eb60*/  @!P4 IMAD.MOV R3, RZ, RZ, -R3 ;  /* 0x000000ffff03c224 */ /* 0x000fe400078e0a03 */
[----:B------:R-:W-:-:S03]  /*eb70*/  IMAD.HI.U32 R6, R9, R5, RZ ;  /* 0x0000000509067227 */ /* 0x000fc600078e00ff */
[----:B------:R0:W-:Y:S01]  /*eb80*/  STL [R1+0x580], R3 ;  /* 0x0005800301007387 */ /* 0x0001e20000100800 */
[----:B------:R-:W-:Y:S02]  /*eb90*/  IMAD.MOV R8, RZ, RZ, -R8 ;  /* 0x000000ffff087224 */ /* 0x000fe400078e0a08 */
[----:B------:R-:W-:Y:S01]  /*eba0*/  @!P5 IMAD.MOV R0, RZ, RZ, -R0 ;  /* 0x000000ffff00d224 */ /* 0x000fe200078e0a00 */
[----:B------:R-:W-:Y:S01]  /*ebb0*/  ISETP.GE.AND P5, PT, R18, RZ, PT ;  /* 0x000000ff1200720c */ /* 0x000fe20003fa6270 */
[----:B------:R-:W-:Y:S02]  /*ebc0*/  IMAD.MOV R6, RZ, RZ, -R6 ;  /* 0x000000ffff067224 */ /* 0x000fe400078e0a06 */
[C---:B------:R-:W-:Y:S01]  /*ebd0*/  IMAD R7, R14.reuse, R8, R7 ;  /* 0x000000080e077224 */ /* 0x040fe200078e0207 */
[----:B------:R1:W-:Y:S01]  /*ebe0*/  STL [R1+0x57c], R0 ;  /* 0x00057c0001007387 */ /* 0x0003e20000100800 */
[----:B------:R-:W-:Y:S02]  /*ebf0*/  IMAD R6, R14, R6, R5 ;  /* 0x000000060e067224 */ /* 0x000fe400078e0205 */
[----:B0-----:R-:W-:-:S02]  /*ec00*/  IMAD.MOV.U32 R3, RZ, RZ, R4 ;  /* 0x000000ffff037224 */ /* 0x001fc400078e0004 */
[--C-:B------:R-:W-:Y:S02]  /*ec10*/  @!P2 IMAD.IADD R12, R12, 0x1, -R14.reuse ;  /* 0x000000010c0ca824 */ /* 0x100fe400078e0a0e */
[----:B------:R-:W-:Y:S01]  /*ec20*/  @!P6 IMAD.MOV R3, RZ, RZ, -R3 ;  /* 0x000000ffff03e224 */ /* 0x000fe200078e0a03 */
[C---:B------:R-:W-:Y:S01]  /*ec30*/  ISETP.GT.U32.AND P6, PT, R14.reuse, R7, PT ;  /* 0x000000070e00720c */ /* 0x040fe20003fc4070 */
[----:B------:R-:W-:Y:S01]  /*ec40*/  @!P0 IMAD.IADD R19, R19, 0x1, -R14 ;  /* 0x0000000113138824 */ /* 0x000fe200078e0a0e */
[----:B------:R-:W-:Y:S01]  /*ec50*/  ISETP.GT.U32.AND P4, PT, R14, R12, PT ;  /* 0x0000000c0e00720c */ /* 0x000fe20003f84070 */
[----:B-1----:R-:W-:Y:S01]  /*ec60*/  IMAD.MOV.U32 R0, RZ, RZ, R2 ;  /* 0x000000ffff007224 */ /* 0x002fe200078e0002 */
[----:B------:R-:W-:Y:S01]  /*ec70*/  STL [R1+0x578], R3 ;  /* 0x0005780301007387 */ /* 0x000fe20000100800 */
[----:B------:R-:W-:Y:S01]  /*ec80*/  VIADD R4, R24, 0xf9 ;  /* 0x000000f918047836 */ /* 0x000fe20000000000 */
[C---:B------:R-:W-:Y:S01]  /*ec90*/  ISETP.GT.U32.AND P2, PT, R14.reuse, R19, PT ;  /* 0x000000130e00720c */ /* 0x040fe20003f44070 */
[----:B------:R-:W-:Y:S01]  /*eca0*/  @!P3 IMAD.MOV R0, RZ, RZ, -R0 ;  /* 0x000000ffff00b224 */ /* 0x000fe200078e0a00 */
[----:B------:R-:W-:Y:S01]  /*ecb0*/  ISETP.GT.U32.AND P3, PT, R14, R6, PT ;  /* 0x000000060e00720c */ /* 0x000fe20003f64070 */
[C---:B------:R-:W-:Y:S01]  /*ecc0*/  VIADD R2, R24.reuse, 0xf8 ;  /* 0x000000f818027836 */ /* 0x040fe20000000000 */
[----:B------:R-:W-:Y:S01]  /*ecd0*/  IABS R13, R4 ;  /* 0x00000004000d7213 */ /* 0x000fe20000000000 */
[----:B------:R-:W-:Y:S01]  /*ece0*/  VIADD R8, R24, 0xf6 ;  /* 0x000000f618087836 */ /* 0x000fe20000000000 */
[----:B------:R0:W-:Y:S01]  /*ecf0*/  STL [R1+0x570], R0 ;  /* 0x0005700001007387 */ /* 0x0001e20000100800 */
[--C-:B------:R-:W-:Y:S01]  /*ed00*/  @!P6 IMAD.IADD R7, R7, 0x1, -R14.reuse ;  /* 0x000000010707e824 */ /* 0x100fe200078e0a0e */
[----:B------:R-:W-:Y:S01]  /*ed10*/  IABS R5, R2 ;  /* 0x0000000200057213 */ /* 0x000fe20000000000 */
[----:B------:R-:W-:Y:S01]  /*ed20*/  @!P4 IMAD.IADD R12, R12, 0x1, -R14 ;  /* 0x000000010c0cc824 */ /* 0x000fe200078e0a0e */
[----:B------:R-:W-:Y:S01]  /*ed30*/  ISETP.GE.AND P4, PT, R4, RZ, PT ;  /* 0x000000ff0400720c */ /* 0x000fe20003f86270 */
[----:B------:R-:W-:Y:S01]  /*ed40*/  IMAD.HI.U32 R4, R9, R13, RZ ;  /* 0x0000000d09047227 */ /* 0x000fe200078e00ff */
[----:B------:R-:W-:-:S02]  /*ed50*/  ISETP.GE.AND P6, PT, R2, RZ, PT ;  /* 0x000000ff0200720c */ /* 0x000fc40003fc6270 */
[----:B------:R-:W-:Y:S01]  /*ed60*/  ISETP.GE.AND P0, PT, R10, RZ, PT ;  /* 0x000000ff0a00720c */ /* 0x000fe20003f06270 */
[--C-:B------:R-:W-:Y:S01]  /*ed70*/  @!P3 IMAD.IADD R6, R6, 0x1, -R14.reuse ;  /* 0x000000010606b824 */ /* 0x100fe200078e0a0e */
[----:B------:R-:W-:Y:S01]  /*ed80*/  ISETP.GT.U32.AND P3, PT, R14, R7, PT ;  /* 0x000000070e00720c */ /* 0x000fe20003f64070 */
[----:B------:R-:W-:Y:S01]  /*ed90*/  @!P2 IMAD.IADD R19, R19, 0x1, -R14 ;  /* 0x000000011313a824 */ /* 0x000fe200078e0a0e */
[----:B------:R-:W-:Y:S01]  /*eda0*/  ISETP.GE.AND P2, PT, R11, RZ, PT ;  /* 0x000000ff0b00720c */ /* 0x000fe20003f46270 */
[----:B------:R-:W-:Y:S02]  /*edb0*/  IMAD.MOV R4, RZ, RZ, -R4 ;  /* 0x000000ffff047224 */ /* 0x000fe400078e0a04 */
[----:B0-----:R-:W-:Y:S02]  /*edc0*/  IMAD.MOV.U32 R0, RZ, RZ, R19 ;  /* 0x000000ffff007224 */ /* 0x001fe400078e0013 */
[----:B------:R-:W-:-:S04]  /*edd0*/  IMAD.HI.U32 R2, R9, R5, RZ ;  /* 0x0000000509027227 */ /* 0x000fc800078e00ff */
[----:B------:R-:W-:Y:S01]  /*ede0*/  @!P1 IMAD.MOV R0, RZ, RZ, -R0 ;  /* 0x000000ffff009224 */ /* 0x000fe200078e0a00 */
[C---:B------:R-:W-:Y:S01]  /*edf0*/  ISETP.GT.U32.AND P1, PT, R14.reuse, R6, PT ;  /* 0x000000060e00720c */ /* 0x040fe20003f24070 */
[C---:B------:R-:W-:Y:S02]  /*ee00*/  IMAD R13, R14.reuse, R4, R13 ;  /* 0x000000040e0d7224 */ /* 0x040fe400078e020d */
[----:B------:R-:W-:Y:S01]  /*ee10*/  IMAD.MOV R2, RZ, RZ, -R2 ;  /* 0x000000ffff027224 */ /* 0x000fe200078e0a02 */
[----:B------:R0:W-:Y:S01]  /*ee20*/  STL [R1+0x564], R0 ;  /* 0x0005640001007387 */ /* 0x0001e20000100800 */
[----:B------:R-:W-:Y:S01]  /*ee30*/  @!P3 IMAD.IADD R7, R7, 0x1, -R14 ;  /* 0x000000010707b824 */ /* 0x000fe200078e0a0e */
[C---:B------:R-:W-:Y:S01]  /*ee40*/  ISETP.GT.U32.AND P3, PT, R14.reuse, R13, PT ;  /* 0x0000000d0e00720c */ /* 0x040fe20003f64070 */
[----:B------:R-:W-:Y:S02]  /*ee50*/  IMAD R5, R14, R2, R5 ;  /* 0x000000020e057224 */ /* 0x000fe400078e0205 */
[----:B------:R-:W-:-:S02]  /*ee60*/  IMAD.MOV.U32 R3, RZ, RZ, R7 ;  /* 0x000000ffff037224 */ /* 0x000fc400078e0007 */
[----:B------:R-:W-:Y:S02]  /*ee70*/  VIADD R11, R24, 0xf5 ;  /* 0x000000f5180b7836 */ /* 0x000fe40000000000 */
[----:B------:R-:W-:Y:S01]  /*ee80*/  @!P5 IMAD.MOV R3, RZ, RZ, -R3 ;  /* 0x000000ffff03d224 */ /* 0x000fe200078e0a03 */
[----:B------:R-:W-:Y:S01]  /*ee90*/  ISETP.GT.U32.AND P5, PT, R14, R5, PT ;  /* 0x000000050e00720c */ /* 0x000fe20003fa4070 */
[----:B0-----:R-:W-:Y:S02]  /*eea0*/  IMAD.MOV.U32 R0, RZ, RZ, R12 ;  /* 0x000000ffff007224 */ /* 0x001fe400078e000c */
[----:B------:R-:W-:Y:S02]  /*eeb0*/  VIADD R12, R24, 0xf7 ;  /* 0x000000f7180c7836 */ /* 0x000fe40000000000 */
[----:B------:R-:W-:Y:S02]  /*eec0*/  @!P0 IMAD.MOV R0, RZ, RZ, -R0 ;  /* 0x000000ffff008224 */ /* 0x000fe400078e0a00 */
[--C-:B------:R-:W-:Y:S01]  /*eed0*/  @!P1 IMAD.IADD R6, R6, 0x1, -R14.reuse ;  /* 0x0000000106069824 */ /* 0x100fe200078e0a0e */
[----:B------:R-:W-:Y:S01]  /*eee0*/  ISETP.GE.AND P0, PT, R12, RZ, PT ;  /* 0x000000ff0c00720c */ /* 0x000fe20003f06270 */
[--C-:B------:R-:W-:Y:S01]  /*eef0*/  @!P3 IMAD.IADD R13, R13, 0x1, -R14.reuse ;  /* 0x000000010d0db824 */ /* 0x100fe200078e0a0e */
[----:B------:R0:W-:Y:S01]  /*ef00*/  STL [R1+0x560], R0 ;  /* 0x0005600001007387 */ /* 0x0001e20000100800 */
[----:B------:R-:W-:Y:S01]  /*ef10*/  IABS R12, R12 ;  /* 0x0000000c000c7213 */ /* 0x000fe20000000000 */
[----:B------:R-:W-:Y:S01]  /*ef20*/  VIADD R4, R24, 0xf4 ;  /* 0x000000f418047836 */ /* 0x000fe20000000000 */
[----:B------:R-:W-:Y:S01]  /*ef30*/  ISETP.GE.AND P1, PT, R8, RZ, PT ;  /* 0x000000ff0800720c */ /* 0x000fe20003f26270 */
[----:B------:R-:W-:Y:S01]  /*ef40*/  @!P5 IMAD.IADD R5, R5, 0x1, -R14 ;  /* 0x000000010505d824 */ /* 0x000fe200078e0a0e */
[C---:B------:R-:W-:Y:S01]  /*ef50*/  ISETP.GT.U32.AND P3, PT, R14.reuse, R13, PT ;  /* 0x0000000d0e00720c */ /* 0x040fe20003f64070 */
[----:B------:R-:W-:Y:S01]  /*ef60*/  IMAD.HI.U32 R2, R9, R12, RZ ;  /* 0x0000000c09027227 */ /* 0x000fe200078e00ff */
[----:B------:R-:W-:Y:S01]  /*ef70*/  IABS R8, R8 ;  /* 0x0000000800087213 */ /* 0x000fe20000000000 */
[----:B------:R-:W-:Y:S01]  /*ef80*/  STL [R1+0x55c], R3 ;  /* 0x00055c0301007387 */ /* 0x000fe20000100800 */
[----:B------:R-:W-:Y:S01]  /*ef90*/  ISETP.GT.U32.AND P5, PT, R14, R5, PT ;  /* 0x000000050e00720c */ /* 0x000fe20003fa4070 */
[----:B0-----:R-:W-:Y:S01]  /*efa0*/  IMAD.MOV.U32 R0, RZ, RZ, R6 ;  /* 0x000000ffff007224 */ /* 0x001fe200078e0006 */
[----:B------:R-:W-:Y:S01]  /*efb0*/  IABS R10, R4 ;  /* 0x00000004000a7213 */ /* 0x000fe20000000000 */
[----:B------:R-:W-:-:S02]  /*efc0*/  IMAD.MOV R7, RZ, RZ, -R2 ;  /* 0x000000ffff077224 */ /* 0x000fc400078e0a02 */
[----:B------:R-:W-:Y:S01]  /*efd0*/  @!P2 IMAD.MOV R0, RZ, RZ, -R0 ;  /* 0x000000ffff00a224 */ /* 0x000fe200078e0a00 */
[----:B------:R-:W-:Y:S01]  /*efe0*/  ISETP.GE.AND P2, PT, R11, RZ, PT ;  /* 0x000000ff0b00720c */ /* 0x000fe20003f46270 */
[----:B------:R-:W-:Y:S01]  /*eff0*/  IMAD R12, R14, R7, R12 ;  /* 0x000000070e0c7224 */ /* 0x000fe200078e020c */
[----:B------:R-:W-:Y:S01]  /*f000*/  IABS R11, R11 ;  /* 0x0000000b000b7213 */ /* 0x000fe20000000000 */
[C---:B------:R-:W-:Y:S01]  /*f010*/  IMAD.HI.U32 R2, R9.reuse, R8, RZ ;  /* 0x0000000809027227 */ /* 0x040fe200078e00ff */
[----:B------:R0:W-:Y:S03]  /*f020*/  STL [R1+0x550], R0 ;  /* 0x0005500001007387 */ /* 0x0001e60000100800 */
[----:B------:R-:W-:-:S04]  /*f030*/  IMAD.HI.U32 R6, R9, R11, RZ ;  /* 0x0000000b09067227 */ /* 0x000fc800078e00ff */
[----:B------:R-:W-:Y:S02]  /*f040*/  IMAD.MOV R6, RZ, RZ, -R6 ;  /* 0x000000ffff067224 */ /* 0x000fe400078e0a06 */
[----:B------:R-:W-:Y:S01]  /*f050*/  @!P3 IMAD.IADD R13, R13, 0x1, -R14 ;  /* 0x000000010d0db824 */ /* 0x000fe200078e0a0e */
[C---:B------:R-:W-:Y:S01]  /*f060*/  ISETP.GT.U32.AND P3, PT, R14.reuse, R12, PT ;  /* 0x0000000c0e00720c */ /* 0x040fe20003f64070 */
[----:B------:R-:W-:Y:S02]  /*f070*/  IMAD.MOV R2, RZ, RZ, -R2 ;  /* 0x000000ffff027224 */ /* 0x000fe400078e0a02 */
[----:B------:R-:W-:Y:S02]  /*f080*/  IMAD R11, R14, R6, R11 ;  /* 0x000000060e0b7224 */ /* 0x000fe400078e020b */
[----:B------:R-:W-:-:S04]  /*f090*/  IMAD.HI.U32 R7, R9, R10, RZ ;  /* 0x0000000a09077227 */ /* 0x000fc800078e00ff */
[C---:B------:R-:W-:Y:S02]  /*f0a0*/  IMAD R8, R14.reuse, R2, R8 ;  /* 0x000000020e087224 */ /* 0x040fe400078e0208 */
[----:B0-----:R-:W-:Y:S02]  /*f0b0*/  IMAD.MOV.U32 R0, RZ, RZ, R13 ;  /* 0x000000ffff007224 */ /* 0x001fe400078e000d */
[----:B------:R-:W-:Y:S01]  /*f0c0*/  @!P5 IMAD.IADD R5, R5, 0x1, -R14 ;  /* 0x000000010505d824 */ /* 0x000fe200078e0a0e */
[C---:B------:R-:W-:Y:S01]  /*f0d0*/  ISETP.GT.U32.AND P5, PT, R14.reuse, R11, PT ;  /* 0x0000000b0e00720c */ /* 0x040fe20003fa4070 */
[----:B------:R-:W-:Y:S02]  /*f0e0*/  IMAD.MOV R7, RZ, RZ, -R7 ;  /* 0x000000ffff077224 */ /* 0x000fe400078e0a07 */
[----:B------:R-:W-:Y:S01]  /*f0f0*/  @!P4 IMAD.MOV R0, RZ, RZ, -R0 ;  /* 0x000000ffff00c224 */ /* 0x000fe200078e0a00 */
[C---:B------:R-:W-:Y:S01]  /*f100*/  ISETP.GT.U32.AND P4, PT, R14.reuse, R8, PT ;  /* 0x000000080e00720c */ /* 0x040fe20003f84070 */
[----:B------:R-:W-:-:S02]  /*f110*/  IMAD R10, R14, R7, R10 ;  /* 0x000000070e0a7224 */ /* 0x000fc400078e020a */
[--C-:B------:R-:W-:Y:S01]  /*f120*/  @!P3 IMAD.IADD R12, R12, 0x1, -R14.reuse ;  /* 0x000000010c0cb824 */ /* 0x100fe200078e0a0e */
[----:B------:R0:W-:Y:S01]  /*f130*/  STL [R1+0x548], R0 ;  /* 0x0005480001007387 */ /* 0x0001e20000100800 */
[----:B------:R-:W-:Y:S01]  /*f140*/  VIADD R19, R24, 0xf3 ;  /* 0x000000f318137836 */ /* 0x000fe20000000000 */
[----:B------:R-:W-:Y:S01]  /*f150*/  ISETP.GT.U32.AND P3, PT, R14, R10, PT ;  /* 0x0000000a0e00720c */ /* 0x000fe20003f64070 */
[C---:B------:R-:W-:Y:S02]  /*f160*/  VIADD R15, R24.reuse, 0xf2 ;  /* 0x000000f2180f7836 */ /* 0x040fe40000000000 */
[--C-:B------:R-:W-:Y:S01]  /*f170*/  @!P5 IMAD.IADD R11, R11, 0x1, -R14.reuse ;  /* 0x000000010b0bd824 */ /* 0x100fe200078e0a0e */
[----:B------:R-:W-:Y:S01]  /*f180*/  IABS R2, R19 ;  /* 0x0000001300027213 */ /* 0x000fe20000000000 */
[----:B------:R-:W-:Y:S01]  /*f190*/  VIADD R7, R24, 0xf1 ;  /* 0x000000f118077836 */ /* 0x000fe20000000000 */
[----:B------:R-:W-:Y:S01]  /*f1a0*/  IABS R13, R15 ;  /* 0x0000000f000d7213 */ /* 0x000fe20000000000 */
[----:B------:R-:W-:Y:S01]  /*f1b0*/  @!P4 IMAD.IADD R8, R8, 0x1, -R14 ;  /* 0x000000010808c824 */ /* 0x000fe200078e0a0e */
[C---:B------:R-:W-:Y:S01]  /*f1c0*/  ISETP.GT.U32.AND P4, PT, R14.reuse, R12, PT ;  /* 0x0000000c0e00720c */ /* 0x040fe20003f84070 */
[----:B0-----:R-:W-:Y:S01]  /*f1d0*/  IMAD.MOV.U32 R0, RZ, RZ, R5 ;  /* 0x000000ffff007224 */ /* 0x001fe200078e0005 */
[----:B------:R-:W-:Y:S01]  /*f1e0*/  IABS R18, R7 ;  /* 0x0000000700127213 */ /* 0x000fe20000000000 */
[----:B------:R-:W-:Y:S01]  /*f1f0*/  IMAD.HI.U32 R6, R9, R2, RZ ;  /* 0x0000000209067227 */ /* 0x000fe200078e00ff */
[----:B------:R-:W-:-:S03]  /*f200*/  ISETP.GT.U32.AND P5, PT, R14, R8, PT ;  /* 0x000000080e00720c */ /* 0x000fc60003fa4070 */
[----:B------:R-:W-:Y:S01]  /*f210*/  @!P6 IMAD.MOV R0, RZ, RZ, -R0 ;  /* 0x000000ffff00e224 */ /* 0x000fe200078e0a00 */
[----:B------:R-:W-:Y:S01]  /*f220*/  ISETP.GT.U32.AND P6, PT, R14, R11, PT ;  /* 0x0000000b0e00720c */ /* 0x000fe20003fc4070 */
[----:B------:R-:W-:-:S03]  /*f230*/  IMAD.HI.U32 R5, R9, R13, RZ ;  /* 0x0000000d09057227 */ /* 0x000fc600078e00ff */
[----:B------:R0:W-:Y:S01]  /*f240*/  STL [R1+0x544], R0 ;  /* 0x0005440001007387 */ /* 0x0001e20000100800 */
[----:B------:R-:W-:Y:S02]  /*f250*/  @!P3 IMAD.IADD R10, R10, 0x1, -R14 ;  /* 0x000000010a0ab824 */ /* 0x000fe400078e0a0e */
[----:B------:R-:W-:Y:S02]  /*f260*/  IMAD.MOV R6, RZ, RZ, -R6 ;  /* 0x000000ffff067224 */ /* 0x000fe400078e0a06 */
[----:B------:R-:W-:Y:S01]  /*f270*/  IMAD.MOV R5, RZ, RZ, -R5 ;  /* 0x000000ffff057224 */ /* 0x000fe200078e0a05 */
[C---:B------:R-:W-:Y:S01]  /*f280*/  ISETP.GT.U32.AND P3, PT, R14.reuse, R10, PT ;  /* 0x0000000a0e00720c */ /* 0x040fe20003f64070 */
[C---:B------:R-:W-:Y:S02]  /*f290*/  IMAD R2, R14.reuse, R6, R2 ;  /* 0x000000060e027224 */ /* 0x040fe400078e0202 */
[----:B------:R-:W-:Y:S02]  /*f2a0*/  IMAD R13, R14, R5, R13 ;  /* 0x000000050e0d7224 */ /* 0x000fe400078e020d */
[--C-:B------:R-:W-:Y:S01]  /*f2b0*/  @!P4 IMAD.IADD R12, R12, 0x1, -R14.reuse ;  /* 0x000000010c0cc824 */ /* 0x100fe200078e0a0e */
[C---:B------:R-:W-:Y:S01]  /*f2c0*/  ISETP.GT.U32.AND P4, PT, R14.reuse, R2, PT ;  /* 0x000000020e00720c */ /* 0x040fe20003f84070 */
[----:B------:R-:W-:Y:S01]  /*f2d0*/  @!P6 IMAD.IADD R11, R11, 0x1, -R14 ;  /* 0x000000010b0be824 */ /* 0x000fe200078e0a0e */
[----:B------:R-:W-:Y:S01]  /*f2e0*/  ISETP.GT.U32.AND P6, PT, R14, R13, PT ;  /* 0x0000000d0e00720c */ /* 0x000fe20003fc4070 */
[----:B------:R-:W-:-:S02]  /*f2f0*/  VIADD R6, R24, 0xf0 ;  /* 0x000000f018067836 */ /* 0x000fc40000000000 */
[--C-:B------:R-:W-:Y:S01]  /*f300*/  @!P5 IMAD.IADD R8, R8, 0x1, -R14.reuse ;  /* 0x000000010808d824 */ /* 0x100fe200078e0a0e */
[----:B------:R-:W-:Y:S01]  /*f310*/  ISETP.GE.AND P5, PT, R4, RZ, PT ;  /* 0x000000ff0400720c */ /* 0x000fe20003fa6270 */
[----:B------:R-:W-:Y:S01]  /*f320*/  VIADD R4, R24, 0xef ;  /* 0x000000ef18047836 */ /* 0x000fe20000000000 */
[----:B------:R-:W-:Y:S01]  /*f330*/  IABS R17, R6 ;  /* 0x0000000600117213 */ /* 0x000fe20000000000 */
[----:B------:R-:W-:Y:S01]  /*f340*/  @!P3 IMAD.IADD R10, R10, 0x1, -R14 ;  /* 0x000000010a0ab824 */ /* 0x000fe200078e0a0e */
[----:B------:R-:W-:Y:S01]  /*f350*/  ISETP.GE.AND P3, PT, R19, RZ, PT ;  /* 0x000000ff1300720c */ /* 0x000fe20003f66270 */
[----:B------:R-:W-:Y:S01]  /*f360*/  IMAD.MOV.U32 R3, RZ, RZ, R12 ;  /* 0x000000ffff037224 */ /* 0x000fe200078e000c */
[----:B------:R-:W-:Y:S01]  /*f370*/  IABS R19, R4 ;  /* 0x0000000400137213 */ /* 0x000fe20000000000 */
[----:B0-----:R-:W-:Y:S02]  /*f380*/  IMAD.MOV.U32 R0, RZ, RZ, R8 ;  /* 0x000000ffff007224 */ /* 0x001fe400078e0008 */
[----:B------:R-:W-:-:S04]  /*f390*/  IMAD.HI.U32 R5, R9, R17, RZ ;  /* 0x0000001109057227 */ /* 0x000fc800078e00ff */
[--C-:B------:R-:W-:Y:S01]  /*f3a0*/  @!P4 IMAD.IADD R2, R2, 0x1, -R14.reuse ;  /* 0x000000010202c824 */ /* 0x100fe200078e0a0e */
[----:B------:R-:W-:Y:S01]  /*f3b0*/  ISETP.GE.AND P4, PT, R15, RZ, PT ;  /* 0x000000ff0f00720c */ /* 0x000fe20003f86270 */
[----:B------:R-:W-:Y:S02]  /*f3c0*/  @!P6 IMAD.IADD R13, R13, 0x1, -R14 ;  /* 0x000000010d0de824 */ /* 0x000fe400078e0a0e */
[----:B------:R-:W-:Y:S01]  /*f3d0*/  @!P0 IMAD.MOV R3, RZ, RZ, -R3 ;  /* 0x000000ffff038224 */ /* 0x000fe200078e0a03 */
[C---:B------:R-:W-:Y:S01]  /*f3e0*/  ISETP.GT.U32.AND P0, PT, R14.reuse, R2, PT ;  /* 0x000000020e00720c */ /* 0x040fe20003f04070 */
[----:B------:R-:W-:Y:S01]  /*f3f0*/  IMAD.MOV.U32 R15, RZ, RZ, R19 ;  /* 0x000000ffff0f7224 */ /* 0x000fe200078e0013 */
[----:B------:R-:W-:Y:S01]  /*f400*/  ISETP.GT.U32.AND P6, PT, R14, R13, PT ;  /* 0x0000000d0e00720c */ /* 0x000fe20003fc4070 */
[----:B------:R-:W-:Y:S01]  /*f410*/  @!P1 IMAD.MOV R0, RZ, RZ, -R0 ;  /* 0x000000ffff009224 */ /* 0x000fe200078e0a00 */
[----:B------:R-:W-:Y:S01]  /*f420*/  STL [R1+0x540], R3 ;  /* 0x0005400301007387 */ /* 0x000fe20000100800 */
[----:B------:R-:W-:-:S02]  /*f430*/  IMAD.MOV R5, RZ, RZ, -R5 ;  /* 0x000000ffff057224 */ /* 0x000fc400078e0a05 */
[C---:B------:R-:W-:Y:S01]  /*f440*/  IMAD.HI.U32 R12, R9.reuse, R15, RZ ;  /* 0x0000000f090c7227 */ /* 0x040fe200078e00ff */
[----:B------:R0:W-:Y:S03]  /*f450*/  STL [R1+0x534], R0 ;  /* 0x0005340001007387 */ /* 0x0001e60000100800 */
[----:B------:R-:W-:Y:S02]  /*f460*/  IMAD R17, R14, R5, R17 ;  /* 0x000000050e117224 */ /* 0x000fe400078e0211 */
[----:B------:R-:W-:Y:S02]  /*f470*/  IMAD.MOV R8, RZ, RZ, -R12 ;  /* 0x000000ffff087224 */ /* 0x000fe400078e0a0c */
[----:B------:R-:W-:-:S04]  /*f480*/  IMAD.HI.U32 R16, R9, R18, RZ ;  /* 0x0000001209107227 */ /* 0x000fc800078e00ff */
[----:B0-----:R-:W-:Y:S02]  /*f490*/  IMAD.MOV.U32 R0, RZ, RZ, R10 ;  /* 0x000000ffff007224 */ /* 0x001fe400078e000a */
[C---:B------:R-:W-:Y:S02]  /*f4a0*/  IMAD R15, R14.reuse, R8, R15 ;  /* 0x000000080e0f7224 */ /* 0x040fe400078e020f */
[----:B------:R-:W-:Y:S01]  /*f4b0*/  @!P5 IMAD.MOV R0, RZ, RZ, -R0 ;  /* 0x000000ffff00d224 */ /* 0x000fe200078e0a00 */
[C---:B------:R-:W-:Y:S01]  /*f4c0*/  ISETP.GT.U32.AND P5, PT, R14.reuse, R17, PT ;  /* 0x000000110e00720c */ /* 0x040fe20003fa4070 */
[----:B------:R-:W-:Y:S02]  /*f4d0*/  IMAD.MOV R16, RZ, RZ, -R16 ;  /* 0x000000ffff107224 */ /* 0x000fe400078e0a10 */
[----:B------:R-:W-:Y:S02]  /*f4e0*/  IMAD.MOV.U32 R3, RZ, RZ, R11 ;  /* 0x000000ffff037224 */ /* 0x000fe400078e000b */
[----:B------:R-:W-:Y:S01]  /*f4f0*/  @!P6 IMAD.IADD R13, R13, 0x1, -R14 ;  /* 0x000000010d0de824 */ /* 0x000fe200078e0a0e */
[C---:B------:R-:W-:Y:S01]  /*f500*/  ISETP.GT.U32.AND P6, PT, R14.reuse, R15, PT ;  /* 0x0000000f0e00720c */ /* 0x040fe20003fc4070 */
[----:B------:R-:W-:-:S02]  /*f510*/  IMAD R18, R14, R16, R18 ;  /* 0x000000100e127224 */ /* 0x000fc400078e0212 */
[----:B------:R-:W-:Y:S01]  /*f520*/  @!P2 IMAD.MOV R3, RZ, RZ, -R3 ;  /* 0x000000ffff03a224 */ /* 0x000fe200078e0a03 */
[----:B------:R-:W-:Y:S01]  /*f530*/  ISETP.GE.AND P2, PT, R7, RZ, PT ;  /* 0x000000ff0700720c */ /* 0x000fe20003f46270 */
[--C-:B------:R-:W-:Y:S01]  /*f540*/  @!P0 IMAD.IADD R2, R2, 0x1, -R14.reuse ;  /* 0x0000000102028824 */ /* 0x100fe200078e0a0e */
[----:B------:R-:W-:Y:S01]  /*f550*/  ISETP.GT.U32.AND P1, PT, R14, R18, PT ;  /* 0x000000120e00720c */ /* 0x000fe20003f24070 */
[--C-:B------:R-:W-:Y:S01]  /*f560*/  @!P5 IMAD.IADD R17, R17, 0x1, -R14.reuse ;  /* 0x000000011111d824 */ /* 0x100fe200078e0a0e */
[----:B------:R-:W-:Y:S01]  /*f570*/  STL [R1+0x52c], R3 ;  /* 0x00052c0301007387 */ /* 0x000fe20000100800 */
[----:B------:R-:W-:Y:S01]  /*f580*/  ISETP.GE.AND P0, PT, R6, RZ, PT ;  /* 0x000000ff0600720c */ /* 0x000fe20003f06270 */
[----:B------:R-:W-:Y:S02]  /*f590*/  VIADD R6, R24, 0xed ;  /* 0x000000ed18067836 */ /* 0x000fe40000000000 */
[----:B------:R0:W-:Y:S01]  /*f5a0*/  STL [R1+0x528], R0 ;  /* 0x0005280001007387 */ /* 0x0001e20000100800 */
[----:B------:R-:W-:-:S02]  /*f5b0*/  @!P6 IMAD.IADD R15, R15, 0x1, -R14 ;  /* 0x000000010f0fe824 */ /* 0x000fc400078e0a0e */
[C---:B------:R-:W-:Y:S01]  /*f5c0*/  VIADD R5, R24.reuse, 0xee ;  /* 0x000000ee18057836 */ /* 0x040fe20000000000 */
[----:B------:R-:W-:Y:S01]  /*f5d0*/  IABS R8, R6 ;  /* 0x0000000600087213 */ /* 0x000fe20000000000 */
[----:B------:R-:W-:Y:S01]  /*f5e0*/  VIADD R7, R24, 0xec ;  /* 0x000000ec18077836 */ /* 0x000fe20000000000 */
[----:B------:R-:W-:Y:S01]  /*f5f0*/  ISETP.GT.U32.AND P6, PT, R14, R15, PT ;  /* 0x0000000f0e00720c */ /* 0x000fe20003fc4070 */
[----:B------:R-:W-:Y:S01]  /*f600*/  @!P1 IMAD.IADD R18, R18, 0x1, -R14 ;  /* 0x0000000112129824 */ /* 0x000fe200078e0a0e */
[----:B------:R-:W-:Y:S01]  /*f610*/  IABS R12, R5 ;  /* 0x00000005000c7213 */ /* 0x000fe20000000000 */
[----:B------:R-:W-:Y:S01]  /*f620*/  IMAD.HI.U32 R10, R9, R8, RZ ;  /* 0x00000008090a7227 */ /* 0x000fe200078e00ff */
[----:B------:R-:W-:Y:S02]  /*f630*/  ISETP.GE.AND P1, PT, R4, RZ, PT ;  /* 0x000000ff0400720c */ /* 0x000fe40003f26270 */
[----:B------:R-:W-:Y:S01]  /*f640*/  ISETP.GT.U32.AND P5, PT, R14, R18, PT ;  /* 0x000000120e00720c */ /* 0x000fe20003fa4070 */
[----:B0-----:R-:W-:Y:S01]  /*f650*/  IMAD.MOV.U32 R0, RZ, RZ, R2 ;  /* 0x000000ffff007224 */ /* 0x001fe200078e0002 */
[----:B------:R-:W-:Y:S01]  /*f660*/  IABS R16, R7 ;  /* 0x0000000700107213 */ /* 0x000fe20000000000 */
[----:B------:R-:W-:-:S02]  /*f670*/  IMAD.MOV R10, RZ, RZ, -R10 ;  /* 0x000000ffff0a7224 */ /* 0x000fc400078e0a0a */
[----:B------:R-:W-:Y:S01]  /*f680*/  @!P3 IMAD.MOV R0, RZ, RZ, -R0 ;  /* 0x000000ffff00b224 */ /* 0x000fe200078e0a00 */
[----:B------:R-:W-:Y:S01]  /*f690*/  ISETP.GT.U32.AND P3, PT, R14, R17, PT ;  /* 0x000000110e00720c */ /* 0x000fe20003f64070 */
[----:B------:R-:W-:-:S03]  /*f6a0*/  IMAD.HI.U32 R4, R9, R12, RZ ;  /* 0x0000000c09047227 */ /* 0x000fc600078e00ff */
[----:B------:R0:W-:Y:S01]  /*f6b0*/  STL [R1+0x524], R0 ;  /* 0x0005240001007387 */ /* 0x0001e20000100800 */
[----:B------:R-:W-:Y:S02]  /*f6c0*/  IMAD.MOV R4, RZ, RZ, -R4 ;  /* 0x000000ffff047224 */ /* 0x000fe400078e0a04 */
[----:B------:R-:W-:Y:S02]  /*f6d0*/  @!P6 IMAD.IADD R15, R15, 0x1, -R14 ;  /* 0x000000010f0fe824 */ /* 0x000fe400078e0a0e */
[----:B------:R-:W-:Y:S02]  /*f6e0*/  IMAD R12, R14, R4, R12 ;  /* 0x000000040e0c7224 */ /* 0x000fe400078e020c */
[--C-:B------:R-:W-:Y:S02]  /*f6f0*/  @!P5 IMAD.IADD R18, R18, 0x1, -R14.reuse ;  /* 0x000000011212d824 */ /* 0x100fe400078e0a0e */
[----:B------:R-:W-:Y:S01]  /*f700*/  @!P3 IMAD.IADD R17, R17, 0x1, -R14 ;  /* 0x000000011111b824 */ /* 0x000fe200078e0a0e */
[----:B------:R-:W-:Y:S01]  /*f710*/  ISETP.GE.AND P3, PT, R5, RZ, PT ;  /* 0x000000ff0500720c */ /* 0x000fe20003f66270 */
[C---:B------:R-:W-:Y:S01]  /*f720*/  IMAD R5, R14.reuse, R10, R8 ;  /* 0x0000000a0e057224 */ /* 0x040fe200078e0208 */
[----:B------:R-:W-:Y:S01]  /*f730*/  ISETP.GT.U32.AND P5, PT, R14, R12, PT ;  /* 0x0000000c0e00720c */ /* 0x000fe20003fa4070 */
[----:B------:R-:W-:-:S02]  /*f740*/  VIADD R10, R24, 0xea ;  /* 0x000000ea180a7836 */ /* 0x000fc40000000000 */
[----:B0-----:R-:W-:Y:S01]  /*f750*/  IMAD.MOV.U32 R0, RZ, RZ, R18 ;  /* 0x000000ffff007224 */ /* 0x001fe200078e0012 */
[----:B------:R-:W-:Y:S01]  /*f760*/  ISETP.GT.U32.AND P6, PT, R14, R5, PT ;  /* 0x000000050e00720c */ /* 0x000fe20003fc4070 */
[----:B------:R-:W-:Y:S01]  /*f770*/  IMAD.MOV.U32 R3, RZ, RZ, R13 ;  /* 0x000000ffff037224 */ /* 0x000fe200078e000d */
[----:B------:R-:W-:Y:S01]  /*f780*/  IABS R11, R10 ;  /* 0x0000000a000b7213 */ /* 0x000fe20000000000 */
[----:B------:R-:W-:Y:S02]  /*f790*/  @!P2 IMAD.MOV R0, RZ, RZ, -R0 ;  /* 0x000000ffff00a224 */ /* 0x000fe400078e0a00 */
[----:B------:R-:W-:-:S04]  /*f7a0*/  IMAD.HI.U32 R19, R9, R16, RZ ;  /* 0x0000001009137227 */ /* 0x000fc800078e00ff */
[----:B------:R-:W-:Y:S01]  /*f7b0*/  @!P5 IMAD.IADD R12, R12, 0x1, -R14 ;  /* 0x000000010c0cd824 */ /* 0x000fe200078e0a0e */
[----:B------:R-:W-:Y:S01]  /*f7c0*/  ISETP.GE.AND P5, PT, R6, RZ, PT ;  /* 0x000000ff0600720c */ /* 0x000fe20003fa6270 */
[----:B------:R-:W-:-:S04]  /*f7d0*/  IMAD.HI.U32 R13, R9, R11, RZ ;  /* 0x0000000b090d7227 */ /* 0x000fc800078e00ff */
[----:B------:R-:W-:Y:S02]  /*f7e0*/  @!P6 IMAD.IADD R5, R5, 0x1, -R14 ;  /* 0x000000010505e824 */ /* 0x000fe400078e0a0e */
[----:B------:R-:W-:Y:S02]  /*f7f0*/  VIADD R2, R24, 0xeb ;  /* 0x000000eb18027836 */ /* 0x000fe40000000000 */
[----:B------:R-:W-:Y:S01]  /*f800*/  @!P4 IMAD.MOV R3, RZ, RZ, -R3 ;  /* 0x000000ffff03c224 */ /* 0x000fe200078e0a03 */
[C---:B------:R-:W-:Y:S01]  /*f810*/  ISETP.GT.U32.AND P2, PT, R14.reuse, R5, PT ;  /* 0x000000050e00720c */ /* 0x040fe20003f44070 */
[----:B------:R-:W-:Y:S01]  /*f820*/  IMAD.MOV R13, RZ, RZ, -R13 ;  /* 0x000000ffff0d7224 */ /* 0x000fe200078e0a0d */
[C---:B------:R-:W-:Y:S01]  /*f830*/  ISETP.GT.U32.AND P4, PT, R14.reuse, R12, PT ;  /* 0x0000000c0e00720c */ /* 0x040fe20003f84070 */
[----:B------:R-:W-:Y:S01]  /*f840*/  IMAD.MOV R19, RZ, RZ, -R19 ;  /* 0x000000ffff137224 */ /* 0x000fe200078e0a13 */
[----:B------:R-:W-:Y:S01]  /*f850*/  IABS R4, R2 ;  /* 0x0000000200047213 */ /* 0x000fe20000000000 */
[C---:B------:R-:W-:Y:S01]  /*f860*/  IMAD R11, R14.reuse, R13, R11 ;  /* 0x0000000d0e0b7224 */ /* 0x040fe200078e020b */
[----:B------:R0:W-:Y:S01]  /*f870*/  STL [R1+0x520], R3 ;  /* 0x0005200301007387 */ /* 0x0001e20000100800 */
[----:B------:R-:W-:-:S02]  /*f880*/  IMAD R16, R14, R19, R16 ;  /* 0x000000130e107224 */ /* 0x000fc400078e0210 */
[----:B------:R-:W-:Y:S01]  /*f890*/  IMAD.HI.U32 R8, R9, R4, RZ ;  /* 0x0000000409087227 */ /* 0x000fe200078e00ff */
[----:B------:R1:W-:Y:S02]  /*f8a0*/  STL [R1+0x51c], R0 ;  /* 0x00051c0001007387 */ /* 0x0003e40000100800 */
[C---:B------:R-:W-:Y:S01]  /*f8b0*/  ISETP.GT.U32.AND P6, PT, R14.reuse, R16, PT ;  /* 0x000000100e00720c */ /* 0x040fe20003fc4070 */
[----:B------:R-:W-:Y:S01]  /*f8c0*/  @!P2 IMAD.IADD R5, R5, 0x1, -R14 ;  /* 0x000000010505a824 */ /* 0x000fe200078e0a0e */
[----:B------:R-:W-:Y:S01]  /*f8d0*/  ISETP.GT.U32.AND P2, PT, R14, R11, PT ;  /* 0x0000000b0e00720c */ /* 0x000fe20003f44070 */
[----:B------:R-:W-:Y:S02]  /*f8e0*/  IMAD.MOV R8, RZ, RZ, -R8 ;  /* 0x000000ffff087224 */ /* 0x000fe400078e0a08 */
[----:B0-----:R-:W-:Y:S02]  /*f8f0*/  IMAD.MOV.U32 R3, RZ, RZ, R17 ;  /* 0x000000ffff037224 */ /* 0x001fe400078e0011 */
[----:B------:R-:W-:Y:S01]  /*f900*/  @!P4 IMAD.IADD R12, R12, 0x1, -R14 ;  /* 0x000000010c0cc824 */ /* 0x000fe200078e0a0e */
[----:B------:R-:W-:Y:S01]  /*f910*/  ISETP.GE.AND P4, PT, R2, RZ, PT ;  /* 0x000000ff0200720c */ /* 0x000fe20003f86270 */
[----:B-1----:R-:W-:-:S02]  /*f920*/  IMAD.MOV.U32 R0, RZ, RZ, R15 ;  /* 0x000000ffff007224 */ /* 0x002fc400078e000f */
[----:B------:R-:W-:Y:S01]  /*f930*/  @!P0 IMAD.MOV R3, RZ, RZ, -R3 ;  /* 0x000000ffff038224 */ /* 0x000fe200078e0a03 */
[----:B------:R-:W-:Y:S01]  /*f940*/  ISETP.GE.AND P0, PT, R7, RZ, PT ;  /* 0x000000ff0700720c */ /* 0x000fe20003f06270 */
[----:B------:R-:W-:Y:S02]  /*f950*/  @!P1 IMAD.MOV R0, RZ, RZ, -R0 ;  /* 0x000000ffff009224 */ /* 0x000fe400078e0a00 */
[----:B------:R-:W-:Y:S01]  /*f960*/  IMAD R4, R14, R8, R4 ;  /* 0x000000080e047224 */ /* 0x000fe200078e0204 */
[----:B------:R-:W-:Y:S01]  /*f970*/  STL [R1+0x518], R3 ;  /* 0x0005180301007387 */ /* 0x000fe20000100800 */
[C---:B------:R-:W-:Y:S02]  /*f980*/  VIADD R2, R24.reuse, 0xe8 ;  /* 0x000000e818027836 */ /* 0x040fe40000000000 */
[----:B------:R-:W-:Y:S01]  /*f990*/  VIADD R6, R24, 0xe9 ;  /* 0x000000e918067836 */ /* 0x000fe20000000000 */
[----:B------:R0:W-:Y:S01]  /*f9a0*/  STL [R1+0x514], R0 ;  /* 0x0005140001007387 */ /* 0x0001e20000100800 */
[----:B------:R-:W-:Y:S01]  /*f9b0*/  ISETP.GT.U32.AND P1, PT, R14, R4, PT ;  /* 0x000000040e00720c */ /* 0x000fe20003f24070 */
[--C-:B------:R-:W-:Y:S01]  /*f9c0*/  @!P2 IMAD.IADD R11, R11, 0x1, -R14.reuse ;  /* 0x000000010b0ba824 */ /* 0x100fe200078e0a0e */
[----:B------:R-:W-:Y:S01]  /*f9d0*/  IABS R13, R2 ;  /* 0x00000002000d7213 */ /* 0x000fe20000000000 */
[----:B------:R-:W-:Y:S01]  /*f9e0*/  @!P6 IMAD.IADD R16, R16, 0x1, -R14 ;  /* 0x000000011010e824 */ /* 0x000fe200078e0a0e */
[----:B------:R-:W-:Y:S01]  /*f9f0*/  IABS R8, R6 ;  /* 0x0000000600087213 */ /* 0x000fe20000000000 */
[----:B------:R-:W-:Y:S01]  /*fa00*/  VIADD R19, R24, 0xd4 ;  /* 0x000000d418137836 */ /* 0x000fe20000000000 */
[----:B------:R-:W-:-:S02]  /*fa10*/  ISETP.GT.U32.AND P2, PT, R14, R11, PT ;  /* 0x0000000b0e00720c */ /* 0x000fc40003f44070 */
[----:B------:R-:W-:Y:S01]  /*fa20*/  ISETP.GE.AND P6, PT, R10, RZ, PT ;  /* 0x000000ff0a00720c */ /* 0x000fe20003fc6270 */
[----:B0-----:R-:W-:Y:S01]  /*fa30*/  IMAD.MOV.U32 R0, RZ, RZ, R12 ;  /* 0x000000ffff007224 */ /* 0x001fe200078e000c */
[----:B------:R-:W-:Y:S01]  /*fa40*/  IABS R20, R19 ;  /* 0x0000001300147213 */ /* 0x000fe20000000000 */
[----:B------:R-:W-:-:S04]  /*fa50*/  IMAD.HI.U32 R7, R9, R8, RZ ;  /* 0x0000000809077227 */ /* 0x000fc800078e00ff */
[----:B------:R-:W-:Y:S01]  /*fa60*/  @!P3 IMAD.MOV R0, RZ, RZ, -R0 ;  /* 0x000000ffff00b224 */ /* 0x000fe200078e0a00 */
[----:B------:R-:W-:Y:S01]  /*fa70*/  ISETP.GT.U32.AND P3, PT, R14, R16, PT ;  /* 0x000000100e00720c */ /* 0x000fe20003f64070 */
[----:B------:R-:W-:Y:S02]  /*fa80*/  IMAD.MOV R7, RZ, RZ, -R7 ;  /* 0x000000ffff077224 */ /* 0x000fe400078e0a07 */
[----:B------:R-:W-:Y:S01]  /*fa90*/  @!P1 IMAD.IADD R4, R4, 0x1, -R14 ;  /* 0x0000000104049824 */ /* 0x000fe200078e0a0e */
[----:B------:R0:W-:Y:S01]  /*faa0*/  STL [R1+0x510], R0 ;  /* 0x0005100001007387 */ /* 0x0001e20000100800 */
[----:B------:R-:W-:Y:S02]  /*fab0*/  IMAD R8, R14, R7, R8 ;  /* 0x000000070e087224 */ /* 0x000fe400078e0208 */
[----:B------:R-:W-:Y:S01]  /*fac0*/  VIADD R10, R24, 0xe7 ;  /* 0x000000e7180a7836 */ /* 0x000fe20000000000 */
[----:B------:R-:W-:Y:S01]  /*fad0*/  ISETP.GT.U32.AND P1, PT, R14, R4, PT ;  /* 0x000000040e00720c */ /* 0x000fe20003f24070 */
[----:B------:R-:W-:-:S02]  /*fae0*/  @!P2 IMAD.IADD R11, R11, 0x1, -R14 ;  /* 0x000000010b0ba824 */ /* 0x000fc400078e0a0e */
[----:B------:R-:W-:Y:S01]  /*faf0*/  IMAD.HI.U32 R23, R9, R20, RZ ;  /* 0x0000001409177227 */ /* 0x000fe200078e00ff */
[----:B------:R-:W-:-:S03]  /*fb00*/  IABS R12, R10 ;  /* 0x0000000a000c7213 */ /* 0x000fc60000000000 */
[----:B0-----:R-:W-:Y:S02]  /*fb10*/  IMAD.MOV.U32 R0, RZ, RZ, R5 ;  /* 0x000000ffff007224 */ /* 0x001fe400078e0005 */
[----:B------:R-:W-:-:S04]  /*fb20*/  IMAD.HI.U32 R5, R9, R13, RZ ;  /* 0x0000000d09057227 */ /* 0x000fc800078e00ff */
[----:B------:R-:W-:Y:S02]  /*fb30*/  IMAD.MOV R5, RZ, RZ, -R5 ;  /* 0x000000ffff057224 */ /* 0x000fe400078e0a05 */
[----:B------:R-:W-:Y:S01]  /*fb40*/  @!P5 IMAD.MOV R0, RZ, RZ, -R0 ;  /* 0x000000ffff00d224 */ /* 0x000fe200078e0a00 */
[----:B------:R-:W-:Y:S01]  /*fb50*/  ISETP.GE.AND P5, PT, R6, RZ, PT ;  /* 0x000000ff0600720c */ /* 0x000fe20003fa6270 */
[----:B------:R-:W-:Y:S02]  /*fb60*/  IMAD R13, R14, R5, R13 ;  /* 0x000000050e0d7224 */ /* 0x000fe400078e020d */
[----:B------:R-:W-:Y:S01]  /*fb70*/  @!P3 IMAD.IADD R16, R16, 0x1, -R14 ;  /* 0x000000011010b824 */ /* 0x000fe200078e0a0e */
[C---:B------:R-:W-:Y:S01]  /*fb80*/  ISETP.GT.U32.AND P3, PT, R14.reuse, R8, PT ;  /* 0x000000080e00720c */ /* 0x040fe20003f64070 */
[----:B------:R0:W-:Y:S01]  /*fb90*/  STL [R1+0x508], R0 ;  /* 0x0005080001007387 */ /* 0x0001e20000100800 */
[----:B------:R-:W-:Y:S01]  /*fba0*/  ISETP.GT.U32.AND P2, PT, R14, R13, PT ;  /* 0x0000000d0e00720c */ /* 0x000fe20003f44070 */
[----:B------:R-:W-:-:S02]  /*fbb0*/  VIADD R5, R24, 0xe6 ;  /* 0x000000e618057836 */ /* 0x000fc40000000000 */
[----:B------:R-:W-:-:S04]  /*fbc0*/  IMAD.HI.U32 R15, R9, R12, RZ ;  /* 0x0000000c090f7227 */ /* 0x000fc800078e00ff */
[----:B------:R-:W-:Y:S01]  /*fbd0*/  @!P1 IMAD.IADD R4, R4, 0x1, -R14 ;  /* 0x0000000104049824 */ /* 0x000fe200078e0a0e */
[----:B------:R-:W-:Y:S01]  /*fbe0*/  ISETP.GE.AND P1, PT, R2, RZ, PT ;  /* 0x000000ff0200720c */ /* 0x000fe20003f26270 */
[----:B0-----:R-:W-:Y:S01]  /*fbf0*/  IMAD.MOV.U32 R0, RZ, RZ, R16 ;  /* 0x000000ffff007224 */ /* 0x001fe200078e0010 */
[----:B------:R-:W-:Y:S01]  /*fc00*/  IABS R2, R5 ;  /* 0x0000000500027213 */ /* 0x000fe20000000000 */
[----:B------:R-:W-:Y:S02]  /*fc10*/  IMAD.MOV R15, RZ, RZ, -R15 ;  /* 0x000000ffff0f7224 */ /* 0x000fe400078e0a0f */
[----:B------:R-:W-:Y:S01]  /*fc20*/  @!P0 IMAD.MOV R0, RZ, RZ, -R0 ;  /* 0x000000ffff008224 */ /* 0x000fe200078e0a00 */
[----:B------:R-:W-:Y:S01]  /*fc30*/  ISETP.GE.AND P0, PT, R10, RZ, PT ;  /* 0x000000ff0a00720c */ /* 0x000fe20003f06270 */
[--C-:B------:R-:W-:Y:S02]  /*fc40*/  @!P2 IMAD.IADD R13, R13, 0x1, -R14.reuse ;  /* 0x000000010d0da824 */ /* 0x100fe400078e0a0e */
[----:B------:R-:W-:Y:S01]  /*fc50*/  @!P3 IMAD.IADD R8, R8, 0x1, -R14 ;  /* 0x000000010808b824 */ /* 0x000fe200078e0a0e */
[----:B------:R0:W-:Y:S01]  /*fc60*/  STL [R1+0x504], R0 ;  /* 0x0005040001007387 */ /* 0x0001e20000100800 */
[C---:B------:R-:W-:Y:S01]  /*fc70*/  IMAD R12, R14.reuse, R15, R12 ;  /* 0x0000000f0e0c7224 */ /* 0x040fe200078e020c */
[C---:B------:R-:W-:Y:S01]  /*fc80*/  ISETP.GT.U32.AND P2, PT, R14.reuse, R13, PT ;  /* 0x0000000d0e00720c */ /* 0x040fe20003f44070 */
[----:B------:R-:W-:Y:S01]  /*fc90*/  IMAD.MOV.U32 R3, RZ, RZ, R4 ;  /* 0x000000ffff037224 */ /* 0x000fe200078e0004 */
[----:B------:R-:W-:Y:S01]  /*fca0*/  ISETP.GT.U32.AND P3, PT, R14, R8, PT ;  /* 0x000000080e00720c */ /* 0x000fe20003f64070 */
[----:B------:R-:W-:-:S02]  /*fcb0*/  VIADD R6, R24, 0xe5 ;  /* 0x000000e518067836 */ /* 0x000fc40000000000 */
[----:B------:R-:W-:-:S03]  /*fcc0*/  IMAD.HI.U32 R10, R9, R2, RZ ;  /* 0x00000002090a7227 */ /* 0x000fc600078e00ff */
[----:B------:R-:W-:Y:S01]  /*fcd0*/  IABS R7, R6 ;  /* 0x0000000600077213 */ /* 0x000fe20000000000 */
[----:B0-----:R-:W-:Y:S02]  /*fce0*/  IMAD.MOV.U32 R0, RZ, RZ, R11 ;  /* 0x000000ffff007224 */ /* 0x001fe400078e000b */
[----:B------:R-:W-:Y:S01]  /*fcf0*/  @!P4 IMAD.MOV R3, RZ, RZ, -R3 ;  /* 0x000000ffff03c224 */ /* 0x000fe200078e0a03 */
[----:B------:R-:W-:Y:S01]  /*fd00*/  ISETP.GT.U32.AND P4, PT, R14, R12, PT ;  /* 0x0000000c0e00720c */ /* 0x000fe20003f84070 */
[----:B------:R-:W-:Y:S01]  /*fd10*/  @!P6 IMAD.MOV R0, RZ, RZ, -R0 ;  /* 0x000000ffff00e224 */ /* 0x000fe200078e0a00 */
[----:B------:R-:W-:Y:S01]  /*fd20*/  ISETP.GE.AND P6, PT, R5, RZ, PT ;  /* 0x000000ff0500720c */ /* 0x000fe20003fc6270 */
[----:B------:R-:W-:Y:S01]  /*fd30*/  IMAD.MOV R5, RZ, RZ, -R10 ;  /* 0x000000ffff057224 */ /* 0x000fe200078e0a0a */
[----:B------:R0:W-:Y:S01]  /*fd40*/  STL [R1+0x4fc], R3 ;  /* 0x0004fc0301007387 */ /* 0x0001e20000100800 */
[----:B------:R-:W-:-:S03]  /*fd50*/  IMAD.HI.U32 R4, R9, R7, RZ ;  /* 0x0000000709047227 */ /* 0x000fc600078e00ff */
[----:B------:R1:W-:Y:S01]  /*fd60*/  STL [R1+0x4f0], R0 ;  /* 0x0004f00001007387 */ /* 0x0003e20000100800 */
[C---:B------:R-:W-:Y:S02]  /*fd70*/  IMAD R2, R14.reuse, R5, R2 ;  /* 0x000000050e027224 */ /* 0x040fe400078e0202 */
[----:B------:R-:W-:Y:S02]  /*fd80*/  @!P2 IMAD.IADD R13, R13, 0x1, -R14 ;  /* 0x000000010d0da824 */ /* 0x000fe400078e0a0e */
[----:B------:R-:W-:Y:S01]  /*fd90*/  IMAD.MOV R4, RZ, RZ, -R4 ;  /* 0x000000ffff047224 */ /* 0x000fe200078e0a04 */
[----:B------:R-:W-:Y:S01]  /*fda0*/  ISETP.GT.U32.AND P2, PT, R14, R2, PT ;  /* 0x000000020e00720c */ /* 0x000fe20003f44070 */
[--C-:B------:R-:W-:Y:S01]  /*fdb0*/  @!P3 IMAD.IADD R8, R8, 0x1, -R14.reuse ;  /* 0x000000010808b824 */ /* 0x100fe200078e0a0e */
[----:B------:R-:W-:Y:S01]  /*fdc0*/  ISETP.GE.AND P3, PT, R6, RZ, PT ;  /* 0x000000ff0600720c */ /* 0x000fe20003f66270 */
[----:B------:R-:W-:Y:S02]  /*fdd0*/  @!P4 IMAD.IADD R12, R12, 0x1, -R14 ;  /* 0x000000010c0cc824 */ /* 0x000fe400078e0a0e */
[----:B------:R-:W-:-:S02]  /*fde0*/  IMAD R7, R14, R4, R7 ;  /* 0x000000040e077224 */ /* 0x000fc400078e0207 */
[----:B0-----:R-:W-:Y:S01]  /*fdf0*/  IMAD.MOV.U32 R3, RZ, RZ, R8 ;  /* 0x000000ffff037224 */ /* 0x001fe200078e0008 */
[----:B------:R-:W-:Y:S01]  /*fe00*/  ISETP.GT.U32.AND P4, PT, R14, R12, PT ;  /* 0x0000000c0e00720c */ /* 0x000fe20003f84070 */
[----:B------:R-:W-:Y:S02]  /*fe10*/  VIADD R5, R24, 0xe3 ;  /* 0x000000e318057836 */ /* 0x000fe40000000000 */
[----:B------:R-:W-:Y:S01]  /*fe20*/  @!P5 IMAD.MOV R3, RZ, RZ, -R3 ;  /* 0x000000ffff03d224 */ /* 0x000fe200078e0a03 */
[----:B------:R-:W-:Y:S01]  /*fe30*/  ISETP.GT.U32.AND P5, PT, R14, R7, PT ;  /* 0x000000070e00720c */ /* 0x000fe20003fa4070 */
[----:B------:R-:W-:Y:S01]  /*fe40*/  @!P2 IMAD.IADD R2, R2, 0x1, -R14 ;  /* 0x000000010202a824 */ /* 0x000fe200078e0a0e */
[----:B------:R-:W-:Y:S01]  /*fe50*/  IABS R11, R5 ;  /* 0x00000005000b7213 */ /* 0x000fe20000000000 */
[----:B------:R-:W-:Y:S01]  /*fe60*/  VIADD R10, R24, 0xe4 ;  /* 0x000000e4180a7836 */ /* 0x000fe20000000000 */
[----:B------:R-:W-:Y:S01]  /*fe70*/  STL [R1+0x4e8], R3 ;  /* 0x0004e80301007387 */ /* 0x000fe20000100800 */
[----:B-1----:R-:W-:Y:S01]  /*fe80*/  IMAD.MOV.U32 R0, RZ, RZ, R13 ;  /* 0x000000ffff007224 */ /* 0x002fe200078e000d */
[----:B------:R-:W-:Y:S01]  /*fe90*/  ISETP.GT.U32.AND P2, PT, R14, R2, PT ;  /* 0x000000020e00720c */ /* 0x000fe20003f44070 */
[----:B------:R-:W-:Y:S01]  /*fea0*/  VIADD R4, R24, 0xe2 ;  /* 0x000000e218047836 */ /* 0x000fe20000000000 */
[----:B------:R-:W-:Y:S01]  /*feb0*/  IABS R6, R10 ;  /* 0x0000000a00067213 */ /* 0x000fe20000000000 */
[----:B------:R-:W-:Y:S01]  /*fec0*/  @!P1 IMAD.MOV R0, RZ, RZ, -R0 ;  /* 0x000000ffff009224 */ /* 0x000fe200078e0a00 */
[----:B------:R-:W-:Y:S01]  /*fed0*/  ISETP.GE.AND P1, PT, R10, RZ, PT ;  /* 0x000000ff0a00720c */ /* 0x000fe20003f26270 */
[--C-:B------:R-:W-:Y:S01]  /*fee0*/  @!P4 IMAD.IADD R12, R12, 0x1, -R14.reuse ;  /* 0x000000010c0cc824 */ /* 0x100fe200078e0a0e */
[----:B------:R-:W-:Y:S01]  /*fef0*/  ISETP.GE.AND P4, PT, R5, RZ, PT ;  /* 0x000000ff0500720c */ /* 0x000fe20003f86270 */
[----:B------:R-:W-:Y:S01]  /*ff00*/  IMAD.MOV.U32 R10, RZ, RZ, R11 ;  /* 0x000000ffff0a7224 */ /* 0x000fe200078e000b */
[----:B------:R0:W-:Y:S01]  /*ff10*/  STL [R1+0x4e4], R0 ;  /* 0x0004e40001007387 */ /* 0x0001e20000100800 */
[----:B------:R-:W-:Y:S01]  /*ff20*/  @!P5 IMAD.IADD R7, R7, 0x1, -R14 ;  /* 0x000000010707d824 */ /* 0x000fe200078e0a0e */
[----:B------:R-:W-:Y:S01]  /*ff30*/  IABS R8, R4 ;  /* 0x0000000400087213 */ /* 0x000fe20000000000 */
[----:B------:R-:W-:-:S03]  /*ff40*/  IMAD.HI.U32 R13, R9, R6, RZ ;  /* 0x00000006090d7227 */ /* 0x000fc600078e00ff */
[----:B------:R-:W-:Y:S01]  /*ff50*/  ISETP.GT.U32.AND P5, PT, R14, R7, PT ;  /* 0x000000070e00720c */ /* 0x000fe20003fa4070 */
[----:B------:R-:W-:-:S04]  /*ff60*/  IMAD.HI.U32 R5, R9, R10, RZ ;  /* 0x0000000a09057227 */ /* 0x000fc800078e00ff */
[----:B0-----:R-:W-:Y:S02]  /*ff70*/  IMAD.MOV.U32 R0, RZ, RZ, R12 ;  /* 0x000000ffff007224 */ /* 0x001fe400078e000c */
[----:B------:R-:W-:Y:S02]  /*ff80*/  IMAD.MOV R13, RZ, RZ, -R13 ;  /* 0x000000ffff0d7224 */ /* 0x000fe400078e0a0d */
[----:B------:R-:W-:Y:S01]  /*ff90*/  @!P0 IMAD.MOV R0, RZ, RZ, -R0 ;  /* 0x000000ffff008224 */ /* 0x000fe200078e0a00 */
[----:B------:R-:W-:Y:S01]  /*ffa0*/  ISETP.GE.AND P0, PT, R4, RZ, PT ;  /* 0x000000ff0400720c */ /* 0x000fe20003f06270 */
[----:B------:R-:W-:Y:S02]  /*ffb0*/  IMAD.MOV R5, RZ, RZ, -R5 ;  /* 0x000000ffff057224 */ /* 0x000fe400078e0a05 */
[----:B------:R-:W-:Y:S01]  /*ffc0*/  @!P2 IMAD.IADD R2, R2, 0x1, -R14 ;  /* 0x000000010202a824 */ /* 0x000fe200078e0a0e */
[----:B------:R0:W-:Y:S01]  /*ffd0*/  STL [R1+0x4d8], R0 ;  /* 0x0004d80001007387 */ /* 0x0001e20000100800 */
[----:B------:R-:W-:-:S02]  /*ffe0*/  IMAD R6, R14, R13, R6 ;  /* 0x0000000d0e067224 */ /* 0x000fc400078e0206 */
[C---:B------:R-:W-:Y:S02]  /*fff0*/  IMAD R10, R14.reuse, R5, R10 ;  /* 0x000000050e0a7224 */ /* 0x040fe400078e020a */
[----:B------:R-:W-:Y:S01]  /*10000*/  IMAD.HI.U32 R11, R9, R8, RZ ;  /* 0x00000008090b7227 */ /* 0x000fe200078e00ff */
[----:B------:R-:W-:-:S03]  /*10010*/  ISETP.GT.U32.AND P2, PT, R14, R6, PT ;  /* 0x000000060e00720c */ /* 0x000fc60003f44070 */
[----:B------:R-:W-:Y:S02]  /*10020*/  IMAD.MOV R11, RZ, RZ, -R11 ;  /* 0x000000ffff0b7224 */ /* 0x000fe400078e0a0b */
[----:B0-----:R-:W-:Y:S02]  /*10030*/  IMAD.MOV.U32 R0, RZ, RZ, R2 ;  /* 0x000000ffff007224 */ /* 0x001fe400078e0002 */
[----:B------:R-:W-:Y:S02]  /*10040*/  @!P5 IMAD.IADD R7, R7, 0x1, -R14 ;  /* 0x000000010707d824 */ /* 0x000fe400078e0a0e */
[----:B------:R-:W-:Y:S01]  /*10050*/  @!P6 IMAD.MOV R0, RZ, RZ, -R0 ;  /* 0x000000ffff00e224 */ /* 0x000fe200078e0a00 */
[C---:B------:R-:W-:Y:S01]  /*10060*/  ISETP.GT.U32.AND P6, PT, R14.reuse, R10, PT ;  /* 0x0000000a0e00720c */ /* 0x040fe20003fc4070 */
[----:B------:R-:W-:Y:S02]  /*10070*/  IMAD R8, R14, R11, R8 ;  /* 0x0000000b0e087224 */ /* 0x000fe400078e0208 */
[----:B------:R-:W-:Y:S01]  /*10080*/  @!P2 IMAD.IADD R6, R6, 0x1, -R14 ;  /* 0x000000010606a824 */ /* 0x000fe200078e0a0e */
[----:B------:R0:W-:Y:S01]  /*10090*/  STL [R1+0x4d4], R0 ;  /* 0x0004d40001007387 */ /* 0x0001e20000100800 */
[----:B------:R-:W-:-:S02]  /*100a0*/  VIADD R16, R24, 0xe1 ;  /* 0x000000e118107836 */ /* 0x000fc40000000000 */
[----:B------:R-:W-:Y:S01]  /*100b0*/  VIADD R12, R24, 0xe0 ;  /* 0x000000e0180c7836 */ /* 0x000fe20000000000 */
[----:B------:R-:W-:Y:S01]  /*100c0*/  ISETP.GT.U32.AND P2, PT, R14, R6, PT ;  /* 0x000000060e00720c */ /* 0x000fe20003f44070 */
[----:B------:R-:W-:Y:S01]  /*100d0*/  VIADD R11, R24, 0xde ;  /* 0x000000de180b7836 */ /* 0x000fe20000000000 */
[----:B------:R-:W-:Y:S01]  /*100e0*/  ISETP.GE.AND P5, PT, R16, RZ, PT ;  /* 0x000000ff1000720c */ /* 0x000fe20003fa6270 */
[----:B------:R-:W-:Y:S01]  /*100f0*/  VIADD R5, R24, 0xdf ;  /* 0x000000df18057836 */ /* 0x000fe20000000000 */
[----:B------:R-:W-:Y:S01]  /*10100*/  IABS R16, R16 ;  /* 0x0000001000107213 */ /* 0x000fe20000000000 */
[----:B------:R-:W-:Y:S01]  /*10110*/  @!P6 IMAD.IADD R10, R10, 0x1, -R14 ;  /* 0x000000010a0ae824 */ /* 0x000fe200078e0a0e */
[----:B------:R-:W-:Y:S01]  /*10120*/  IABS R13, R12 ;  /* 0x0000000c000d7213 */ /* 0x000fe20000000000 */
[----:B0-----:R-:W-:Y:S01]  /*10130*/  IMAD.MOV.U32 R0, RZ, RZ, R7 ;  /* 0x000000ffff007224 */ /* 0x001fe200078e0007 */
[----:B------:R-:W-:Y:S01]  /*10140*/  IABS R2, R11 ;  /* 0x0000000b00027213 */ /* 0x000fe20000000000 */
[----:B------:R-:W-:Y:S01]  /*10150*/  IMAD.HI.U32 R17, R9, R16, RZ ;  /* 0x0000001009117227 */ /* 0x000fe200078e00ff */
[----:B------:R-:W-:-:S02]  /*10160*/  ISETP.GT.U32.AND P6, PT, R14, R10, PT ;  /* 0x0000000a0e00720c */ /* 0x000fc40003fc4070 */
[----:B------:R-:W-:Y:S01]  /*10170*/  IABS R4, R5 ;  /* 0x0000000500047213 */ /* 0x000fe20000000000 */
[----:B------:R-:W-:Y:S01]  /*10180*/  @!P3 IMAD.MOV R0, RZ, RZ, -R0 ;  /* 0x000000ffff00b224 */ /* 0x000fe200078e0a00 */
[----:B------:R-:W-:Y:S01]  /*10190*/  ISETP.GT.U32.AND P3, PT, R14, R8, PT ;  /* 0x000000080e00720c */ /* 0x000fe20003f64070 */
[----:B------:R-:W-:-:S03]  /*101a0*/  IMAD.HI.U32 R15, R9, R13, RZ ;  /* 0x0000000d090f7227 */ /* 0x000fc600078e00ff */
[----:B------:R0:W-:Y:S01]  /*101b0*/  STL [R1+0x4d0], R0 ;  /* 0x0004d00001007387 */ /* 0x0001e20000100800 */
[----:B------:R-:W-:Y:S02]  /*101c0*/  IMAD.MOV R17, RZ, RZ, -R17 ;  /* 0x000000ffff117224 */ /* 0x000fe400078e0a11 */
[----:B------:R-:W-:Y:S01]  /*101d0*/  @!P2 IMAD.IADD R6, R6, 0x1, -R14 ;  /* 0x000000010606a824 */ /* 0x000fe200078e0a0e */
[----:B------:R-:W-:Y:S01]  /*101e0*/  ISETP.GE.AND P2, PT, R12, RZ, PT ;  /* 0x000000ff0c00720c */ /* 0x000fe20003f46270 */
[----:B------:R-:W-:Y:S02]  /*101f0*/  IMAD.MOV R15, RZ, RZ, -R15 ;  /* 0x000000ffff0f7224 */ /* 0x000fe400078e0a0f */
[----:B------:R-:W-:Y:S02]  /*10200*/  IMAD R12, R14, R17, R16 ;  /* 0x000000110e0c7224 */ /* 0x000fe400078e0210 */
[--C-:B------:R-:W-:Y:S02]  /*10210*/  @!P3 IMAD.IADD R8, R8, 0x1, -R14.reuse ;  /* 0x000000010808b824 */ /* 0x100fe400078e0a0e */
[----:B------:R-:W-:Y:S01]  /*10220*/  @!P6 IMAD.IADD R10, R10, 0x1, -R14 ;  /* 0x000000010a0ae824 */ /* 0x000fe200078e0a0e */
[C---:B------:R-:W-:Y:S01]  /*10230*/  ISETP.GT.U32.AND P6, PT, R14.reuse, R12, PT ;  /* 0x0000000c0e00720c */ /* 0x040fe20003fc4070 */
[----:B------:R-:W-:Y:S01]  /*10240*/  IMAD.MOV.U32 R3, RZ, RZ, R6 ;  /* 0x000000ffff037224 */ /* 0x000fe200078e0006 */
[C---:B------:R-:W-:Y:S01]  /*10250*/  ISETP.GT.U32.AND P3, PT, R14.reuse, R8, PT ;  /* 0x000000080e00720c */ /* 0x040fe20003f64070 */
[----:B------:R-:W-:-:S02]  /*10260*/  IMAD R13, R14, R15, R13 ;  /* 0x0000000f0e0d7224 */ /* 0x000fc400078e020d */
[----:B0-----:R-:W-:Y:S02]  /*10270*/  IMAD.MOV.U32 R0, RZ, RZ, R10 ;  /* 0x000000ffff007224 */ /* 0x001fe400078e000a */
        /* <DEDUP_REMOVED lines=10> */
[----:B------:R-:W-:-:S02]  /*10320*/  VIADD R5, R24, 0xdd ;  /* 0x000000dd18057836 */ /* 0x000fc40000000000 */
[--C-:B------:R-:W-:Y:S02]  /*10330*/  @!P6 IMAD.IADD R12, R12, 0x1, -R14.reuse ;  /* 0x000000010c0ce824 */ /* 0x100fe400078e0a0e */
[----:B------:R-:W-:Y:S01]  /*10340*/  @!P1 IMAD.IADD R13, R13, 0x1, -R14 ;  /* 0x000000010d0d9824 */ /* 0x000fe200078e0a0e */
[----:B------:R-:W-:Y:S01]  /*10350*/  IABS R10, R5 ;  /* 0x00000005000a7213 */ /* 0x000fe20000000000 */
[----:B------:R-:W-:Y:S01]  /*10360*/  IMAD.HI.U32 R7, R9, R4, RZ ;  /* 0x0000000409077227 */ /* 0x000fe200078e00ff */
[C---:B------:R-:W-:Y:S02]  /*10370*/  ISETP.GT.U32.AND P6, PT, R14.reuse, R12, PT ;  /* 0x0000000c0e00720c */ /* 0x040fe40003fc4070 */
[----:B------:R-:W-:Y:S01]  /*10380*/  ISETP.GT.U32.AND P1, PT, R14, R13, PT ;  /* 0x0000000d0e00720c */ /* 0x000fe20003f24070 */
[----:B0-----:R-:W-:Y:S02]  /*10390*/  IMAD.MOV.U32 R0, RZ, RZ, R8 ;  /* 0x000000ffff007224 */ /* 0x001fe400078e0008 */
[----:B------:R-:W-:-:S02]  /*103a0*/  IMAD.MOV R7, RZ, RZ, -R7 ;  /* 0x000000ffff077224 */ /* 0x000fc400078e0a07 */
[----:B------:R-:W-:Y:S01]  /*103b0*/  @!P0 IMAD.MOV R0, RZ, RZ, -R0 ;  /* 0x000000ffff008224 */ /* 0x000fe200078e0a00 */
[----:B------:R-:W-:Y:S01]  /*103c0*/  ISETP.GT.U32.AND P0, PT, R14, R2, PT ;  /* 0x000000020e00720c */ /* 0x000fe20003f04070 */
[----:B------:R-:W-:Y:S02]  /*103d0*/  VIADD R6, R24, 0xdc ;  /* 0x000000dc18067836 */ /* 0x000fe40000000000 */
[----:B------:R-:W-:Y:S01]  /*103e0*/  IMAD.HI.U32 R15, R9, R10, RZ ;  /* 0x0000000a090f7227 */ /* 0x000fe200078e00ff */
[----:B------:R0:W-:Y:S02]  /*103f0*/  STL [R1+0x4bc], R0 ;  /* 0x0004bc0001007387 */ /* 0x0001e40000100800 */
[----:B------:R-:W-:Y:S01]  /*10400*/  IABS R8, R6 ;  /* 0x0000000600087213 */ /* 0x000fe20000000000 */
[----:B------:R-:W-:Y:S02]  /*10410*/  IMAD R4, R14, R7, R4 ;  /* 0x000000070e047224 */ /* 0x000fe400078e0204 */
[----:B------:R-:W-:-:S02]  /*10420*/  IMAD.MOV R15, RZ, RZ, -R15 ;  /* 0x000000ffff0f7224 */ /* 0x000fc400078e0a0f */
[--C-:B------:R-:W-:Y:S01]  /*10430*/  @!P6 IMAD.IADD R12, R12, 0x1, -R14.reuse ;  /* 0x000000010c0ce824 */ /* 0x100fe200078e0a0e */
[----:B------:R-:W-:Y:S01]  /*10440*/  ISETP.GT.U32.AND P3, PT, R14, R4, PT ;  /* 0x000000040e00720c */ /* 0x000fe20003f64070 */
[----:B------:R-:W-:Y:S01]  /*10450*/  @!P0 IMAD.IADD R2, R2, 0x1, -R14 ;  /* 0x0000000102028824 */ /* 0x000fe200078e0a0e */
[----:B------:R-:W-:Y:S01]  /*10460*/  ISETP.GE.AND P6, PT, R11, RZ, PT ;  /* 0x000000ff0b00720c */ /* 0x000fe20003fc6270 */
[C---:B------:R-:W-:Y:S02]  /*10470*/  IMAD R10, R14.reuse, R15, R10 ;  /* 0x0000000f0e0a7224 */ /* 0x040fe400078e020a */
[----:B------:R-:W-:Y:S01]  /*10480*/  IMAD.HI.U32 R11, R9, R8, RZ ;  /* 0x00000008090b7227 */ /* 0x000fe200078e00ff */
[----:B------:R-:W-:-:S03]  /*10490*/  ISETP.GT.U32.AND P0, PT, R14, R2, PT ;  /* 0x000000020e00720c */ /* 0x000fc60003f04070 */
[--C-:B------:R-:W-:Y:S01]  /*104a0*/  @!P1 IMAD.IADD R13, R13, 0x1, -R14.reuse ;  /* 0x000000010d0d9824 */ /* 0x100fe200078e0a0e */
[----:B------:R-:W-:Y:S01]  /*104b0*/  ISETP.GT.U32.AND P1, PT, R14, R10, PT ;  /* 0x0000000a0e00720c */ /* 0x000fe20003f24070 */
[----:B------:R-:W-:Y:S02]  /*104c0*/  IMAD.MOV R11, RZ, RZ, -R11 ;  /* 0x000000ffff0b7224 */ /* 0x000fe400078e0a0b */
[----:B------:R-:W-:Y:S02]  /*104d0*/  @!P3 IMAD.IADD R4, R4, 0x1, -R14 ;  /* 0x000000010404b824 */ /* 0x000fe400078e0a0e */
[----:B------:R-:W-:Y:S02]  /*104e0*/  IMAD R8, R14, R11, R8 ;  /* 0x0000000b0e087224 */ /* 0x000fe400078e0208 */
[----:B------:R-:W-:Y:S01]  /*104f0*/  VIADD R7, R24, 0xdb ;  /* 0x000000db18077836 */ /* 0x000fe20000000000 */
[----:B------:R-:W-:Y:S01]  /*10500*/  ISETP.GT.U32.AND P3, PT, R14, R4, PT ;  /* 0x000000040e00720c */ /* 0x000fe20003f64070 */
[----:B------:R-:W-:Y:S01]  /*10510*/  @!P0 IMAD.IADD R2, R2, 0x1, -R14 ;  /* 0x0000000102028824 */ /* 0x000fe200078e0a0e */
[----:B------:R-:W-:Y:S01]  /*10520*/  ISETP.GT.U32.AND P0, PT, R14, R8, PT ;  /* 0x000000080e00720c */ /* 0x000fe20003f04070 */
[----:B------:R-:W-:Y:S01]  /*10530*/  IMAD.MOV.U32 R3, RZ, RZ, R12 ;  /* 0x000000ffff037224 */ /* 0x000fe200078e000c */
[----:B------:R-:W-:Y:S01]  /*10540*/  IABS R17, R7 ;  /* 0x0000000700117213 */ /* 0x000fe20000000000 */
[----:B------:R-:W-:-:S02]  /*10550*/  @!P1 IMAD.IADD R10, R10, 0x1, -R14 ;  /* 0x000000010a0a9824 */ /* 0x000fc400078e0a0e */
[----:B------:R-:W-:Y:S01]  /*10560*/  @!P5 IMAD.MOV R3, RZ, RZ, -R3 ;  /* 0x000000ffff03d224 */ /* 0x000fe200078e0a03 */
[----:B------:R-:W-:Y:S01]  /*10570*/  ISETP.GE.AND P5, PT, R5, RZ, PT ;  /* 0x000000ff0500720c */ /* 0x000fe20003fa6270 */
[----:B------:R-:W-:Y:S01]  /*10580*/  IMAD.HI.U32 R12, R9, R17, RZ ;  /* 0x00000011090c7227 */ /* 0x000fe200078e00ff */
[----:B------:R-:W-:Y:S02]  /*10590*/  ISETP.GT.U32.AND P1, PT, R14, R10, PT ;  /* 0x0000000a0e00720c */ /* 0x000fe40003f24070 */
[----:B------:R1:W-:Y:S01]  /*105a0*/  STL [R1+0x4b4], R3 ;  /* 0x0004b40301007387 */ /* 0x0003e20000100800 */
[----:B------:R-:W-:Y:S02]  /*105b0*/  VIADD R5, R24, 0xda ;  /* 0x000000da18057836 */ /* 0x000fe40000000000 */
[----:B------:R-:W-:Y:S02]  /*105c0*/  IMAD.MOV R12, RZ, RZ, -R12 ;  /* 0x000000ffff0c7224 */ /* 0x000fe400078e0a0c */
[----:B------:R-:W-:Y:S01]  /*105d0*/  @!P0 IMAD.IADD R8, R8, 0x1, -R14 ;  /* 0x0000000108088824 */ /* 0x000fe200078e0a0e */
[----:B------:R-:W-:Y:S01]  /*105e0*/  IABS R16, R5 ;  /* 0x0000000500107213 */ /* 0x000fe20000000000 */
[----:B0-----:R-:W-:-:S02]  /*105f0*/  IMAD.MOV.U32 R0, RZ, RZ, R13 ;  /* 0x000000ffff007224 */ /* 0x001fc400078e000d */
[----:B------:R-:W-:Y:S01]  /*10600*/  @!P3 IMAD.IADD R4, R4, 0x1, -R14 ;  /* 0x000000010404b824 */ /* 0x000fe200078e0a0e */
[----:B------:R-:W-:Y:S01]  /*10610*/  ISETP.GE.AND P3, PT, R7, RZ, PT ;  /* 0x000000ff0700720c */ /* 0x000fe20003f66270 */
[C---:B------:R-:W-:Y:S01]  /*10620*/  IMAD R17, R14.reuse, R12, R17 ;  /* 0x0000000c0e117224 */ /* 0x040fe200078e0211 */
[----:B------:R-:W-:Y:S01]  /*10630*/  ISETP.GT.U32.AND P0, PT, R14, R8, PT ;  /* 0x000000080e00720c */ /* 0x000fe20003f04070 */
[----:B------:R-:W-:Y:S01]  /*10640*/  @!P2 IMAD.MOV R0, RZ, RZ, -R0 ;  /* 0x000000ffff00a224 */ /* 0x000fe200078e0a00 */
[----:B------:R-:W-:Y:S01]  /*10650*/  ISETP.GE.AND P2, PT, R6, RZ, PT ;  /* 0x000000ff0600720c */ /* 0x000fe20003f46270 */
[----:B------:R-:W-:-:S03]  /*10660*/  IMAD.HI.U32 R7, R9, R16, RZ ;  /* 0x0000001009077227 */ /* 0x000fc600078e00ff */
[----:B------:R0:W-:Y:S01]  /*10670*/  STL [R1+0x4a8], R0 ;  /* 0x0004a80001007387 */ /* 0x0001e20000100800 */
[----:B-1----:R-:W-:Y:S02]  /*10680*/  IMAD.MOV.U32 R3, RZ, RZ, R4 ;  /* 0x000000ffff037224 */ /* 0x002fe400078e0004 */
[----:B------:R-:W-:Y:S02]  /*10690*/  VIADD R4, R24, 0xd9 ;  /* 0x000000d918047836 */ /* 0x000fe40000000000 */
[--C-:B------:R-:W-:Y:S01]  /*106a0*/  @!P1 IMAD.IADD R10, R10, 0x1, -R14.reuse ;  /* 0x000000010a0a9824 */ /* 0x100fe200078e0a0e */
[----:B------:R-:W-:Y:S01]  /*106b0*/  ISETP.GT.U32.AND P1, PT, R14, R17, PT ;  /* 0x000000110e00720c */ /* 0x000fe20003f24070 */
[----:B------:R-:W-:Y:S01]  /*106c0*/  IMAD.MOV R7, RZ, RZ, -R7 ;  /* 0x000000ffff077224 */ /* 0x000fe200078e0a07 */
[----:B------:R-:W-:Y:S01]  /*106d0*/  IABS R11, R4 ;  /* 0x00000004000b7213 */ /* 0x000fe20000000000 */
[----:B------:R-:W-:Y:S02]  /*106e0*/  @!P0 IMAD.IADD R8, R8, 0x1, -R14 ;  /* 0x0000000108088824 */ /* 0x000fe400078e0a0e */
[----:B0-----:R-:W-:-:S02]  /*106f0*/  IMAD.MOV.U32 R0, RZ, RZ, R2 ;  /* 0x000000ffff007224 */ /* 0x001fc400078e0002 */
[----:B------:R-:W-:Y:S02]  /*10700*/  IMAD R16, R14, R7, R16 ;  /* 0x000000070e107224 */ /* 0x000fe400078e0210 */
[----:B------:R-:W-:Y:S01]  /*10710*/  @!P6 IMAD.MOV R0, RZ, RZ, -R0 ;  /* 0x000000ffff00e224 */ /* 0x000fe200078e0a00 */
[----:B------:R-:W-:Y:S01]  /*10720*/  ISETP.GE.AND P6, PT, R4, RZ, PT ;  /* 0x000000ff0400720c */ /* 0x000fe20003fc6270 */
[----:B------:R-:W-:Y:S01]  /*10730*/  IMAD.HI.U32 R4, R9, R11, RZ ;  /* 0x0000000b09047227 */ /* 0x000fe200078e00ff */
[----:B------:R-:W-:-:S03]  /*10740*/  ISETP.GT.U32.AND P0, PT, R14, R16, PT ;  /* 0x000000100e00720c */ /* 0x000fc60003f04070 */
[----:B------:R-:W-:Y:S01]  /*10750*/  @!P4 IMAD.MOV R3, RZ, RZ, -R3 ;  /* 0x000000ffff03c224 */ /* 0x000fe200078e0a03 */
[----:B------:R-:W-:Y:S01]  /*10760*/  ISETP.GE.AND P4, PT, R5, RZ, PT ;  /* 0x000000ff0500720c */ /* 0x000fe20003f86270 */
[----:B------:R-:W-:Y:S02]  /*10770*/  IMAD.MOV R4, RZ, RZ, -R4 ;  /* 0x000000ffff047224 */ /* 0x000fe400078e0a04 */
[--C-:B------:R-:W-:Y:S01]  /*10780*/  @!P1 IMAD.IADD R17, R17, 0x1, -R14.reuse ;  /* 0x0000000111119824 */ /* 0x100fe200078e0a0e */
[----:B------:R0:W-:Y:S01]  /*10790*/  STL [R1+0x49c], R3 ;  /* 0x00049c0301007387 */ /* 0x0001e20000100800 */
[----:B------:R-:W-:Y:S02]  /*107a0*/  IMAD R11, R14, R4, R11 ;  /* 0x000000040e0b7224 */ /* 0x000fe400078e020b */
[----:B------:R-:W-:Y:S01]  /*107b0*/  VIADD R2, R24, 0xd8 ;  /* 0x000000d818027836 */ /* 0x000fe20000000000 */
[----:B------:R-:W-:Y:S01]  /*107c0*/  ISETP.GT.U32.AND P1, PT, R14, R17, PT ;  /* 0x000000110e00720c */ /* 0x000fe20003f24070 */
[----:B------:R-:W-:Y:S01]  /*107d0*/  VIADD R6, R24, 0xd7 ;  /* 0x000000d718067836 */ /* 0x000fe20000000000 */
[----:B------:R1:W-:Y:S01]  /*107e0*/  STL [R1+0x498], R0 ;  /* 0x0004980001007387 */ /* 0x0003e20000100800 */
[----:B------:R-:W-:Y:S01]  /*107f0*/  @!P0 IMAD.IADD R16, R16, 0x1, -R14 ;  /* 0x0000000110108824 */ /* 0x000fe200078e0a0e */
[----:B------:R-:W-:Y:S01]  /*10800*/  IABS R5, R2 ;  /* 0x0000000200057213 */ /* 0x000fe20000000000 */
[----:B------:R-:W-:Y:S01]  /*10810*/  IMAD.MOV R23, RZ, RZ, -R23 ;  /* 0x000000ffff177224 */ /* 0x000fe200078e0a17 */
[----:B------:R-:W-:Y:S01]  /*10820*/  IABS R15, R6 ;  /* 0x00000006000f7213 */ /* 0x000fe20000000000 */
[----:B0-----:R-:W-:Y:S01]  /*10830*/  IMAD.MOV.U32 R3, RZ, RZ, R10 ;  /* 0x000000ffff037224 */ /* 0x001fe200078e000a */
[----:B------:R-:W-:Y:S01]  /*10840*/  ISETP.GT.U32.AND P0, PT, R14, R16, PT ;  /* 0x000000100e00720c */ /* 0x000fe20003f04070 */
[----:B------:R-:W-:-:S04]  /*10850*/  IMAD.HI.U32 R7, R9, R5, RZ ;  /* 0x0000000509077227 */ /* 0x000fc800078e00ff */
[----:B------:R-:W-:Y:S01]  /*10860*/  @!P5 IMAD.MOV R3, RZ, RZ, -R3 ;  /* 0x000000ffff03d224 */ /* 0x000fe200078e0a03 */
[----:B------:R-:W-:Y:S01]  /*10870*/  ISETP.GT.U32.AND P5, PT, R14, R11, PT ;  /* 0x0000000b0e00720c */ /* 0x000fe20003fa4070 */
[----:B------:R-:W-:-:S03]  /*10880*/  IMAD.HI.U32 R4, R9, R15, RZ ;  /* 0x0000000f09047227 */ /* 0x000fc600078e00ff */
[----:B------:R-:W-:Y:S01]  /*10890*/  STL [R1+0x494], R3 ;  /* 0x0004940301007387 */ /* 0x000fe20000100800 */
[----:B-1----:R-:W-:Y:S02]  /*108a0*/  IMAD.MOV.U32 R0, RZ, RZ, R8 ;  /* 0x000000ffff007224 */ /* 0x002fe400078e0008 */
[----:B------:R-:W-:Y:S01]  /*108b0*/  @!P1 IMAD.IADD R17, R17, 0x1, -R14 ;  /* 0x0000000111119824 */ /* 0x000fe200078e0a0e */
[----:B------:R-:W-:Y:S01]  /*108c0*/  ISETP.GE.AND P1, PT, R6, RZ, PT ;  /* 0x000000ff0600720c */ /* 0x000fe20003f26270 */
[----:B------:R-:W-:Y:S02]  /*108d0*/  IMAD.MOV R7, RZ, RZ, -R7 ;  /* 0x000000ffff077224 */ /* 0x000fe400078e0a07 */
[----:B------:R-:W-:Y:S02]  /*108e0*/  IMAD.MOV R4, RZ, RZ, -R4 ;  /* 0x000000ffff047224 */ /* 0x000fe400078e0a04 */
[----:B------:R-:W-:Y:S02]  /*108f0*/  VIADD R6, R24, 0xd6 ;  /* 0x000000d618067836 */ /* 0x000fe40000000000 */
[----:B------:R-:W-:Y:S01]  /*10900*/  @!P2 IMAD.MOV R0, RZ, RZ, -R0 ;  /* 0x000000ffff00a224 */ /* 0x000fe200078e0a00 */
[----:B------:R-:W-:Y:S01]  /*10910*/  ISETP.GE.AND P2, PT, R2, RZ, PT ;  /* 0x000000ff0200720c */ /* 0x000fe20003f46270 */
[----:B------:R-:W-:-:S02]  /*10920*/  @!P5 IMAD.IADD R11, R11, 0x1, -R14 ;  /* 0x000000010b0bd824 */ /* 0x000fc400078e0a0e */
[C---:B------:R-:W-:Y:S01]  /*10930*/  IMAD R2, R14.reuse, R7, R5 ;  /* 0x000000070e027224 */ /* 0x040fe200078e0205 */
[----:B------:R0:W-:Y:S01]  /*10940*/  STL [R1+0x490], R0 ;  /* 0x0004900001007387 */ /* 0x0001e20000100800 */
[----:B------:R-:W-:Y:S01]  /*10950*/  IMAD R15, R14, R4, R15 ;  /* 0x000000040e0f7224 */ /* 0x000fe200078e020f */
[----:B------:R-:W-:Y:S01]  /*10960*/  IABS R4, R6 ;  /* 0x0000000600047213 */ /* 0x000fe20000000000 */
[----:B------:R-:W-:Y:S01]  /*10970*/  @!P0 IMAD.IADD R16, R16, 0x1, -R14 ;  /* 0x0000000110108824 */ /* 0x000fe200078e0a0e */
[----:B------:R-:W-:Y:S01]  /*10980*/  ISETP.GT.U32.AND P5, PT, R14, R11, PT ;  /* 0x0000000b0e00720c */ /* 0x000fe20003fa4070 */
[----:B------:R-:W-:Y:S01]  /*10990*/  VIADD R7, R24, 0xd5 ;  /* 0x000000d518077836 */ /* 0x000fe20000000000 */
[----:B------:R-:W-:Y:S01]  /*109a0*/  ISETP.GT.U32.AND P0, PT, R14, R2, PT ;  /* 0x000000020e00720c */ /* 0x000fe20003f04070 */
[----:B------:R-:W-:-:S03]  /*109b0*/  IMAD.HI.U32 R13, R9, R4, RZ ;  /* 0x00000004090d7227 */ /* 0x000fc600078e00ff */
[----:B------:R-:W-:Y:S01]  /*109c0*/  IABS R22, R7 ;  /* 0x0000000700167213 */ /* 0x000fe20000000000 */
[----:B------:R-:W-:Y:S02]  /*109d0*/  IMAD.MOV R13, RZ, RZ, -R13 ;  /* 0x000000ffff0d7224 */ /* 0x000fe400078e0a0d */
[----:B0-----:R-:W-:Y:S02]  /*109e0*/  IMAD.MOV.U32 R0, RZ, RZ, R17 ;  /* 0x000000ffff007224 */ /* 0x001fe400078e0011 */
[C---:B------:R-:W-:Y:S02]  /*109f0*/  IMAD R4, R14.reuse, R13, R4 ;  /* 0x0000000d0e047224 */ /* 0x040fe400078e0204 */
[----:B------:R-:W-:Y:S01]  /*10a00*/  @!P5 IMAD.IADD R11, R11, 0x1, -R14 ;  /* 0x000000010b0bd824 */ /* 0x000fe200078e0a0e */
[----:B------:R-:W-:Y:S01]  /*10a10*/  ISETP.GT.U32.AND P5, PT, R14, R15, PT ;  /* 0x0000000f0e00720c */ /* 0x000fe20003fa4070 */
[----:B------:R-:W-:-:S04]  /*10a20*/  IMAD.HI.U32 R21, R9, R22, RZ ;  /* 0x0000001609157227 */ /* 0x000fc800078e00ff */
[----:B------:R-:W-:Y:S01]  /*10a30*/  @!P0 IMAD.IADD R2, R2, 0x1, -R14 ;  /* 0x0000000102028824 */ /* 0x000fe200078e0a0e */
[----:B------:R-:W-:Y:S01]  /*10a40*/  ISETP.GT.U32.AND P0, PT, R14, R4, PT ;  /* 0x000000040e00720c */ /* 0x000fe20003f04070 */
[----:B------:R-:W-:Y:S02]  /*10a50*/  IMAD.MOV R21, RZ, RZ, -R21 ;  /* 0x000000ffff157224 */ /* 0x000fe400078e0a15 */
[----:B------:R-:W-:Y:S02]  /*10a60*/  VIADD R8, R24, 0xd3 ;  /* 0x000000d318087836 */ /* 0x000fe40000000000 */
[----:B------:R-:W-:Y:S02]  /*10a70*/  @!P3 IMAD.MOV R0, RZ, RZ, -R0 ;  /* 0x000000ffff00b224 */ /* 0x000fe400078e0a00 */
[----:B------:R-:W-:Y:S01]  /*10a80*/  IMAD R21, R14, R21, R22 ;  /* 0x000000150e157224 */ /* 0x000fe200078e0216 */
[----:B------:R-:W-:Y:S01]  /*10a90*/  IABS R12, R8 ;  /* 0x00000008000c7213 */ /* 0x000fe20000000000 */
[----:B------:R-:W-:Y:S01]  /*10aa0*/  VIADD R10, R24, 0xd2 ;  /* 0x000000d2180a7836 */ /* 0x000fe20000000000 */
[----:B------:R0:W-:Y:S01]  /*10ab0*/  STL [R1+0x488], R0 ;  /* 0x0004880001007387 */ /* 0x0001e20000100800 */
[--C-:B------:R-:W-:Y:S01]  /*10ac0*/  @!P5 IMAD.IADD R15, R15, 0x1, -R14.reuse ;  /* 0x000000010f0fd824 */ /* 0x100fe200078e0a0e */
[----:B------:R-:W-:Y:S01]  /*10ad0*/  ISETP.GT.U32.AND P5, PT, R14, R21, PT ;  /* 0x000000150e00720c */ /* 0x000fe20003fa4070 */
[----:B------:R-:W-:Y:S01]  /*10ae0*/  @!P0 IMAD.IADD R4, R4, 0x1, -R14 ;  /* 0x0000000104048824 */ /* 0x000fe200078e0a0e */
[----:B------:R-:W-:Y:S01]  /*10af0*/  IABS R5, R10 ;  /* 0x0000000a00057213 */ /* 0x000fe20000000000 */
[----:B------:R-:W-:Y:S01]  /*10b00*/  IMAD.HI.U32 R18, R9, R12, RZ ;  /* 0x0000000c09127227 */ /* 0x000fe200078e00ff */
[----:B------:R-:W-:-:S02]  /*10b10*/  ISETP.GT.U32.AND P0, PT, R14, R2, PT ;  /* 0x000000020e00720c */ /* 0x000fc40003f04070 */
[----:B------:R-:W-:Y:S01]  /*10b20*/  ISETP.GT.U32.AND P3, PT, R14, R15, PT ;  /* 0x0000000f0e00720c */ /* 0x000fe20003f64070 */
[----:B------:R-:W-:-:S04]  /*10b30*/  IMAD.HI.U32 R13, R9, R5, RZ ;  /* 0x00000005090d7227 */ /* 0x000fc800078e00ff */
[----:B0-----:R-:W-:Y:S02]  /*10b40*/  IMAD.MOV.U32 R0, RZ, RZ, R16 ;  /* 0x000000ffff007224 */ /* 0x001fe400078e0010 */
[----:B------:R-:W-:Y:S02]  /*10b50*/  IMAD.MOV R18, RZ, RZ, -R18 ;  /* 0x000000ffff127224 */ /* 0x000fe400078e0a12 */
[----:B------:R-:W-:Y:S01]  /*10b60*/  @!P4 IMAD.MOV R0, RZ, RZ, -R0 ;  /* 0x000000ffff00c224 */ /* 0x000fe200078e0a00 */
[C---:B------:R-:W-:Y:S01]  /*10b70*/  ISETP.GT.U32.AND P4, PT, R14.reuse, R4, PT ;  /* 0x000000040e00720c */ /* 0x040fe20003f84070 */
[C---:B------:R-:W-:Y:S02]  /*10b80*/  IMAD R20, R14.reuse, R23, R20 ;  /* 0x000000170e147224 */ /* 0x040fe400078e0214 */
[----:B------:R-:W-:Y:S01]  /*10b90*/  IMAD.MOV R13, RZ, RZ, -R13 ;  /* 0x000000ffff0d7224 */ /* 0x000fe200078e0a0d */
[----:B------:R0:W-:Y:S01]  /*10ba0*/  STL [R1+0x47c], R0 ;  /* 0x00047c0001007387 */ /* 0x0001e20000100800 */
[----:B------:R-:W-:-:S02]  /*10bb0*/  IMAD R12, R14, R18, R12 ;  /* 0x000000120e0c7224 */ /* 0x000fc400078e020c */
[--C-:B------:R-:W-:Y:S02]  /*10bc0*/  @!P5 IMAD.IADD R21, R21, 0x1, -R14.reuse ;  /* 0x000000011515d824 */ /* 0x100fe400078e0a0e */
[----:B------:R-:W-:Y:S02]  /*10bd0*/  IMAD R5, R14, R13, R5 ;  /* 0x0000000d0e057224 */ /* 0x000fe400078e0205 */
[--C-:B------:R-:W-:Y:S01]  /*10be0*/  @!P0 IMAD.IADD R2, R2, 0x1, -R14.reuse ;  /* 0x0000000102028824 */ /* 0x100fe200078e0a0e */
[----:B------:R-:W-:Y:S01]  /*10bf0*/  ISETP.GT.U32.AND P0, PT, R14, R12, PT ;  /* 0x0000000c0e00720c */ /* 0x000fe20003f04070 */
[----:B------:R-:W-:Y:S01]  /*10c00*/  @!P4 IMAD.IADD R4, R4, 0x1, -R14 ;  /* 0x000000010404c824 */ /* 0x000fe200078e0a0e */
[C---:B------:R-:W-:Y:S01]  /*10c10*/  ISETP.GT.U32.AND P5, PT, R14.reuse, R21, PT ;  /* 0x000000150e00720c */ /* 0x040fe20003fa4070 */
[----:B0-----:R-:W-:Y:S01]  /*10c20*/  IMAD.MOV.U32 R0, RZ, RZ, R11 ;  /* 0x000000ffff007224 */ /* 0x001fe200078e000b */
[----:B------:R-:W-:Y:S01]  /*10c30*/  ISETP.GT.U32.AND P4, PT, R14, R5, PT ;  /* 0x000000050e00720c */ /* 0x000fe20003f84070 */
        /* <DEDUP_REMOVED lines=9> */
[----:B------:R-:W-:Y:S01]  /*10cd0*/  @!P0 IMAD.IADD R12, R12, 0x1, -R14 ;  /* 0x000000010c0c8824 */ /* 0x000fe200078e0a0e */
[----:B------:R-:W-:Y:S01]  /*10ce0*/  ISETP.GE.AND P3, PT, R6, RZ, PT ;  /* 0x000000ff0600720c */ /* 0x000fe20003f66270 */
[----:B------:R-:W-:Y:S01]  /*10cf0*/  IMAD.HI.U32 R11, R9, R17, RZ ;  /* 0x00000011090b7227 */ /* 0x000fe200078e00ff */
[----:B------:R-:W-:-:S03]  /*10d00*/  ISETP.GE.AND P0, PT, R8, RZ, PT ;  /* 0x000000ff0800720c */ /* 0x000fc60003f06270 */
[--C-:B------:R-:W-:Y:S01]  /*10d10*/  @!P6 IMAD.IADD R20, R20, 0x1, -R14.reuse ;  /* 0x000000011414e824 */ /* 0x100fe200078e0a0e */
[----:B------:R-:W-:Y:S01]  /*10d20*/  ISETP.GE.AND P6, PT, R19, RZ, PT ;  /* 0x000000ff1300720c */ /* 0x000fe20003fc6270 */
[--C-:B------:R-:W-:Y:S01]  /*10d30*/  @!P5 IMAD.IADD R21, R21, 0x1, -R14.reuse ;  /* 0x000000011515d824 */ /* 0x100fe200078e0a0e */
[----:B------:R-:W-:Y:S01]  /*10d40*/  ISETP.GE.AND P5, PT, R7, RZ, PT ;  /* 0x000000ff0700720c */ /* 0x000fe20003fa6270 */
[----:B0-----:R-:W-:Y:S02]  /*10d50*/  IMAD.MOV.U32 R0, RZ, RZ, R15 ;  /* 0x000000ffff007224 */ /* 0x001fe400078e000f */
[----:B------:R-:W-:Y:S01]  /*10d60*/  @!P2 IMAD.MOV R3, RZ, RZ, -R3 ;  /* 0x000000ffff03a224 */ /* 0x000fe200078e0a03 */
[C---:B------:R-:W-:Y:S01]  /*10d70*/  ISETP.GT.U32.AND P2, PT, R14.reuse, R20, PT ;  /* 0x000000140e00720c */ /* 0x040fe20003f44070 */
[----:B------:R-:W-:Y:S01]  /*10d80*/  @!P4 IMAD.IADD R5, R5, 0x1, -R14 ;  /* 0x000000010505c824 */ /* 0x000fe200078e0a0e */
[----:B------:R-:W-:Y:S01]  /*10d90*/  ISETP.GT.U32.AND P4, PT, R14, R12, PT ;  /* 0x0000000c0e00720c */ /* 0x000fe20003f84070 */
[----:B------:R-:W-:Y:S01]  /*10da0*/  IMAD.HI.U32 R6, R9, R16, RZ ;  /* 0x0000001009067227 */ /* 0x000fe200078e00ff */
[----:B------:R0:W-:Y:S03]  /*10db0*/  STL [R1+0x474], R3 ;  /* 0x0004740301007387 */ /* 0x0001e60000100800 */
[----:B------:R-:W-:-:S02]  /*10dc0*/  IMAD.MOV R11, RZ, RZ, -R11 ;  /* 0x000000ffff0b7224 */ /* 0x000fc400078e0a0b */
[----:B------:R-:W-:Y:S01]  /*10dd0*/  @!P1 IMAD.MOV R0, RZ, RZ, -R0 ;  /* 0x000000ffff009224 */ /* 0x000fe200078e0a00 */
[C---:B------:R-:W-:Y:S01]  /*10de0*/  ISETP.GT.U32.AND P1, PT, R14.reuse, R5, PT ;  /* 0x000000050e00720c */ /* 0x040fe20003f24070 */
[----:B------:R-:W-:Y:S02]  /*10df0*/  IMAD.MOV R6, RZ, RZ, -R6 ;  /* 0x000000ffff067224 */ /* 0x000fe400078e0a06 */
[C---:B------:R-:W-:Y:S01]  /*10e00*/  IMAD R7, R14.reuse, R11, R17 ;  /* 0x0000000b0e077224 */ /* 0x040fe200078e0211 */
[----:B------:R1:W-:Y:S01]  /*10e10*/  STL [R1+0x470], R0 ;  /* 0x0004700001007387 */ /* 0x0003e20000100800 */
[----:B0-----:R-:W-:Y:S02]  /*10e20*/  IMAD.MOV.U32 R3, RZ, RZ, R4 ;  /* 0x000000ffff037224 */ /* 0x001fe400078e0004 */
[----:B------:R-:W-:Y:S02]  /*10e30*/  IMAD R6, R14, R6, R16 ;  /* 0x000000060e067224 */ /* 0x000fe400078e0210 */
[----:B------:R-:W-:-:S02]  /*10e40*/  VIADD R2, R24, 0xcf ;  /* 0x000000cf18027836 */ /* 0x000fc40000000000 */
[----:B------:R-:W-:Y:S01]  /*10e50*/  @!P3 IMAD.MOV R3, RZ, RZ, -R3 ;  /* 0x000000ffff03b224 */ /* 0x000fe200078e0a03 */
[----:B------:R-:W-:Y:S01]  /*10e60*/  ISETP.GT.U32.AND P3, PT, R14, R7, PT ;  /* 0x000000070e00720c */ /* 0x000fe20003f64070 */
[--C-:B------:R-:W-:Y:S01]  /*10e70*/  @!P2 IMAD.IADD R20, R20, 0x1, -R14.reuse ;  /* 0x000000011414a824 */ /* 0x100fe200078e0a0e */
[----:B------:R-:W-:Y:S01]  /*10e80*/  IABS R8, R2 ;  /* 0x0000000200087213 */ /* 0x000fe20000000000 */
[----:B-1----:R-:W-:Y:S01]  /*10e90*/  IMAD.MOV.U32 R0, RZ, RZ, R21 ;  /* 0x000000ffff007224 */ /* 0x002fe200078e0015 */
[----:B------:R-:W-:Y:S01]  /*10ea0*/  ISETP.GT.U32.AND P2, PT, R14, R6, PT ;  /* 0x000000060e00720c */ /* 0x000fe20003f44070 */
[----:B------:R-:W-:Y:S01]  /*10eb0*/  @!P4 IMAD.IADD R12, R12, 0x1, -R14 ;  /* 0x000000010c0cc824 */ /* 0x000fe200078e0a0e */
[----:B------:R0:W-:Y:S01]  /*10ec0*/  STL [R1+0x46c], R3 ;  /* 0x00046c0301007387 */ /* 0x0001e20000100800 */
[----:B------:R-:W-:Y:S01]  /*10ed0*/  @!P5 IMAD.MOV R0, RZ, RZ, -R0 ;  /* 0x000000ffff00d224 */ /* 0x000fe200078e0a00 */
[----:B------:R-:W-:Y:S01]  /*10ee0*/  ISETP.GE.AND P5, PT, R10, RZ, PT ;  /* 0x000000ff0a00720c */ /* 0x000fe20003fa6270 */
[----:B------:R-:W-:Y:S01]  /*10ef0*/  IMAD.HI.U32 R10, R9, R8, RZ ;  /* 0x00000008090a7227 */ /* 0x000fe200078e00ff */
[----:B------:R-:W-:-:S02]  /*10f00*/  ISETP.GE.AND P4, PT, R18, RZ, PT ;  /* 0x000000ff1200720c */ /* 0x000fc40003f86270 */
[----:B------:R1:W-:Y:S01]  /*10f10*/  STL [R1+0x468], R0 ;  /* 0x0004680001007387 */ /* 0x0003e20000100800 */
[--C-:B------:R-:W-:Y:S01]  /*10f20*/  @!P1 IMAD.IADD R5, R5, 0x1, -R14.reuse ;  /* 0x0000000105059824 */ /* 0x100fe200078e0a0e */
[----:B------:R-:W-:Y:S01]  /*10f30*/  ISETP.GE.AND P1, PT, R13, RZ, PT ;  /* 0x000000ff0d00720c */ /* 0x000fe20003f26270 */
[----:B------:R-:W-:Y:S01]  /*10f40*/  @!P3 IMAD.IADD R7, R7, 0x1, -R14 ;  /* 0x000000010707b824 */ /* 0x000fe200078e0a0e */
[----:B------:R-:W-:Y:S01]  /*10f50*/  ISETP.GE.AND P3, PT, R2, RZ, PT ;  /* 0x000000ff0200720c */ /* 0x000fe20003f66270 */
[----:B0-----:R-:W-:Y:S02]  /*10f60*/  IMAD.MOV.U32 R3, RZ, RZ, R20 ;  /* 0x000000ffff037224 */ /* 0x001fe400078e0014 */
[----:B------:R-:W-:Y:S02]  /*10f70*/  IMAD.MOV R10, RZ, RZ, -R10 ;  /* 0x000000ffff0a7224 */ /* 0x000fe400078e0a0a */
[----:B------:R-:W-:Y:S02]  /*10f80*/  @!P6 IMAD.MOV R3, RZ, RZ, -R3 ;  /* 0x000000ffff03e224 */ /* 0x000fe400078e0a03 */
[----:B-1----:R-:W-:-:S02]  /*10f90*/  IMAD.MOV.U32 R0, RZ, RZ, R12 ;  /* 0x000000ffff007224 */ /* 0x002fc400078e000c */
[----:B------:R-:W-:Y:S01]  /*10fa0*/  VIADD R4, R24, 0xce ;  /* 0x000000ce18047836 */ /* 0x000fe20000000000 */
[----:B------:R-:W-:Y:S01]  /*10fb0*/  STL [R1+0x45c], R3 ;  /* 0x00045c0301007387 */ /* 0x000fe20000100800 */
[----:B------:R-:W-:Y:S02]  /*10fc0*/  @!P0 IMAD.MOV R0, RZ, RZ, -R0 ;  /* 0x000000ffff008224 */ /* 0x000fe400078e0a00 */
[----:B------:R-:W-:Y:S01]  /*10fd0*/  @!P2 IMAD.IADD R6, R6, 0x1, -R14 ;  /* 0x000000010606a824 */ /* 0x000fe200078e0a0e */
[C---:B------:R-:W-:Y:S01]  /*10fe0*/  ISETP.GT.U32.AND P2, PT, R14.reuse, R7, PT ;  /* 0x000000070e00720c */ /* 0x040fe20003f44070 */
[----:B------:R-:W-:Y:S01]  /*10ff0*/  IMAD R12, R14, R10, R8 ;  /* 0x0000000a0e0c7224 */ /* 0x000fe200078e0208 */
[----:B------:R0:W-:Y:S01]  /*11000*/  STL [R1+0x450], R0 ;  /* 0x0004500001007387 */ /* 0x0001e20000100800 */
[----:B------:R-:W-:Y:S01]  /*11010*/  IABS R16, R4 ;  /* 0x0000000400107213 */ /* 0x000fe20000000000 */
[----:B------:R-:W-:Y:S01]  /*11020*/  VIADD R13, R24, 0xcd ;  /* 0x000000cd180d7836 */ /* 0x000fe20000000000 */
[----:B------:R-:W-:Y:S01]  /*11030*/  ISETP.GT.U32.AND P0, PT, R14, R6, PT ;  /* 0x000000060e00720c */ /* 0x000fe20003f04070 */
[----:B------:R-:W-:Y:S01]  /*11040*/  VIADD R15, R24, 0xc9 ;  /* 0x000000c9180f7836 */ /* 0x000fe20000000000 */
[----:B------:R-:W-:Y:S01]  /*11050*/  ISETP.GE.AND P6, PT, R4, RZ, PT ;  /* 0x000000ff0400720c */ /* 0x000fe20003fc6270 */
[----:B------:R-:W-:-:S03]  /*11060*/  IMAD.HI.U32 R2, R9, R16, RZ ;  /* 0x0000001009027227 */ /* 0x000fc600078e00ff */
[----:B------:R-:W-:Y:S01]  /*11070*/  IABS R17, R15 ;  /* 0x0000000f00117213 */ /* 0x000fe20000000000 */
[----:B0-----:R-:W-:Y:S02]  /*11080*/  IMAD.MOV.U32 R0, RZ, RZ, R5 ;  /* 0x000000ffff007224 */ /* 0x001fe400078e0005 */
[----:B------:R-:W-:Y:S02]  /*11090*/  IMAD.MOV R2, RZ, RZ, -R2 ;  /* 0x000000ffff027224 */ /* 0x000fe400078e0a02 */
[----:B------:R-:W-:Y:S01]  /*110a0*/  @!P5 IMAD.MOV R0, RZ, RZ, -R0 ;  /* 0x000000ffff00d224 */ /* 0x000fe200078e0a00 */
[C---:B------:R-:W-:Y:S01]  /*110b0*/  ISETP.GT.U32.AND P5, PT, R14.reuse, R12, PT ;  /* 0x0000000c0e00720c */ /* 0x040fe20003fa4070 */
[----:B------:R-:W-:Y:S01]  /*110c0*/  @!P2 IMAD.IADD R7, R7, 0x1, -R14 ;  /* 0x000000010707a824 */ /* 0x000fe200078e0a0e */
[----:B------:R-:W-:Y:S01]  /*110d0*/  ISETP.GE.AND P2, PT, R13, RZ, PT ;  /* 0x000000ff0d00720c */ /* 0x000fe20003f46270 */
[----:B------:R-:W-:Y:S01]  /*110e0*/  IMAD R16, R14, R2, R16 ;  /* 0x000000020e107224 */ /* 0x000fe200078e0210 */
[----:B------:R0:W-:Y:S01]  /*110f0*/  STL [R1+0x44c], R0 ;  /* 0x00044c0001007387 */ /* 0x0001e20000100800 */
[----:B------:R-:W-:Y:S01]  /*11100*/  IABS R13, R13 ;  /* 0x0000000d000d7213 */ /* 0x000fe20000000000 */
[----:B------:R-:W-:-:S02]  /*11110*/  @!P0 IMAD.IADD R6, R6, 0x1, -R14 ;  /* 0x0000000106068824 */ /* 0x000fc400078e0a0e */
[----:B------:R-:W-:Y:S01]  /*11120*/  ISETP.GT.U32.AND P0, PT, R14, R16, PT ;  /* 0x000000100e00720c */ /* 0x000fe20003f04070 */
[----:B------:R-:W-:Y:S02]  /*11130*/  VIADD R2, R24, 0xcb ;  /* 0x000000cb18027836 */ /* 0x000fe40000000000 */
[----:B------:R-:W-:-:S03]  /*11140*/  IMAD.HI.U32 R8, R9, R13, RZ ;  /* 0x0000000d09087227 */ /* 0x000fc600078e00ff */
[----:B------:R-:W-:Y:S01]  /*11150*/  IABS R11, R2 ;  /* 0x00000002000b7213 */ /* 0x000fe20000000000 */
[----:B0-----:R-:W-:Y:S02]  /*11160*/  IMAD.MOV.U32 R0, RZ, RZ, R7 ;  /* 0x000000ffff007224 */ /* 0x001fe400078e0007 */
[----:B------:R-:W-:Y:S02]  /*11170*/  @!P5 IMAD.IADD R12, R12, 0x1, -R14 ;  /* 0x000000010c0cd824 */ /* 0x000fe400078e0a0e */
        /* <DEDUP_REMOVED lines=8> */
[----:B------:R-:W-:Y:S01]  /*11200*/  VIADD R8, R24, 0xc8 ;  /* 0x000000c818087836 */ /* 0x000fe20000000000 */
[----:B------:R-:W-:Y:S01]  /*11210*/  ISETP.GE.AND P5, PT, R4, RZ, PT ;  /* 0x000000ff0400720c */ /* 0x000fe20003fa6270 */
[----:B------:R-:W-:Y:S01]  /*11220*/  IMAD.HI.U32 R4, R9, R11, RZ ;  /* 0x0000000b09047227 */ /* 0x000fe200078e00ff */
[----:B------:R-:W-:Y:S02]  /*11230*/  ISETP.GT.U32.AND P0, PT, R14, R16, PT ;  /* 0x000000100e00720c */ /* 0x000fe40003f04070 */
[----:B------:R-:W-:Y:S01]  /*11240*/  IABS R10, R8 ;  /* 0x00000008000a7213 */ /* 0x000fe20000000000 */
[----:B------:R-:W-:Y:S01]  /*11250*/  @!P4 IMAD.IADD R12, R12, 0x1, -R14 ;  /* 0x000000010c0cc824 */ /* 0x000fe200078e0a0e */
[----:B------:R-:W-:Y:S01]  /*11260*/  ISETP.GT.U32.AND P4, PT, R14, R13, PT ;  /* 0x0000000d0e00720c */ /* 0x000fe20003f84070 */
[----:B0-----:R-:W-:-:S02]  /*11270*/  IMAD.MOV.U32 R0, RZ, RZ, R6 ;  /* 0x000000ffff007224 */ /* 0x001fc400078e0006 */
[----:B------:R-:W-:-:S04]  /*11280*/  IMAD.HI.U32 R7, R9, R5, RZ ;  /* 0x0000000509077227 */ /* 0x000fc800078e00ff */
[----:B------:R-:W-:Y:S01]  /*11290*/  @!P1 IMAD.MOV R0, RZ, RZ, -R0 ;  /* 0x000000ffff009224 */ /* 0x000fe200078e0a00 */
[----:B------:R-:W-:Y:S01]  /*112a0*/  ISETP.GE.AND P1, PT, R2, RZ, PT ;  /* 0x000000ff0200720c */ /* 0x000fe20003f26270 */
[----:B------:R-:W-:Y:S02]  /*112b0*/  IMAD.MOV R4, RZ, RZ, -R4 ;  /* 0x000000ffff047224 */ /* 0x000fe400078e0a04 */
[----:B------:R-:W-:Y:S01]  /*112c0*/  VIADD R2, R24, 0xca ;  /* 0x000000ca18027836 */ /* 0x000fe20000000000 */
[----:B------:R0:W-:Y:S01]  /*112d0*/  STL [R1+0x444], R0 ;  /* 0x0004440001007387 */ /* 0x0001e20000100800 */
[----:B------:R-:W-:Y:S02]  /*112e0*/  IMAD.MOV R7, RZ, RZ, -R7 ;  /* 0x000000ffff077224 */ /* 0x000fe400078e0a07 */
[----:B------:R-:W-:Y:S01]  /*112f0*/  IMAD R11, R14, R4, R11 ;  /* 0x000000040e0b7224 */ /* 0x000fe200078e020b */
[----:B------:R-:W-:Y:S01]  /*11300*/  IABS R6, R2 ;  /* 0x0000000200067213 */ /* 0x000fe20000000000 */
[----:B------:R-:W-:-:S02]  /*11310*/  @!P4 IMAD.IADD R13, R13, 0x1, -R14 ;  /* 0x000000010d0dc824 */ /* 0x000fc400078e0a0e */
[C---:B------:R-:W-:Y:S01]  /*11320*/  IMAD R5, R14.reuse, R7, R5 ;  /* 0x000000070e057224 */ /* 0x040fe200078e0205 */
[----:B------:R-:W-:Y:S01]  /*11330*/  ISETP.GT.U32.AND P4, PT, R14, R11, PT ;  /* 0x0000000b0e00720c */ /* 0x000fe20003f84070 */
[----:B------:R-:W-:Y:S02]  /*11340*/  @!P0 IMAD.IADD R16, R16, 0x1, -R14 ;  /* 0x0000000110108824 */ /* 0x000fe400078e0a0e */
[----:B0-----:R-:W-:Y:S01]  /*11350*/  IMAD.MOV.U32 R0, RZ, RZ, R12 ;  /* 0x000000ffff007224 */ /* 0x001fe200078e000c */
[----:B------:R-:W-:Y:S01]  /*11360*/  ISETP.GT.U32.AND P0, PT, R14, R5, PT ;  /* 0x000000050e00720c */ /* 0x000fe20003f04070 */
[----:B------:R-:W-:-:S04]  /*11370*/  IMAD.HI.U32 R12, R9, R6, RZ ;  /* 0x00000006090c7227 */ /* 0x000fc800078e00ff */
[----:B------:R-:W-:Y:S01]  /*11380*/  @!P3 IMAD.MOV R0, RZ, RZ, -R0 ;  /* 0x000000ffff00b224 */ /* 0x000fe200078e0a00 */
[----:B------:R-:W-:Y:S01]  /*11390*/  ISETP.GT.U32.AND P3, PT, R14, R13, PT ;  /* 0x0000000d0e00720c */ /* 0x000fe20003f64070 */
[----:B------:R-:W-:Y:S02]  /*113a0*/  IMAD.MOV R12, RZ, RZ, -R12 ;  /* 0x000000ffff0c7224 */ /* 0x000fe400078e0a0c */
[--C-:B------:R-:W-:Y:S01]  /*113b0*/  @!P4 IMAD.IADD R11, R11, 0x1, -R14.reuse ;  /* 0x000000010b0bc824 */ /* 0x100fe200078e0a0e */
[----:B------:R0:W-:Y:S01]  /*113c0*/  STL [R1+0x438], R0 ;  /* 0x0004380001007387 */ /* 0x0001e20000100800 */
[----:B------:R-:W-:Y:S02]  /*113d0*/  VIADD R4, R24, 0xc7 ;  /* 0x000000c718047836 */ /* 0x000fe40000000000 */
[----:B------:R-:W-:Y:S01]  /*113e0*/  @!P0 IMAD.IADD R5, R5, 0x1, -R14 ;  /* 0x0000000105058824 */ /* 0x000fe200078e0a0e */
[----:B------:R-:W-:Y:S02]  /*113f0*/  ISETP.GT.U32.AND P4, PT, R14, R11, PT ;  /* 0x0000000b0e00720c */ /* 0x000fe40003f84070 */
[----:B------:R-:W-:-:S02]  /*11400*/  IABS R7, R4 ;  /* 0x0000000400077213 */ /* 0x000fc40000000000 */
[----:B------:R-:W-:Y:S01]  /*11410*/  ISETP.GT.U32.AND P0, PT, R14, R5, PT ;  /* 0x000000050e00720c */ /* 0x000fe20003f04070 */
[----:B------:R-:W-:Y:S02]  /*11420*/  @!P3 IMAD.IADD R13, R13, 0x1, -R14 ;  /* 0x000000010d0db824 */ /* 0x000fe400078e0a0e */
[----:B0-----:R-:W-:Y:S02]  /*11430*/  IMAD.MOV.U32 R0, RZ, RZ, R16 ;  /* 0x000000ffff007224 */ /* 0x001fe400078e0010 */
[----:B------:R-:W-:-:S04]  /*11440*/  IMAD.HI.U32 R16, R9, R17, RZ ;  /* 0x0000001109107227 */ /* 0x000fc800078e00ff */
        /* <DEDUP_REMOVED lines=10> */
[----:B------:R-:W-:Y:S02]  /*114f0*/  IMAD R17, R14, R16, R17 ;  /* 0x000000100e117224 */ /* 0x000fe400078e0211 */
[----:B------:R-:W-:Y:S02]  /*11500*/  @!P3 IMAD.IADD R2, R2, 0x1, -R14 ;  /* 0x000000010202b824 */ /* 0x000fe400078e0a0e */
[----:B------:R-:W-:Y:S01]  /*11510*/  @!P2 IMAD.MOV R0, RZ, RZ, -R0 ;  /* 0x000000ffff00a224 */ /* 0x000fe200078e0a00 */
[C---:B------:R-:W-:Y:S01]  /*11520*/  ISETP.GT.U32.AND P3, PT, R14.reuse, R17, PT ;  /* 0x000000110e00720c */ /* 0x040fe20003f64070 */
[----:B------:R-:W-:Y:S01]  /*11530*/  IMAD.MOV R12, RZ, RZ, -R12 ;  /* 0x000000ffff0c7224 */ /* 0x000fe200078e0a0c */
[C---:B------:R-:W-:Y:S01]  /*11540*/  ISETP.GT.U32.AND P2, PT, R14.reuse, R2, PT ;  /* 0x000000020e00720c */ /* 0x040fe20003f44070 */
[----:B------:R-:W-:Y:S01]  /*11550*/  IMAD R10, R14, R6, R10 ;  /* 0x000000060e0a7224 */ /* 0x000fe200078e020a */
[----:B------:R0:W-:Y:S01]  /*11560*/  STL [R1+0x42c], R0 ;  /* 0x00042c0001007387 */ /* 0x0001e20000100800 */
[----:B------:R-:W-:-:S02]  /*11570*/  @!P4 IMAD.IADD R11, R11, 0x1, -R14 ;  /* 0x000000010b0bc824 */ /* 0x000fc400078e0a0e */
[----:B------:R-:W-:Y:S01]  /*11580*/  VIADD R6, R24, 0xc6 ;  /* 0x000000c618067836 */ /* 0x000fe20000000000 */
[C---:B------:R-:W-:Y:S01]  /*11590*/  ISETP.GT.U32.AND P4, PT, R14.reuse, R10, PT ;  /* 0x0000000a0e00720c */ /* 0x040fe20003f84070 */
[----:B------:R-:W-:Y:S01]  /*115a0*/  @!P0 IMAD.IADD R5, R5, 0x1, -R14 ;  /* 0x0000000105058824 */ /* 0x000fe200078e0a0e */
[----:B------:R-:W-:Y:S01]  /*115b0*/  ISETP.GE.AND P0, PT, R15, RZ, PT ;  /* 0x000000ff0f00720c */ /* 0x000fe20003f06270 */
[----:B------:R-:W-:Y:S01]  /*115c0*/  IMAD R7, R14, R12, R7 ;  /* 0x0000000c0e077224 */ /* 0x000fe200078e0207 */
[----:B------:R-:W-:Y:S01]  /*115d0*/  IABS R12, R6 ;  /* 0x00000006000c7213 */ /* 0x000fe20000000000 */
[----:B------:R-:W-:Y:S02]  /*115e0*/  IMAD.MOV.U32 R3, RZ, RZ, R5 ;  /* 0x000000ffff037224 */ /* 0x000fe400078e0005 */
[----:B0-----:R-:W-:Y:S02]  /*115f0*/  IMAD.MOV.U32 R0, RZ, RZ, R11 ;  /* 0x000000ffff007224 */ /* 0x001fe400078e000b */
[----:B------:R-:W-:-:S02]  /*11600*/  IMAD.MOV.U32 R5, RZ, RZ, R12 ;  /* 0x000000ffff057224 */ /* 0x000fc400078e000c */
[----:B------:R-:W-:Y:S01]  /*11610*/  @!P1 IMAD.MOV R0, RZ, RZ, -R0 ;  /* 0x000000ffff009224 */ /* 0x000fe200078e0a00 */
[----:B------:R-:W-:Y:S01]  /*11620*/  ISETP.GT.U32.AND P1, PT, R14, R7, PT ;  /* 0x000000070e00720c */ /* 0x000fe20003f24070 */
[----:B------:R-:W-:Y:S01]  /*11630*/  @!P5 IMAD.MOV R3, RZ, RZ, -R3 ;  /* 0x000000ffff03d224 */ /* 0x000fe200078e0a03 */
[----:B------:R-:W-:Y:S01]  /*11640*/  ISETP.GE.AND P5, PT, R8, RZ, PT ;  /* 0x000000ff0800720c */ /* 0x000fe20003fa6270 */
[----:B------:R-:W-:Y:S02]  /*11650*/  VIADD R8, R24, 0xc5 ;  /* 0x000000c518087836 */ /* 0x000fe40000000000 */
[--C-:B------:R-:W-:Y:S01]  /*11660*/  @!P2 IMAD.IADD R2, R2, 0x1, -R14.reuse ;  /* 0x000000010202a824 */ /* 0x100fe200078e0a0e */
[----:B------:R-:W-:Y:S01]  /*11670*/  STL [R1+0x428], R3 ;  /* 0x0004280301007387 */ /* 0x000fe20000100800 */
[----:B------:R-:W-:Y:S01]  /*11680*/  IMAD.HI.U32 R11, R9, R5, RZ ;  /* 0x00000005090b7227 */ /* 0x000fe200078e00ff */
[----:B------:R-:W-:Y:S02]  /*11690*/  IABS R16, R8 ;  /* 0x0000000800107213 */ /* 0x000fe40000000000 */
[----:B------:R0:W-:Y:S01]  /*116a0*/  STL [R1+0x424], R0 ;  /* 0x0004240001007387 */ /* 0x0001e20000100800 */
[--C-:B------:R-:W-:Y:S01]  /*116b0*/  @!P3 IMAD.IADD R17, R17, 0x1, -R14.reuse ;  /* 0x000000011111b824 */ /* 0x100fe200078e0a0e */
[----:B------:R-:W-:Y:S01]  /*116c0*/  ISETP.GE.AND P3, PT, R6, RZ, PT ;  /* 0x000000ff0600720c */ /* 0x000fe20003f66270 */
[--C-:B------:R-:W-:Y:S01]  /*116d0*/  @!P4 IMAD.IADD R10, R10, 0x1, -R14.reuse ;  /* 0x000000010a0ac824 */ /* 0x100fe200078e0a0e */
[----:B------:R-:W-:Y:S01]  /*116e0*/  ISETP.GE.AND P2, PT, R4, RZ, PT ;  /* 0x000000ff0400720c */ /* 0x000fe20003f46270 */
[----:B------:R-:W-:Y:S01]  /*116f0*/  IMAD.MOV R11, RZ, RZ, -R11 ;  /* 0x000000ffff0b7224 */ /* 0x000fe200078e0a0b */
[----:B------:R-:W-:Y:S01]  /*11700*/  ISETP.GT.U32.AND P4, PT, R14, R17, PT ;  /* 0x000000110e00720c */ /* 0x000fe20003f84070 */
[----:B------:R-:W-:-:S02]  /*11710*/  @!P1 IMAD.IADD R7, R7, 0x1, -R14 ;  /* 0x0000000107079824 */ /* 0x000fc400078e0a0e */
[C---:B------:R-:W-:Y:S02]  /*11720*/  IMAD R5, R14.reuse, R11, R5 ;  /* 0x0000000b0e057224 */ /* 0x040fe400078e0205 */
[----:B0-----:R-:W-:Y:S01]  /*11730*/  IMAD.MOV.U32 R0, RZ, RZ, R2 ;  /* 0x000000ffff007224 */ /* 0x001fe200078e0002 */
[----:B------:R-:W-:Y:S01]  /*11740*/  ISETP.GT.U32.AND P1, PT, R14, R7, PT ;  /* 0x000000070e00720c */ /* 0x000fe20003f24070 */
[----:B------:R-:W-:-:S04]  /*11750*/  IMAD.HI.U32 R11, R9, R16, RZ ;  /* 0x00000010090b7227 */ /* 0x000fc800078e00ff */
[----:B------:R-:W-:Y:S01]  /*11760*/  @!P6 IMAD.MOV R0, RZ, RZ, -R0 ;  /* 0x000000ffff00e224 */ /* 0x000fe200078e0a00 */
[----:B------:R-:W-:Y:S01]  /*11770*/  ISETP.GT.U32.AND P6, PT, R14, R10, PT ;  /* 0x0000000a0e00720c */ /* 0x000fe20003fc4070 */
[C---:B------:R-:W-:Y:S02]  /*11780*/  VIADD R6, R24.reuse, 0xc4 ;  /* 0x000000c418067836 */ /* 0x040fe40000000000 */
[----:B------:R-:W-:Y:S01]  /*11790*/  IMAD.MOV R11, RZ, RZ, -R11 ;  /* 0x000000ffff0b7224 */ /* 0x000fe200078e0a0b */
[----:B------:R0:W-:Y:S01]  /*117a0*/  STL [R1+0x418], R0 ;  /* 0x0004180001007387 */ /* 0x0001e20000100800 */
[----:B------:R-:W-:Y:S01]  /*117b0*/  VIADD R4, R24, 0xc3 ;  /* 0x000000c318047836 */ /* 0x000fe20000000000 */
[----:B------:R-:W-:Y:S01]  /*117c0*/  IABS R15, R6 ;  /* 0x00000006000f7213 */ /* 0x000fe20000000000 */
[C---:B------:R-:W-:Y:S02]  /*117d0*/  IMAD R16, R14.reuse, R11, R16 ;  /* 0x0000000b0e107224 */ /* 0x040fe400078e0210 */
[----:B------:R-:W-:Y:S01]  /*117e0*/  @!P4 IMAD.IADD R17, R17, 0x1, -R14 ;  /* 0x000000011111c824 */ /* 0x000fe200078e0a0e */
[----:B------:R-:W-:Y:S01]  /*117f0*/  ISETP.GT.U32.AND P4, PT, R14, R5, PT ;  /* 0x000000050e00720c */ /* 0x000fe20003f84070 */
[----:B------:R-:W-:Y:S01]  /*11800*/  IMAD.HI.U32 R11, R9, R15, RZ ;  /* 0x0000000f090b7227 */ /* 0x000fe200078e00ff */
[----:B------:R-:W-:-:S03]  /*11810*/  IABS R13, R4 ;  /* 0x00000004000d7213 */ /* 0x000fc60000000000 */
[--C-:B------:R-:W-:Y:S01]  /*11820*/  @!P6 IMAD.IADD R10, R10, 0x1, -R14.reuse ;  /* 0x000000010a0ae824 */ /* 0x100fe200078e0a0e */
[----:B------:R-:W-:Y:S01]  /*11830*/  ISETP.GT.U32.AND P6, PT, R14, R16, PT ;  /* 0x000000100e00720c */ /* 0x000fe20003fc4070 */
[----:B------:R-:W-:Y:S01]  /*11840*/  @!P1 IMAD.IADD R7, R7, 0x1, -R14 ;  /* 0x0000000107079824 */ /* 0x000fe200078e0a0e */
[----:B------:R-:W-:Y:S01]  /*11850*/  ISETP.GE.AND P1, PT, R8, RZ, PT ;  /* 0x000000ff0800720c */ /* 0x000fe20003f26270 */
[----:B0-----:R-:W-:Y:S02]  /*11860*/  IMAD.MOV.U32 R0, RZ, RZ, R17 ;  /* 0x000000ffff007224 */ /* 0x001fe400078e0011 */
[----:B------:R-:W-:-:S04]  /*11870*/  IMAD.HI.U32 R8, R9, R13, RZ ;  /* 0x0000000d09087227 */ /* 0x000fc800078e00ff */
[----:B------:R-:W-:Y:S02]  /*11880*/  IMAD.MOV R11, RZ, RZ, -R11 ;  /* 0x000000ffff0b7224 */ /* 0x000fe400078e0a0b */
[----:B------:R-:W-:Y:S02]  /*11890*/  @!P0 IMAD.MOV R0, RZ, RZ, -R0 ;  /* 0x000000ffff008224 */ /* 0x000fe400078e0a00 */
[----:B------:R-:W-:Y:S02]  /*118a0*/  VIADD R2, R24, 0xc2 ;  /* 0x000000c218027836 */ /* 0x000fe40000000000 */
[----:B------:R-:W-:Y:S01]  /*118b0*/  IMAD.MOV R8, RZ, RZ, -R8 ;  /* 0x000000ffff087224 */ /* 0x000fe200078e0a08 */
[----:B------:R0:W-:Y:S01]  /*118c0*/  STL [R1+0x410], R0 ;  /* 0x0004100001007387 */ /* 0x0001e20000100800 */
[----:B------:R-:W-:Y:S01]  /*118d0*/  IMAD R15, R14, R11, R15 ;  /* 0x0000000b0e0f7224 */ /* 0x000fe200078e020f */
[----:B------:R-:W-:Y:S01]  /*118e0*/  IABS R12, R2 ;  /* 0x00000002000c7213 */ /* 0x000fe20000000000 */
[----:B------:R-:W-:-:S02]  /*118f0*/  IMAD.MOV.U32 R3, RZ, RZ, R10 ;  /* 0x000000ffff037224 */ /* 0x000fc400078e000a */
[--C-:B------:R-:W-:Y:S01]  /*11900*/  @!P4 IMAD.IADD R5, R5, 0x1, -R14.reuse ;  /* 0x000000010505c824 */ /* 0x100fe200078e0a0e */
[----:B------:R-:W-:Y:S01]  /*11910*/  ISETP.GE.AND P4, PT, R6, RZ, PT ;  /* 0x000000ff0600720c */ /* 0x000fe20003f86270 */
[----:B------:R-:W-:Y:S02]  /*11920*/  @!P6 IMAD.IADD R16, R16, 0x1, -R14 ;  /* 0x000000011010e824 */ /* 0x000fe400078e0a0e */
[C---:B------:R-:W-:Y:S01]  /*11930*/  IMAD R13, R14.reuse, R8, R13 ;  /* 0x000000080e0d7224 */ /* 0x040fe200078e020d */
[C---:B------:R-:W-:Y:S01]  /*11940*/  ISETP.GT.U32.AND P6, PT, R14.reuse, R5, PT ;  /* 0x000000050e00720c */ /* 0x040fe20003fc4070 */
[----:B0-----:R-:W-:Y:S01]  /*11950*/  IMAD.MOV.U32 R0, RZ, RZ, R7 ;  /* 0x000000ffff007224 */ /* 0x001fe200078e0007 */
[C---:B------:R-:W-:Y:S01]  /*11960*/  ISETP.GT.U32.AND P0, PT, R14.reuse, R16, PT ;  /* 0x000000100e00720c */ /* 0x040fe20003f04070 */
[----:B------:R-:W-:Y:S01]  /*11970*/  @!P5 IMAD.MOV R3, RZ, RZ, -R3 ;  /* 0x000000ffff03d224 */ /* 0x000fe200078e0a03 */
[C---:B------:R-:W-:Y:S01]  /*11980*/  ISETP.GT.U32.AND P5, PT, R14.reuse, R15, PT ;  /* 0x0000000f0e00720c */ /* 0x040fe20003fa4070 */
[----:B------:R-:W-:Y:S01]  /*11990*/  @!P2 IMAD.MOV R0, RZ, RZ, -R0 ;  /* 0x000000ffff00a224 */ /* 0x000fe200078e0a00 */
[----:B------:R-:W-:Y:S01]  /*119a0*/  ISETP.GT.U32.AND P2, PT, R14, R13, PT ;  /* 0x0000000d0e00720c */ /* 0x000fe20003f44070 */
[----:B------:R-:W-:Y:S01]  /*119b0*/  IMAD.HI.U32 R6, R9, R12, RZ ;  /* 0x0000000c09067227 */ /* 0x000fe200078e00ff */
[----:B------:R-:W-:Y:S03]  /*119c0*/  STL [R1+0x408], R3 ;  /* 0x0004080301007387 */ /* 0x000fe60000100800 */
[----:B------:R-:W-:Y:S01]  /*119d0*/  IMAD.MOV R6, RZ, RZ, -R6 ;  /* 0x000000ffff067224 */ /* 0x000fe200078e0a06 */
[----:B------:R0:W-:Y:S01]  /*119e0*/  STL [R1+0x3fc], R0 ;  /* 0x0003fc0001007387 */ /* 0x0001e20000100800 */
[----:B------:R-:W-:-:S02]  /*119f0*/  VIADD R11, R24, 0xc1 ;  /* 0x000000c1180b7836 */ /* 0x000fc40000000000 */
[----:B------:R-:W-:Y:S02]  /*11a00*/  IMAD R12, R14, R6, R12 ;  /* 0x000000060e0c7224 */ /* 0x000fe400078e020c */
[--C-:B------:R-:W-:Y:S01]  /*11a10*/  @!P5 IMAD.IADD R15, R15, 0x1, -R14.reuse ;  /* 0x000000010f0fd824 */ /* 0x100fe200078e0a0e */
[----:B------:R-:W-:Y:S01]  /*11a20*/  IABS R6, R11 ;  /* 0x0000000b00067213 */ /* 0x000fe20000000000 */
[--C-:B------:R-:W-:Y:S01]  /*11a30*/  @!P6 IMAD.IADD R5, R5, 0x1, -R14.reuse ;  /* 0x000000010505e824 */ /* 0x100fe200078e0a0e */
[----:B------:R-:W-:Y:S01]  /*11a40*/  ISETP.GE.AND P6, PT, R4, RZ, PT ;  /* 0x000000ff0400720c */ /* 0x000fe20003fc6270 */
[--C-:B------:R-:W-:Y:S01]  /*11a50*/  @!P0 IMAD.IADD R16, R16, 0x1, -R14.reuse ;  /* 0x0000000110108824 */ /* 0x100fe200078e0a0e */
[C---:B------:R-:W-:Y:S01]  /*11a60*/  ISETP.GT.U32.AND P0, PT, R14.reuse, R12, PT ;  /* 0x0000000c0e00720c */ /* 0x040fe20003f04070 */
[----:B------:R-:W-:Y:S01]  /*11a70*/  @!P2 IMAD.IADD R13, R13, 0x1, -R14 ;  /* 0x000000010d0da824 */ /* 0x000fe200078e0a0e */
        /* <DEDUP_REMOVED lines=9> */
[----:B------:R-:W-:Y:S02]  /*11b10*/  IMAD R6, R14, R4, R6 ;  /* 0x000000040e067224 */ /* 0x000fe400078e0206 */
[----:B------:R-:W-:Y:S01]  /*11b20*/  IMAD.HI.U32 R5, R9, R10, RZ ;  /* 0x0000000a09057227 */ /* 0x000fe200078e00ff */
[----:B------:R0:W-:Y:S03]  /*11b30*/  STL [R1+0x3f0], R0 ;  /* 0x0003f00001007387 */ /* 0x0001e60000100800 */
[----:B------:R-:W-:-:S02]  /*11b40*/  @!P0 IMAD.IADD R12, R12, 0x1, -R14 ;  /* 0x000000010c0c8824 */ /* 0x000fc400078e0a0e */
[----:B------:R-:W-:Y:S01]  /*11b50*/  @!P2 IMAD.IADD R15, R15, 0x1, -R14 ;  /* 0x000000010f0fa824 */ /* 0x000fe200078e0a0e */
[C---:B------:R-:W-:Y:S01]  /*11b60*/  ISETP.GT.U32.AND P2, PT, R14.reuse, R6, PT ;  /* 0x000000060e00720c */ /* 0x040fe20003f44070 */
[----:B------:R-:W-:Y:S01]  /*11b70*/  IMAD.MOV R5, RZ, RZ, -R5 ;  /* 0x000000ffff057224 */ /* 0x000fe200078e0a05 */
[----:B------:R-:W-:Y:S01]  /*11b80*/  ISETP.GT.U32.AND P0, PT, R14, R12, PT ;  /* 0x0000000c0e00720c */ /* 0x000fe20003f04070 */
[----:B------:R-:W-:Y:S02]  /*11b90*/  VIADD R2, R24, 0xbf ;  /* 0x000000bf18027836 */ /* 0x000fe40000000000 */
[----:B------:R-:W-:Y:S02]  /*11ba0*/  IMAD R10, R14, R5, R10 ;  /* 0x000000050e0a7224 */ /* 0x000fe400078e020a */
[----:B------:R-:W-:Y:S01]  /*11bb0*/  VIADD R4, R24, 0xbe ;  /* 0x000000be18047836 */ /* 0x000fe20000000000 */
[----:B------:R-:W-:Y:S01]  /*11bc0*/  IABS R17, R2 ;  /* 0x0000000200117213 */ /* 0x000fe20000000000 */
[----:B------:R-:W-:Y:S01]  /*11bd0*/  @!P3 IMAD.IADD R13, R13, 0x1, -R14 ;  /* 0x000000010d0db824 */ /* 0x000fe200078e0a0e */
[----:B------:R-:W-:Y:S01]  /*11be0*/  ISETP.GT.U32.AND P3, PT, R14, R10, PT ;  /* 0x0000000a0e00720c */ /* 0x000fe20003f64070 */
[----:B------:R-:W-:Y:S01]  /*11bf0*/  IMAD.MOV.U32 R3, RZ, RZ, R16 ;  /* 0x000000ffff037224 */ /* 0x000fe200078e0010 */
[----:B------:R-:W-:Y:S01]  /*11c00*/  IABS R8, R4 ;  /* 0x0000000400087213 */ /* 0x000fe20000000000 */
[----:B------:R-:W-:Y:S01]  /*11c10*/  @!P2 IMAD.IADD R6, R6, 0x1, -R14 ;  /* 0x000000010606a824 */ /* 0x000fe200078e0a0e */
[----:B------:R-:W-:Y:S01]  /*11c20*/  ISETP.GE.AND P2, PT, R7, RZ, PT ;  /* 0x000000ff0700720c */ /* 0x000fe20003f46270 */
[----:B------:R-:W-:-:S04]  /*11c30*/  IMAD.HI.U32 R18, R9, R17, RZ ;  /* 0x0000001109127227 */ /* 0x000fc800078e00ff */
[----:B0-----:R-:W-:Y:S02]  /*11c40*/  IMAD.MOV.U32 R0, RZ, RZ, R15 ;  /* 0x000000ffff007224 */ /* 0x001fe400078e000f */
[----:B------:R-:W-:Y:S01]  /*11c50*/  @!P1 IMAD.MOV R3, RZ, RZ, -R3 ;  /* 0x000000ffff039224 */ /* 0x000fe200078e0a03 */
[----:B------:R-:W-:Y:S01]  /*11c60*/  ISETP.GT.U32.AND P1, PT, R14, R6, PT ;  /* 0x000000060e00720c */ /* 0x000fe20003f24070 */
[----:B------:R-:W-:Y:S01]  /*11c70*/  @!P0 IMAD.IADD R12, R12, 0x1, -R14 ;  /* 0x000000010c0c8824 */ /* 0x000fe200078e0a0e */
[----:B------:R-:W-:Y:S01]  /*11c80*/  ISETP.GE.AND P0, PT, R11, RZ, PT ;  /* 0x000000ff0b00720c */ /* 0x000fe20003f06270 */
[----:B------:R-:W-:Y:S01]  /*11c90*/  IMAD.MOV R18, RZ, RZ, -R18 ;  /* 0x000000ffff127224 */ /* 0x000fe200078e0a12 */
[----:B------:R0:W-:Y:S01]  /*11ca0*/  STL [R1+0x3ec], R3 ;  /* 0x0003ec0301007387 */ /* 0x0001e20000100800 */
[----:B------:R-:W-:-:S04]  /*11cb0*/  IMAD.HI.U32 R11, R9, R8, RZ ;  /* 0x00000008090b7227 */ /* 0x000fc800078e00ff */
[----:B------:R-:W-:Y:S02]  /*11cc0*/  @!P4 IMAD.MOV R0, RZ, RZ, -R0 ;  /* 0x000000ffff00c224 */ /* 0x000fe400078e0a00 */
[C---:B------:R-:W-:Y:S02]  /*11cd0*/  IMAD R7, R14.reuse, R18, R17 ;  /* 0x000000120e077224 */ /* 0x040fe400078e0211 */
[----:B------:R-:W-:Y:S01]  /*11ce0*/  IMAD.MOV R11, RZ, RZ, -R11 ;  /* 0x000000ffff0b7224 */ /* 0x000fe200078e0a0b */
[----:B------:R1:W-:Y:S01]  /*11cf0*/  STL [R1+0x3e4], R0 ;  /* 0x0003e40001007387 */ /* 0x0003e20000100800 */
[----:B0-----:R-:W-:Y:S01]  /*11d00*/  IMAD.MOV.U32 R3, RZ, RZ, R13 ;  /* 0x000000ffff037224 */ /* 0x001fe200078e000d */
[----:B------:R-:W-:Y:S01]  /*11d10*/  ISETP.GT.U32.AND P4, PT, R14, R7, PT ;  /* 0x000000070e00720c */ /* 0x000fe20003f84070 */
[----:B------:R-:W-:Y:S02]  /*11d20*/  @!P3 IMAD.IADD R10, R10, 0x1, -R14 ;  /* 0x000000010a0ab824 */ /* 0x000fe400078e0a0e */
[----:B------:R-:W-:Y:S01]  /*11d30*/  @!P6 IMAD.MOV R3, RZ, RZ, -R3 ;  /* 0x000000ffff03e224 */ /* 0x000fe200078e0a03 */
[----:B------:R-:W-:Y:S01]  /*11d40*/  ISETP.GE.AND P6, PT, R2, RZ, PT ;  /* 0x000000ff0200720c */ /* 0x000fe20003fc6270 */
[----:B------:R-:W-:Y:S01]  /*11d50*/  VIADD R5, R24, 0xbd ;  /* 0x000000bd18057836 */ /* 0x000fe20000000000 */
[C---:B------:R-:W-:Y:S01]  /*11d60*/  ISETP.GT.U32.AND P3, PT, R14.reuse, R10, PT ;  /* 0x0000000a0e00720c */ /* 0x040fe20003f64070 */
[----:B------:R-:W-:Y:S01]  /*11d70*/  IMAD R2, R14, R11, R8 ;  /* 0x0000000b0e027224 */ /* 0x000fe200078e0208 */
[----:B------:R-:W-:Y:S01]  /*11d80*/  STL [R1+0x3dc], R3 ;  /* 0x0003dc0301007387 */ /* 0x000fe20000100800 */
[----:B-1----:R-:W-:Y:S01]  /*11d90*/  IMAD.MOV.U32 R0, RZ, RZ, R12 ;  /* 0x000000ffff007224 */ /* 0x002fe200078e000c */
[----:B------:R-:W-:Y:S01]  /*11da0*/  IABS R19, R5 ;  /* 0x0000000500137213 */ /* 0x000fe20000000000 */
[----:B------:R-:W-:Y:S01]  /*11db0*/  @!P1 IMAD.IADD R6, R6, 0x1, -R14 ;  /* 0x0000000106069824 */ /* 0x000fe200078e0a0e */
[----:B------:R-:W-:Y:S01]  /*11dc0*/  ISETP.GT.U32.AND P1, PT, R14, R2, PT ;  /* 0x000000020e00720c */ /* 0x000fe20003f24070 */
[----:B------:R-:W-:Y:S01]  /*11dd0*/  @!P5 IMAD.MOV R0, RZ, RZ, -R0 ;  /* 0x000000ffff00d224 */ /* 0x000fe200078e0a00 */
[----:B------:R-:W-:Y:S01]  /*11de0*/  ISETP.GE.AND P5, PT, R4, RZ, PT ;  /* 0x000000ff0400720c */ /* 0x000fe20003fa6270 */
[----:B------:R-:W-:-:S03]  /*11df0*/  IMAD.HI.U32 R12, R9, R19, RZ ;  /* 0x00000013090c7227 */ /* 0x000fc600078e00ff */
        /* <DEDUP_REMOVED lines=34> */
[----:B------:R-:W-:Y:S02]  /*12020*/  IMAD.MOV R6, RZ, RZ, -R6 ;  /* 0x000000ffff067224 */ /* 0x000fe400078e0a06 */
[----:B------:R-:W-:Y:S01]  /*12030*/  @!P2 IMAD.IADD R19, R19, 0x1, -R14 ;  /* 0x000000011313a824 */ /* 0x000fe200078e0a0e */
[----:B------:R-:W-:Y:S01]  /*12040*/  IABS R16, R4 ;  /* 0x0000000400107213 */ /* 0x000fe20000000000 */
[----:B0-----:R-:W-:Y:S01]  /*12050*/  IMAD.MOV.U32 R0, RZ, RZ, R7 ;  /* 0x000000ffff007224 */ /* 0x001fe200078e0007 */
[----:B------:R-:W-:Y:S01]  /*12060*/  ISETP.GE.AND P2, PT, R8, RZ, PT ;  /* 0x000000ff0800720c */ /* 0x000fe20003f46270 */
[----:B------:R-:W-:-:S02]  /*12070*/  IMAD R13, R14, R10, R13 ;  /* 0x0000000a0e0d7224 */ /* 0x000fc400078e020d */
[----:B------:R-:W-:Y:S01]  /*12080*/  @!P6 IMAD.MOV R0, RZ, RZ, -R0 ;  /* 0x000000ffff00e224 */ /* 0x000fe200078e0a00 */
[----:B------:R-:W-:Y:S01]  /*12090*/  ISETP.GT.U32.AND P6, PT, R14, R19, PT ;  /* 0x000000130e00720c */ /* 0x000fe20003fc4070 */
[----:B------:R-:W-:Y:S02]  /*120a0*/  @!P1 IMAD.IADD R18, R18, 0x1, -R14 ;  /* 0x0000000112129824 */ /* 0x000fe400078e0a0e */
        /* <DEDUP_REMOVED lines=13> */
[----:B------:R-:W-:-:S02]  /*12180*/  VIADD R2, R24, 0xb7 ;  /* 0x000000b718027836 */ /* 0x000fc40000000000 */
[--C-:B------:R-:W-:Y:S01]  /*12190*/  @!P1 IMAD.IADD R18, R18, 0x1, -R14.reuse ;  /* 0x0000000112129824 */ /* 0x100fe200078e0a0e */
[----:B------:R-:W-:Y:S01]  /*121a0*/  ISETP.GT.U32.AND P1, PT, R14, R16, PT ;  /* 0x000000100e00720c */ /* 0x000fe20003f24070 */
[----:B------:R-:W-:Y:S01]  /*121b0*/  IMAD.MOV.U32 R3, RZ, RZ, R19 ;  /* 0x000000ffff037224 */ /* 0x000fe200078e0013 */
[----:B------:R-:W-:Y:S01]  /*121c0*/  IABS R7, R2 ;  /* 0x0000000200077213 */ /* 0x000fe20000000000 */
[----:B------:R-:W-:Y:S01]  /*121d0*/  @!P6 IMAD.IADD R17, R17, 0x1, -R14 ;  /* 0x000000011111e824 */ /* 0x000fe200078e0a0e */
[----:B------:R0:W-:Y:S01]  /*121e0*/  STL [R1+0x3c8], R0 ;  /* 0x0003c80001007387 */ /* 0x0001e20000100800 */
[----:B------:R-:W-:-:S04]  /*121f0*/  IMAD.HI.U32 R15, R9, R11, RZ ;  /* 0x0000000b090f7227 */ /* 0x000fc800078e00ff */
[----:B------:R-:W-:Y:S01]  /*12200*/  @!P5 IMAD.IADD R13, R13, 0x1, -R14 ;  /* 0x000000010d0dd824 */ /* 0x000fe200078e0a0e */
[----:B------:R-:W-:Y:S01]  /*12210*/  ISETP.GE.AND P5, PT, R4, RZ, PT ;  /* 0x000000ff0400720c */ /* 0x000fe20003fa6270 */
[----:B------:R-:W-:Y:S01]  /*12220*/  @!P3 IMAD.MOV R3, RZ, RZ, -R3 ;  /* 0x000000ffff03b224 */ /* 0x000fe200078e0a03 */
[----:B------:R-:W-:Y:S01]  /*12230*/  ISETP.GT.U32.AND P3, PT, R14, R17, PT ;  /* 0x000000110e00720c */ /* 0x000fe20003f64070 */
[----:B------:R-:W-:Y:S01]  /*12240*/  VIADD R10, R24, 0xb6 ;  /* 0x000000b6180a7836 */ /* 0x000fe20000000000 */
[----:B------:R-:W-:Y:S01]  /*12250*/  ISETP.GT.U32.AND P6, PT, R14, R13, PT ;  /* 0x0000000d0e00720c */ /* 0x000fe20003fc4070 */
[----:B------:R-:W-:Y:S01]  /*12260*/  VIADD R12, R24, 0xb5 ;  /* 0x000000b5180c7836 */ /* 0x000fe20000000000 */
[----:B------:R1:W-:Y:S01]  /*12270*/  STL [R1+0x3c4], R3 ;  /* 0x0003c40301007387 */ /* 0x0003e20000100800 */
[----:B------:R-:W-:Y:S01]  /*12280*/  IMAD.HI.U32 R4, R9, R7, RZ ;  /* 0x0000000709047227 */ /* 0x000fe200078e00ff */
[----:B------:R-:W-:Y:S02]  /*12290*/  IABS R6, R10 ;  /* 0x0000000a00067213 */ /* 0x000fe40000000000 */
[----:B------:R-:W-:Y:S01]  /*122a0*/  IABS R5, R12 ;  /* 0x0000000c00057213 */ /* 0x000fe20000000000 */
[----:B------:R-:W-:-:S02]  /*122b0*/  IMAD.MOV R15, RZ, RZ, -R15 ;  /* 0x000000ffff0f7224 */ /* 0x000fc400078e0a0f */
[----:B------:R-:W-:Y:S02]  /*122c0*/  IMAD.MOV R4, RZ, RZ, -R4 ;  /* 0x000000ffff047224 */ /* 0x000fe400078e0a04 */
[----:B0-----:R-:W-:Y:S02]  /*122d0*/  IMAD.MOV.U32 R0, RZ, RZ, R18 ;  /* 0x000000ffff007224 */ /* 0x001fe400078e0012 */
[----:B------:R-:W-:Y:S02]  /*122e0*/  IMAD R11, R14, R15, R11 ;  /* 0x0000000f0e0b7224 */ /* 0x000fe400078e020b */
[----:B------:R-:W-:Y:S02]  /*122f0*/  @!P1 IMAD.IADD R16, R16, 0x1, -R14 ;  /* 0x0000000110109824 */ /* 0x000fe400078e0a0e */
[----:B------:R-:W-:Y:S01]  /*12300*/  @!P4 IMAD.MOV R0, RZ, RZ, -R0 ;  /* 0x000000ffff00c224 */ /* 0x000fe200078e0a00 */
[----:B------:R-:W-:Y:S01]  /*12310*/  ISETP.GE.AND P4, PT, R8, RZ, PT ;  /* 0x000000ff0800720c */ /* 0x000fe20003f86270 */
[C---:B------:R-:W-:Y:S01]  /*12320*/  IMAD R7, R14.reuse, R4, R7 ;  /* 0x000000040e077224 */ /* 0x040fe200078e0207 */
[C---:B------:R-:W-:Y:S01]  /*12330*/  ISETP.GT.U32.AND P1, PT, R14.reuse, R16, PT ;  /* 0x000000100e00720c */ /* 0x040fe20003f24070 */
[----:B------:R-:W-:Y:S01]  /*12340*/  @!P6 IMAD.IADD R13, R13, 0x1, -R14 ;  /* 0x000000010d0de824 */ /* 0x000fe200078e0a0e */
[----:B------:R-:W-:Y:S01]  /*12350*/  ISETP.GT.U32.AND P6, PT, R14, R11, PT ;  /* 0x0000000b0e00720c */ /* 0x000fe20003fc4070 */
[C---:B------:R-:W-:Y:S01]  /*12360*/  IMAD.HI.U32 R15, R9.reuse, R6, RZ ;  /* 0x00000006090f7227 */ /* 0x040fe200078e00ff */
[----:B------:R0:W-:Y:S03]  /*12370*/  STL [R1+0x3bc], R0 ;  /* 0x0003bc0001007387 */ /* 0x0001e60000100800 */
[----:B------:R-:W-:-:S04]  /*12380*/  IMAD.HI.U32 R8, R9, R5, RZ ;  /* 0x0000000509087227 */ /* 0x000fc800078e00ff */
[----:B------:R-:W-:Y:S01]  /*12390*/  @!P3 IMAD.IADD R17, R17, 0x1, -R14 ;  /* 0x000000011111b824 */ /* 0x000fe200078e0a0e */
[C---:B------:R-:W-:Y:S01]  /*123a0*/  ISETP.GT.U32.AND P3, PT, R14.reuse, R7, PT ;  /* 0x000000070e00720c */ /* 0x040fe20003f64070 */
[----:B------:R-:W-:Y:S02]  /*123b0*/  IMAD.MOV R15, RZ, RZ, -R15 ;  /* 0x000000ffff0f7224 */ /* 0x000fe400078e0a0f */
[----:B------:R-:W-:Y:S02]  /*123c0*/  IMAD.MOV R8, RZ, RZ, -R8 ;  /* 0x000000ffff087224 */ /* 0x000fe400078e0a08 */
[C---:B------:R-:W-:Y:S02]  /*123d0*/  IMAD R6, R14.reuse, R15, R6 ;  /* 0x0000000f0e067224 */ /* 0x040fe400078e0206 */
[----:B------:R-:W-:Y:S02]  /*123e0*/  IMAD R5, R14, R8, R5 ;  /* 0x000000080e057224 */ /* 0x000fe400078e0205 */
[----:B-1----:R-:W-:-:S02]  /*123f0*/  IMAD.MOV.U32 R3, RZ, RZ, R17 ;  /* 0x000000ffff037224 */ /* 0x002fc400078e0011 */
[----:B------:R-:W-:Y:S02]  /*12400*/  VIADD R4, R24, 0xb4 ;  /* 0x000000b418047836 */ /* 0x000fe40000000000 */
[--C-:B------:R-:W-:Y:S01]  /*12410*/  @!P6 IMAD.IADD R11, R11, 0x1, -R14.reuse ;  /* 0x000000010b0be824 */ /* 0x100fe200078e0a0e */
[C---:B------:R-:W-:Y:S01]  /*12420*/  ISETP.GT.U32.AND P6, PT, R14.reuse, R6, PT ;  /* 0x000000060e00720c */ /* 0x040fe20003fc4070 */
[----:B0-----:R-:W-:Y:S02]  /*12430*/  IMAD.MOV.U32 R0, RZ, RZ, R13 ;  /* 0x000000ffff007224 */ /* 0x001fe400078e000d */
[----:B------:R-:W-:Y:S01]  /*12440*/  @!P2 IMAD.MOV R3, RZ, RZ, -R3 ;  /* 0x000000ffff03a224 */ /* 0x000fe200078e0a03 */
[----:B------:R-:W-:Y:S01]  /*12450*/  ISETP.GT.U32.AND P2, PT, R14, R5, PT ;  /* 0x000000050e00720c */ /* 0x000fe20003f44070 */
[--C-:B------:R-:W-:Y:S01]  /*12460*/  @!P1 IMAD.IADD R16, R16, 0x1, -R14.reuse ;  /* 0x0000000110109824 */ /* 0x100fe200078e0a0e */
[----:B------:R-:W-:Y:S01]  /*12470*/  ISETP.GE.AND P1, PT, R2, RZ, PT ;  /* 0x000000ff0200720c */ /* 0x000fe20003f26270 */
[----:B------:R-:W-:Y:S01]  /*12480*/  @!P3 IMAD.IADD R7, R7, 0x1, -R14 ;  /* 0x000000010707b824 */ /* 0x000fe200078e0a0e */
[----:B------:R-:W-:Y:S01]  /*12490*/  IABS R2, R4 ;  /* 0x0000000400027213 */ /* 0x000fe20000000000 */
[----:B------:R-:W-:Y:S01]  /*124a0*/  @!P0 IMAD.MOV R0, RZ, RZ, -R0 ;  /* 0x000000ffff008224 */ /* 0x000fe200078e0a00 */
[----:B------:R-:W-:Y:S01]  /*124b0*/  ISETP.GT.U32.AND P0, PT, R14, R11, PT ;  /* 0x0000000b0e00720c */ /* 0x000fe20003f04070 */
[----:B------:R-:W-:Y:S01]  /*124c0*/  VIADD R8, R24, 0xb3 ;  /* 0x000000b318087836 */ /* 0x000fe20000000000 */
[----:B------:R-:W-:Y:S01]  /*124d0*/  ISETP.GT.U32.AND P3, PT, R14, R7, PT ;  /* 0x000000070e00720c */ /* 0x000fe20003f64070 */
[----:B------:R-:W-:Y:S01]  /*124e0*/  IMAD.HI.U32 R13, R9, R2, RZ ;  /* 0x00000002090d7227 */ /* 0x000fe200078e00ff */
[----:B------:R0:W-:Y:S02]  /*124f0*/  STL [R1+0x3b0], R0 ;  /* 0x0003b00001007387 */ /* 0x0001e40000100800 */
[----:B------:R-:W-:Y:S01]  /*12500*/  IABS R15, R8 ;  /* 0x00000008000f7213 */ /* 0x000fe20000000000 */
[----:B------:R-:W-:Y:S01]  /*12510*/  IMAD.MOV R13, RZ, RZ, -R13 ;  /* 0x000000ffff0d7224 */ /* 0x000fe200078e0a0d */
[----:B------:R-:W-:Y:S01]  /*12520*/  STL [R1+0x3ac], R3 ;  /* 0x0003ac0301007387 */ /* 0x000fe20000100800 */
[--C-:B------:R-:W-:Y:S01]  /*12530*/  @!P6 IMAD.IADD R6, R6, 0x1, -R14.reuse ;  /* 0x000000010606e824 */ /* 0x100fe200078e0a0e */
[----:B------:R-:W-:Y:S01]  /*12540*/  ISETP.GE.AND P6, PT, R10, RZ, PT ;  /* 0x000000ff0a00720c */ /* 0x000fe20003fc6270 */
[----:B------:R-:W-:-:S02]  /*12550*/  @!P2 IMAD.IADD R5, R5, 0x1, -R14 ;  /* 0x000000010505a824 */ /* 0x000fc400078e0a0e */
[----:B------:R-:W-:Y:S02]  /*12560*/  IMAD.MOV.U32 R10, RZ, RZ, R15 ;  /* 0x000000ffff0a7224 */ /* 0x000fe400078e000f */
[----:B0-----:R-:W-:Y:S01]  /*12570*/  IMAD.MOV.U32 R0, RZ, RZ, R16 ;  /* 0x000000ffff007224 */ /* 0x001fe200078e0010 */
[C---:B------:R-:W-:Y:S01]  /*12580*/  ISETP.GT.U32.AND P2, PT, R14.reuse, R5, PT ;  /* 0x000000050e00720c */ /* 0x040fe20003f44070 */
[C---:B------:R-:W-:Y:S02]  /*12590*/  IMAD R2, R14.reuse, R13, R2 ;  /* 0x0000000d0e027224 */ /* 0x040fe400078e0202 */
[----:B------:R-:W-:Y:S01]  /*125a0*/  @!P5 IMAD.MOV R0, RZ, RZ, -R0 ;  /* 0x000000ffff00d224 */ /* 0x000fe200078e0a00 */
[----:B------:R-:W-:Y:S01]  /*125b0*/  ISETP.GT.U32.AND P5, PT, R14, R6, PT ;  /* 0x000000060e00720c */ /* 0x000fe20003fa4070 */
[--C-:B------:R-:W-:Y:S01]  /*125c0*/  @!P0 IMAD.IADD R11, R11, 0x1, -R14.reuse ;  /* 0x000000010b0b8824 */ /* 0x100fe200078e0a0e */
[----:B------:R-:W-:Y:S01]  /*125d0*/  ISETP.GE.AND P0, PT, R12, RZ, PT ;  /* 0x000000ff0c00720c */ /* 0x000fe20003f06270 */
[----:B------:R-:W-:Y:S01]  /*125e0*/  IMAD.HI.U32 R12, R9, R10, RZ ;  /* 0x0000000a090c7227 */ /* 0x000fe200078e00ff */
[----:B------:R0:W-:Y:S03]  /*125f0*/  STL [R1+0x3a8], R0 ;  /* 0x0003a80001007387 */ /* 0x0001e60000100800 */
[----:B------:R-:W-:Y:S01]  /*12600*/  @!P3 IMAD.IADD R7, R7, 0x1, -R14 ;  /* 0x000000010707b824 */ /* 0x000fe200078e0a0e */
[----:B------:R-:W-:Y:S01]  /*12610*/  ISETP.GT.U32.AND P3, PT, R14, R2, PT ;  /* 0x000000020e00720c */ /* 0x000fe20003f64070 */
[----:B------:R-:W-:-:S02]  /*12620*/  IMAD.MOV R12, RZ, RZ, -R12 ;  /* 0x000000ffff0c7224 */ /* 0x000fc400078e0a0c */
[--C-:B------:R-:W-:Y:S02]  /*12630*/  @!P2 IMAD.IADD R5, R5, 0x1, -R14.reuse ;  /* 0x000000010505a824 */ /* 0x100fe400078e0a0e */
[----:B------:R-:W-:Y:S01]  /*12640*/  @!P5 IMAD.IADD R6, R6, 0x1, -R14 ;  /* 0x000000010606d824 */ /* 0x000fe200078e0a0e */
[----:B------:R-:W-:Y:S01]  /*12650*/  ISETP.GE.AND P5, PT, R8, RZ, PT ;  /* 0x000000ff0800720c */ /* 0x000fe20003fa6270 */
[----:B0-----:R-:W-:Y:S02]  /*12660*/  IMAD.MOV.U32 R0, RZ, RZ, R11 ;  /* 0x000000ffff007224 */ /* 0x001fe400078e000b */
[----:B------:R-:W-:Y:S02]  /*12670*/  VIADD R19, R24, 0xb2 ;  /* 0x000000b218137836 */ /* 0x000fe40000000000 */
[----:B------:R-:W-:Y:S01]  /*12680*/  @!P4 IMAD.MOV R0, RZ, RZ, -R0 ;  /* 0x000000ffff00c224 */ /* 0x000fe200078e0a00 */
[----:B------:R-:W-:Y:S01]  /*12690*/  ISETP.GE.AND P4, PT, R4, RZ, PT ;  /* 0x000000ff0400720c */ /* 0x000fe20003f86270 */
[----:B------:R-:W-:-:S02]  /*126a0*/  IMAD R4, R14, R12, R10 ;  /* 0x0000000c0e047224 */ /* 0x000fc400078e020a */
[----:B------:R-:W-:Y:S01]  /*126b0*/  @!P3 IMAD.IADD R2, R2, 0x1, -R14 ;  /* 0x000000010202b824 */ /* 0x000fe200078e0a0e */
[----:B------:R0:W-:Y:S01]  /*126c0*/  STL [R1+0x3a4], R0 ;  /* 0x0003a40001007387 */ /* 0x0001e20000100800 */
[----:B------:R-:W-:Y:S01]  /*126d0*/  IMAD.MOV.U32 R3, RZ, RZ, R6 ;  /* 0x000000ffff037224 */ /* 0x000fe200078e0006 */
[----:B------:R-:W-:Y:S01]  /*126e0*/  ISETP.GT.U32.AND P2, PT, R14, R4, PT ;  /* 0x000000040e00720c */ /* 0x000fe20003f44070 */
[C---:B------:R-:W-:Y:S01]  /*126f0*/  VIADD R11, R24.reuse, 0xb1 ;  /* 0x000000b1180b7836 */ /* 0x040fe20000000000 */
[----:B------:R-:W-:Y:S01]  /*12700*/  ISETP.GE.AND P3, PT, R19, RZ, PT ;  /* 0x000000ff1300720c */ /* 0x000fe20003f66270 */
[C---:B------:R-:W-:Y:S01]  /*12710*/  VIADD R8, R24.reuse, 0xb0 ;  /* 0x000000b018087836 */ /* 0x040fe20000000000 */
[----:B------:R-:W-:Y:S01]  /*12720*/  IABS R19, R19 ;  /* 0x0000001300137213 */ /* 0x000fe20000000000 */
[----:B------:R-:W-:Y:S01]  /*12730*/  @!P6 IMAD.MOV R3, RZ, RZ, -R3 ;  /* 0x000000ffff03e224 */ /* 0x000fe200078e0a03 */
[----:B------:R-:W-:Y:S01]  /*12740*/  ISETP.GE.AND P6, PT, R11, RZ, PT ;  /* 0x000000ff0b00720c */ /* 0x000fe20003fc6270 */
[----:B------:R-:W-:Y:S01]  /*12750*/  VIADD R18, R24, 0xae ;  /* 0x000000ae18127836 */ /* 0x000fe20000000000 */
[----:B------:R-:W-:Y:S01]  /*12760*/  IABS R11, R11 ;  /* 0x0000000b000b7213 */ /* 0x000fe20000000000 */
[----:B0-----:R-:W-:-:S02]  /*12770*/  IMAD.MOV.U32 R0, RZ, RZ, R7 ;  /* 0x000000ffff007224 */ /* 0x001fc400078e0007 */
[----:B------:R-:W-:-:S04]  /*12780*/  IMAD.HI.U32 R10, R9, R19, RZ ;  /* 0x00000013090a7227 */ /* 0x000fc800078e00ff */
[----:B------:R-:W-:Y:S01]  /*12790*/  @!P1 IMAD.MOV R0, RZ, RZ, -R0 ;  /* 0x000000ffff009224 */ /* 0x000fe200078e0a00 */
[----:B------:R-:W-:Y:S01]  /*127a0*/  ISETP.GT.U32.AND P1, PT, R14, R2, PT ;  /* 0x000000020e00720c */ /* 0x000fe20003f24070 */
[----:B------:R-:W-:Y:S02]  /*127b0*/  @!P2 IMAD.IADD R4, R4, 0x1, -R14 ;  /* 0x000000010404a824 */ /* 0x000fe400078e0a0e */
[----:B------:R-:W-:Y:S01]  /*127c0*/  IMAD.MOV R10, RZ, RZ, -R10 ;  /* 0x000000ffff0a7224 */ /* 0x000fe200078e0a0a */
[----:B------:R0:W-:Y:S01]  /*127d0*/  STL [R1+0x39c], R0 ;  /* 0x00039c0001007387 */ /* 0x0001e20000100800 */
[----:B------:R-:W-:Y:S01]  /*127e0*/  IMAD.HI.U32 R6, R9, R11, RZ ;  /* 0x0000000b09067227 */ /* 0x000fe200078e00ff */
[C---:B------:R-:W-:Y:S02]  /*127f0*/  ISETP.GT.U32.AND P2, PT, R14.reuse, R4, PT ;  /* 0x000000040e00720c */ /* 0x040fe40003f44070 */
[----:B------:R-:W-:Y:S01]  /*12800*/  STL [R1+0x394], R3 ;  /* 0x0003940301007387 */ /* 0x000fe20000100800 */
[----:B------:R-:W-:-:S02]  /*12810*/  IMAD R19, R14, R10, R19 ;  /* 0x0000000a0e137224 */ /* 0x000fc400078e0213 */
[----:B------:R-:W-:Y:S02]  /*12820*/  IMAD.MOV R6, RZ, RZ, -R6 ;  /* 0x000000ffff067224 */ /* 0x000fe400078e0a06 */
[----:B------:R-:W-:Y:S02]  /*12830*/  @!P1 IMAD.IADD R2, R2, 0x1, -R14 ;  /* 0x0000000102029824 */ /* 0x000fe400078e0a0e */
[----:B0-----:R-:W-:Y:S02]  /*12840*/  IMAD.MOV.U32 R0, RZ, RZ, R5 ;  /* 0x000000ffff007224 */ /* 0x001fe400078e0005 */
[----:B------:R-:W-:Y:S02]  /*12850*/  IMAD R11, R14, R6, R11 ;  /* 0x000000060e0b7224 */ /* 0x000fe400078e020b */
[----:B------:R-:W-:Y:S01]  /*12860*/  @!P0 IMAD.MOV R0, RZ, RZ, -R0 ;  /* 0x000000ffff008224 */ /* 0x000fe200078e0a00 */
[----:B------:R-:W-:Y:S01]  /*12870*/  ISETP.GE.AND P0, PT, R8, RZ, PT ;  /* 0x000000ff0800720c */ /* 0x000fe20003f06270 */
[----:B------:R-:W-:Y:S01]  /*12880*/  @!P2 IMAD.IADD R4, R4, 0x1, -R14 ;  /* 0x000000010404a824 */ /* 0x000fe200078e0a0e */
[----:B------:R-:W-:Y:S01]  /*12890*/  IABS R8, R8 ;  /* 0x0000000800087213 */ /* 0x000fe20000000000 */
[----:B------:R-:W-:Y:S01]  /*128a0*/  VIADD R7, R24, 0xaf ;  /* 0x000000af18077836 */ /* 0x000fe20000000000 */
[----:B------:R0:W-:Y:S01]  /*128b0*/  STL [R1+0x390], R0 ;  /* 0x0003900001007387 */ /* 0x0001e20000100800 */
[----:B------:R-:W-:Y:S01]  /*128c0*/  ISETP.GT.U32.AND P2, PT, R14, R11, PT ;  /* 0x0000000b0e00720c */ /* 0x000fe20003f44070 */
[----:B------:R-:W-:-:S02]  /*128d0*/  VIADD R15, R24, 0xad ;  /* 0x000000ad180f7836 */ /* 0x000fc40000000000 */
[----:B------:R-:W-:Y:S01]  /*128e0*/  IMAD.HI.U32 R5, R9, R8, RZ ;  /* 0x0000000809057227 */ /* 0x000fe200078e00ff */
[----:B------:R-:W-:Y:S02]  /*128f0*/  ISETP.GE.AND P1, PT, R7, RZ, PT ;  /* 0x000000ff0700720c */ /* 0x000fe40003f26270 */
[----:B------:R-:W-:Y:S01]  /*12900*/  IABS R7, R7 ;  /* 0x0000000700077213 */ /* 0x000fe20000000000 */
[----:B------:R-:W-:Y:S01]  /*12910*/  IMAD.MOV R5, RZ, RZ, -R5 ;  /* 0x000000ffff057224 */ /* 0x000fe200078e0a05 */
[----:B------:R-:W-:Y:S01]  /*12920*/  IABS R17, R15 ;  /* 0x0000000f00117213 */ /* 0x000fe20000000000 */
[----:B0-----:R-:W-:Y:S02]  /*12930*/  IMAD.MOV.U32 R0, RZ, RZ, R2 ;  /* 0x000000ffff007224 */ /* 0x001fe400078e0002 */
[C---:B------:R-:W-:Y:S01]  /*12940*/  IMAD R8, R14.reuse, R5, R8 ;  /* 0x000000050e087224 */ /* 0x040fe200078e0208 */
[----:B------:R-:W-:Y:S01]  /*12950*/  IABS R5, R18 ;  /* 0x0000001200057213 */ /* 0x000fe20000000000 */
        /* <DEDUP_REMOVED lines=8> */
[----:B------:R-:W-:Y:S02]  /*129e0*/  @!P4 IMAD.IADD R19, R19, 0x1, -R14 ;  /* 0x000000011313c824 */ /* 0x000fe400078e0a0e */
[----:B0-----:R-:W-:Y:S02]  /*129f0*/  IMAD.MOV.U32 R0, RZ, RZ, R4 ;  /* 0x000000ffff007224 */ /* 0x001fe400078e0004 */
[C---:B------:R-:W-:Y:S01]  /*12a00*/  IMAD R7, R14.reuse, R2, R7 ;  /* 0x000000020e077224 */ /* 0x040fe200078e0207 */
[C---:B------:R-:W-:Y:S01]  /*12a10*/  ISETP.GT.U32.AND P4, PT, R14.reuse, R19, PT ;  /* 0x000000130e00720c */ /* 0x040fe20003f84070 */
[----:B------:R-:W-:Y:S01]  /*12a20*/  @!P5 IMAD.MOV R0, RZ, RZ, -R0 ;  /* 0x000000ffff00d224 */ /* 0x000fe200078e0a00 */
[----:B------:R-:W-:Y:S01]  /*12a30*/  ISETP.GT.U32.AND P5, PT, R14, R8, PT ;  /* 0x000000080e00720c */ /* 0x000fe20003fa4070 */
[----:B------:R-:W-:-:S03]  /*12a40*/  IMAD.HI.U32 R2, R9, R17, RZ ;  /* 0x0000001109027227 */ /* 0x000fc600078e00ff */
[----:B------:R0:W-:Y:S01]  /*12a50*/  STL [R1+0x37c], R0 ;  /* 0x00037c0001007387 */ /* 0x0001e20000100800 */
[----:B------:R-:W-:Y:S02]  /*12a60*/  IMAD.MOV R10, RZ, RZ, -R10 ;  /* 0x000000ffff0a7224 */ /* 0x000fe400078e0a0a */
[----:B------:R-:W-:Y:S02]  /*12a70*/  IMAD.MOV R2, RZ, RZ, -R2 ;  /* 0x000000ffff027224 */ /* 0x000fe400078e0a02 */
[C---:B------:R-:W-:Y:S02]  /*12a80*/  IMAD R5, R14.reuse, R10, R5 ;  /* 0x0000000a0e057224 */ /* 0x040fe400078e0205 */
[--C-:B------:R-:W-:Y:S01]  /*12a90*/  @!P4 IMAD.IADD R19, R19, 0x1, -R14.reuse ;  /* 0x000000011313c824 */ /* 0x100fe200078e0a0e */
[----:B------:R-:W-:Y:S01]  /*12aa0*/  ISETP.GT.U32.AND P4, PT, R14, R7, PT ;  /* 0x000000070e00720c */ /* 0x000fe20003f84070 */
[----:B------:R-:W-:Y:S02]  /*12ab0*/  @!P5 IMAD.IADD R8, R8, 0x1, -R14 ;  /* 0x000000010808d824 */ /* 0x000fe400078e0a0e */
[----:B------:R-:W-:-:S02]  /*12ac0*/  IMAD R17, R14, R2, R17 ;  /* 0x000000020e117224 */ /* 0x000fc400078e0211 */
[--C-:B------:R-:W-:Y:S01]  /*12ad0*/  @!P2 IMAD.IADD R11, R11, 0x1, -R14.reuse ;  /* 0x000000010b0ba824 */ /* 0x100fe200078e0a0e */
[----:B------:R-:W-:Y:S01]  /*12ae0*/  ISETP.GT.U32.AND P5, PT, R14, R8, PT ;  /* 0x000000080e00720c */ /* 0x000fe20003fa4070 */
[----:B------:R-:W-:Y:S01]  /*12af0*/  VIADD R4, R24, 0xab ;  /* 0x000000ab18047836 */ /* 0x000fe20000000000 */
[----:B------:R-:W-:Y:S01]  /*12b00*/  ISETP.GT.U32.AND P2, PT, R14, R5, PT ;  /* 0x000000050e00720c */ /* 0x000fe20003f44070 */
[----:B0-----:R-:W-:Y:S02]  /*12b10*/  IMAD.MOV.U32 R0, RZ, RZ, R19 ;  /* 0x000000ffff007224 */ /* 0x001fe400078e0013 */
[C---:B------:R-:W-:Y:S01]  /*12b20*/  VIADD R2, R24.reuse, 0xaa ;  /* 0x000000aa18027836 */ /* 0x040fe20000000000 */
[----:B------:R-:W-:Y:S01]  /*12b30*/  IABS R16, R4 ;  /* 0x0000000400107213 */ /* 0x000fe20000000000 */
[----:B------:R-:W-:Y:S02]  /*12b40*/  VIADD R6, R24, 0xac ;  /* 0x000000ac18067836 */ /* 0x000fe40000000000 */
[----:B------:R-:W-:-:S02]  /*12b50*/  @!P4 IMAD.IADD R7, R7, 0x1, -R14 ;  /* 0x000000010707c824 */ /* 0x000fc400078e0a0e */
[----:B------:R-:W-:Y:S01]  /*12b60*/  @!P3 IMAD.MOV R0, RZ, RZ, -R0 ;  /* 0x000000ffff00b224 */ /* 0x000fe200078e0a00 */
[----:B------:R-:W-:Y:S01]  /*12b70*/  ISETP.GE.AND P3, PT, R18, RZ, PT ;  /* 0x000000ff1200720c */ /* 0x000fe20003f66270 */
[--C-:B------:R-:W-:Y:S01]  /*12b80*/  @!P5 IMAD.IADD R8, R8, 0x1, -R14.reuse ;  /* 0x000000010808d824 */ /* 0x100fe200078e0a0e */
[C---:B------:R-:W-:Y:S01]  /*12b90*/  ISETP.GT.U32.AND P5, PT, R14.reuse, R17, PT ;  /* 0x000000110e00720c */ /* 0x040fe20003fa4070 */
[----:B------:R-:W-:Y:S01]  /*12ba0*/  IMAD.HI.U32 R10, R9, R16, RZ ;  /* 0x00000010090a7227 */ /* 0x000fe200078e00ff */
[----:B------:R-:W-:Y:S01]  /*12bb0*/  IABS R18, R2 ;  /* 0x0000000200127213 */ /* 0x000fe20000000000 */
[----:B------:R0:W-:Y:S01]  /*12bc0*/  STL [R1+0x374], R0 ;  /* 0x0003740001007387 */ /* 0x0001e20000100800 */
[----:B------:R-:W-:Y:S01]  /*12bd0*/  IABS R13, R6 ;  /* 0x00000006000d7213 */ /* 0x000fe20000000000 */
[----:B------:R-:W-:Y:S01]  /*12be0*/  @!P2 IMAD.IADD R5, R5, 0x1, -R14 ;  /* 0x000000010505a824 */ /* 0x000fe200078e0a0e */
[----:B------:R-:W-:Y:S01]  /*12bf0*/  ISETP.GT.U32.AND P4, PT, R14, R7, PT ;  /* 0x000000070e00720c */ /* 0x000fe20003f84070 */
[----:B------:R-:W-:Y:S01]  /*12c00*/  IMAD.MOV R10, RZ, RZ, -R10 ;  /* 0x000000ffff0a7224 */ /* 0x000fe200078e0a0a */
[----:B------:R-:W-:Y:S01]  /*12c10*/  ISETP.GE.AND P2, PT, R15, RZ, PT ;  /* 0x000000ff0f00720c */ /* 0x000fe20003f46270 */
[----:B------:R-:W-:-:S02]  /*12c20*/  IMAD.MOV.U32 R15, RZ, RZ, R18 ;  /* 0x000000ffff0f7224 */ /* 0x000fc400078e0012 */
[----:B------:R-:W-:-:S04]  /*12c30*/  IMAD.HI.U32 R12, R9, R13, RZ ;  /* 0x0000000d090c7227 */ /* 0x000fc800078e00ff */
[----:B0-----:R-:W-:Y:S02]  /*12c40*/  IMAD.MOV.U32 R0, RZ, RZ, R11 ;  /* 0x000000ffff007224 */ /* 0x001fe400078e000b */
[----:B------:R-:W-:Y:S01]  /*12c50*/  @!P5 IMAD.IADD R17, R17, 0x1, -R14 ;  /* 0x000000011111d824 */ /* 0x000fe200078e0a0e */
[C---:B------:R-:W-:Y:S01]  /*12c60*/  ISETP.GT.U32.AND P5, PT, R14.reuse, R5, PT ;  /* 0x000000050e00720c */ /* 0x040fe20003fa4070 */
[----:B------:R-:W-:Y:S02]  /*12c70*/  @!P6 IMAD.MOV R0, RZ, RZ, -R0 ;  /* 0x000000ffff00e224 */ /* 0x000fe400078e0a00 */
[C---:B------:R-:W-:Y:S01]  /*12c80*/  IMAD R16, R14.reuse, R10, R16 ;  /* 0x0000000a0e107224 */ /* 0x040fe200078e0210 */
[----:B------:R-:W-:Y:S01]  /*12c90*/  ISETP.GT.U32.AND P6, PT, R14, R17, PT ;  /* 0x000000110e00720c */ /* 0x000fe20003fc4070 */
[----:B------:R-:W-:Y:S01]  /*12ca0*/  IMAD.HI.U32 R10, R9, R15, RZ ;  /* 0x0000000f090a7227 */ /* 0x000fe200078e00ff */
[----:B------:R0:W-:Y:S03]  /*12cb0*/  STL [R1+0x370], R0 ;  /* 0x0003700001007387 */ /* 0x0001e60000100800 */
[----:B------:R-:W-:-:S02]  /*12cc0*/  IMAD.MOV R12, RZ, RZ, -R12 ;  /* 0x000000ffff0c7224 */ /* 0x000fc400078e0a0c */
[----:B------:R-:W-:Y:S02]  /*12cd0*/  IMAD.MOV R10, RZ, RZ, -R10 ;  /* 0x000000ffff0a7224 */ /* 0x000fe400078e0a0a */
[C---:B------:R-:W-:Y:S02]  /*12ce0*/  IMAD R13, R14.reuse, R12, R13 ;  /* 0x0000000c0e0d7224 */ /* 0x040fe400078e020d */
[--C-:B------:R-:W-:Y:S02]  /*12cf0*/  @!P4 IMAD.IADD R7, R7, 0x1, -R14.reuse ;  /* 0x000000010707c824 */ /* 0x100fe400078e0a0e */
[C---:B------:R-:W-:Y:S01]  /*12d00*/  IMAD R15, R14.reuse, R10, R15 ;  /* 0x0000000a0e0f7224 */ /* 0x040fe200078e020f */
[C---:B------:R-:W-:Y:S01]  /*12d10*/  ISETP.GT.U32.AND P4, PT, R14.reuse, R13, PT ;  /* 0x0000000d0e00720c */ /* 0x040fe20003f84070 */
[----:B0-----:R-:W-:Y:S02]  /*12d20*/  IMAD.MOV.U32 R0, RZ, RZ, R7 ;  /* 0x000000ffff007224 */ /* 0x001fe400078e0007 */
[----:B------:R-:W-:Y:S01]  /*12d30*/  @!P6 IMAD.IADD R17, R17, 0x1, -R14 ;  /* 0x000000011111e824 */ /* 0x000fe200078e0a0e */
[C---:B------:R-:W-:Y:S01]  /*12d40*/  ISETP.GT.U32.AND P6, PT, R14.reuse, R15, PT ;  /* 0x0000000f0e00720c */ /* 0x040fe20003fc4070 */
[----:B------:R-:W-:Y:S01]  /*12d50*/  @!P1 IMAD.MOV R0, RZ, RZ, -R0 ;  /* 0x000000ffff009224 */ /* 0x000fe200078e0a00 */
[----:B------:R-:W-:Y:S01]  /*12d60*/  ISETP.GT.U32.AND P1, PT, R14, R16, PT ;  /* 0x000000100e00720c */ /* 0x000fe20003f24070 */
[----:B------:R-:W-:-:S02]  /*12d70*/  IMAD.MOV.U32 R3, RZ, RZ, R8 ;  /* 0x000000ffff037224 */ /* 0x000fc400078e0008 */
[----:B------:R-:W-:Y:S02]  /*12d80*/  VIADD R10, R24, 0xa9 ;  /* 0x000000a9180a7836 */ /* 0x000fe40000000000 */
[----:B------:R-:W-:Y:S01]  /*12d90*/  @!P0 IMAD.MOV R3, RZ, RZ, -R3 ;  /* 0x000000ffff038224 */ /* 0x000fe200078e0a03 */
[----:B------:R-:W-:Y:S01]  /*12da0*/  ISETP.GE.AND P0, PT, R6, RZ, PT ;  /* 0x000000ff0600720c */ /* 0x000fe20003f06270 */
[--C-:B------:R-:W-:Y:S01]  /*12db0*/  @!P5 IMAD.IADD R5, R5, 0x1, -R14.reuse ;  /* 0x000000010505d824 */ /* 0x100fe200078e0a0e */
[----:B------:R-:W-:Y:S01]  /*12dc0*/  IABS R7, R10 ;  /* 0x0000000a00077213 */ /* 0x000fe20000000000 */
[----:B------:R-:W-:Y:S01]  /*12dd0*/  VIADD R6, R24, 0xa8 ;  /* 0x000000a818067836 */ /* 0x000fe20000000000 */
[----:B------:R-:W-:Y:S01]  /*12de0*/  STL [R1+0x36c], R3 ;  /* 0x00036c0301007387 */ /* 0x000fe20000100800 */
[--C-:B------:R-:W-:Y:S01]  /*12df0*/  @!P4 IMAD.IADD R13, R13, 0x1, -R14.reuse ;  /* 0x000000010d0dc824 */ /* 0x100fe200078e0a0e */
[----:B------:R-:W-:Y:S01]  /*12e00*/  ISETP.GE.AND P5, PT, R4, RZ, PT ;  /* 0x000000ff0400720c */ /* 0x000fe20003fa6270 */
[--C-:B------:R-:W-:Y:S01]  /*12e10*/  @!P6 IMAD.IADD R15, R15, 0x1, -R14.reuse ;  /* 0x000000010f0fe824 */ /* 0x100fe200078e0a0e */
[----:B------:R0:W-:Y:S01]  /*12e20*/  STL [R1+0x368], R0 ;  /* 0x0003680001007387 */ /* 0x0001e20000100800 */
[----:B------:R-:W-:Y:S01]  /*12e30*/  IABS R4, R6 ;  /* 0x0000000600047213 */ /* 0x000fe20000000000 */
[----:B------:R-:W-:Y:S01]  /*12e40*/  @!P1 IMAD.IADD R16, R16, 0x1, -R14 ;  /* 0x0000000110109824 */ /* 0x000fe200078e0a0e */
[----:B------:R-:W-:Y:S01]  /*12e50*/  ISETP.GT.U32.AND P1, PT, R14, R13, PT ;  /* 0x0000000d0e00720c */ /* 0x000fe20003f24070 */
[----:B------:R-:W-:Y:S01]  /*12e60*/  IMAD.HI.U32 R8, R9, R7, RZ ;  /* 0x0000000709087227 */ /* 0x000fe200078e00ff */
[----:B------:R-:W-:-:S02]  /*12e70*/  ISETP.GE.AND P4, PT, R2, RZ, PT ;  /* 0x000000ff0200720c */ /* 0x000fc40003f86270 */
[----:B------:R-:W-:Y:S01]  /*12e80*/  ISETP.GT.U32.AND P6, PT, R14, R16, PT ;  /* 0x000000100e00720c */ /* 0x000fe20003fc4070 */
        /* <DEDUP_REMOVED lines=9> */
[----:B------:R-:W-:Y:S02]  /*12f20*/  VIADD R2, R24, 0xa7 ;  /* 0x000000a718027836 */ /* 0x000fe40000000000 */
[--C-:B------:R-:W-:Y:S01]  /*12f30*/  @!P1 IMAD.IADD R13, R13, 0x1, -R14.reuse ;  /* 0x000000010d0d9824 */ /* 0x100fe200078e0a0e */
[----:B------:R-:W-:Y:S01]  /*12f40*/  ISETP.GT.U32.AND P1, PT, R14, R7, PT ;  /* 0x000000070e00720c */ /* 0x000fe20003f24070 */
[----:B------:R-:W-:Y:S01]  /*12f50*/  VIADD R5, R24, 0xa6 ;  /* 0x000000a618057836 */ /* 0x000fe20000000000 */
[----:B------:R-:W-:Y:S01]  /*12f60*/  IABS R8, R2 ;  /* 0x0000000200087213 */ /* 0x000fe20000000000 */
[----:B------:R-:W-:Y:S01]  /*12f70*/  @!P3 IMAD.IADD R15, R15, 0x1, -R14 ;  /* 0x000000010f0fb824 */ /* 0x000fe200078e0a0e */
[----:B------:R-:W-:Y:S01]  /*12f80*/  ISETP.GT.U32.AND P3, PT, R14, R4, PT ;  /* 0x000000040e00720c */ /* 0x000fe20003f64070 */
[----:B------:R-:W-:Y:S01]  /*12f90*/  IMAD.MOV.U32 R3, RZ, RZ, R17 ;  /* 0x000000ffff037224 */ /* 0x000fe200078e0011 */
[----:B------:R-:W-:Y:S01]  /*12fa0*/  IABS R20, R5 ;  /* 0x0000000500147213 */ /* 0x000fe20000000000 */
[----:B------:R-:W-:-:S04]  /*12fb0*/  IMAD.HI.U32 R12, R9, R8, RZ ;  /* 0x00000008090c7227 */ /* 0x000fc800078e00ff */
[----:B------:R-:W-:Y:S02]  /*12fc0*/  IMAD.MOV R12, RZ, RZ, -R12 ;  /* 0x000000ffff0c7224 */ /* 0x000fe400078e0a0c */
[--C-:B------:R-:W-:Y:S01]  /*12fd0*/  @!P1 IMAD.IADD R7, R7, 0x1, -R14.reuse ;  /* 0x0000000107079824 */ /* 0x100fe200078e0a0e */
[----:B------:R-:W-:Y:S01]  /*12fe0*/  ISETP.GE.AND P1, PT, R6, RZ, PT ;  /* 0x000000ff0600720c */ /* 0x000fe20003f26270 */
[--C-:B------:R-:W-:Y:S01]  /*12ff0*/  @!P6 IMAD.IADD R16, R16, 0x1, -R14.reuse ;  /* 0x000000011010e824 */ /* 0x100fe200078e0a0e */
[----:B------:R-:W-:Y:S01]  /*13000*/  ISETP.GE.AND P6, PT, R10, RZ, PT ;  /* 0x000000ff0a00720c */ /* 0x000fe20003fc6270 */
[----:B------:R-:W-:Y:S02]  /*13010*/  @!P3 IMAD.IADD R4, R4, 0x1, -R14 ;  /* 0x000000010404b824 */ /* 0x000fe400078e0a0e */
[----:B------:R-:W-:-:S03]  /*13020*/  IMAD.HI.U32 R11, R9, R20, RZ ;  /* 0x00000014090b7227 */ /* 0x000fc600078e00ff */
[----:B------:R-:W-:Y:S01]  /*13030*/  ISETP.GT.U32.AND P3, PT, R14, R4, PT ;  /* 0x000000040e00720c */ /* 0x000fe20003f64070 */
[----:B------:R-:W-:Y:S02]  /*13040*/  VIADD R10, R24, 0xa5 ;  /* 0x000000a5180a7836 */ /* 0x000fe40000000000 */
[C---:B------:R-:W-:Y:S02]  /*13050*/  IMAD R8, R14.reuse, R12, R8 ;  /* 0x0000000c0e087224 */ /* 0x040fe400078e0208 */
[----:B0-----:R-:W-:Y:S01]  /*13060*/  IMAD.MOV.U32 R0, RZ, RZ, R13 ;  /* 0x000000ffff007224 */ /* 0x001fe200078e000d */
[----:B------:R-:W-:Y:S01]  /*13070*/  IABS R12, R10 ;  /* 0x0000000a000c7213 */ /* 0x000fe20000000000 */
[----:B------:R-:W-:Y:S01]  /*13080*/  @!P2 IMAD.MOV R3, RZ, RZ, -R3 ;  /* 0x000000ffff03a224 */ /* 0x000fe200078e0a03 */
[----:B------:R-:W-:Y:S01]  /*13090*/  ISETP.GT.U32.AND P2, PT, R14, R7, PT ;  /* 0x000000070e00720c */ /* 0x000fe20003f44070 */
[----:B------:R-:W-:Y:S02]  /*130a0*/  IMAD.MOV R11, RZ, RZ, -R11 ;  /* 0x000000ffff0b7224 */ /* 0x000fe400078e0a0b */
[----:B------:R-:W-:Y:S01]  /*130b0*/  VIADD R6, R24, 0xa4 ;  /* 0x000000a418067836 */ /* 0x000fe20000000000 */
[----:B------:R0:W-:Y:S01]  /*130c0*/  STL [R1+0x360], R3 ;  /* 0x0003600301007387 */ /* 0x0001e20000100800 */
[----:B------:R-:W-:Y:S01]  /*130d0*/  @!P0 IMAD.MOV R0, RZ, RZ, -R0 ;  /* 0x000000ffff008224 */ /* 0x000fe200078e0a00 */
[C---:B------:R-:W-:Y:S01]  /*130e0*/  ISETP.GT.U32.AND P0, PT, R14.reuse, R8, PT ;  /* 0x000000080e00720c */ /* 0x040fe20003f04070 */
[----:B------:R-:W-:Y:S01]  /*130f0*/  IMAD R20, R14, R11, R20 ;  /* 0x0000000b0e147224 */ /* 0x000fe200078e0214 */
[----:B------:R-:W-:Y:S01]  /*13100*/  IABS R11, R6 ;  /* 0x00000006000b7213 */ /* 0x000fe20000000000 */
[----:B------:R-:W-:Y:S01]  /*13110*/  IMAD.HI.U32 R13, R9, R12, RZ ;  /* 0x0000000c090d7227 */ /* 0x000fe200078e00ff */
[----:B------:R1:W-:Y:S03]  /*13120*/  STL [R1+0x354], R0 ;  /* 0x0003540001007387 */ /* 0x0003e60000100800 */
[----:B------:R-:W-:Y:S01]  /*13130*/  @!P2 IMAD.IADD R7, R7, 0x1, -R14 ;  /* 0x000000010707a824 */ /* 0x000fe200078e0a0e */
[----:B------:R-:W-:Y:S01]  /*13140*/  ISETP.GE.AND P2, PT, R5, RZ, PT ;  /* 0x000000ff0500720c */ /* 0x000fe20003f46270 */
[----:B0-----:R-:W-:-:S02]  /*13150*/  IMAD.MOV.U32 R3, RZ, RZ, R16 ;  /* 0x000000ffff037224 */ /* 0x001fc400078e0010 */
[----:B------:R-:W-:Y:S02]  /*13160*/  IMAD.MOV R13, RZ, RZ, -R13 ;  /* 0x000000ffff0d7224 */ /* 0x000fe400078e0a0d */
[----:B------:R-:W-:Y:S01]  /*13170*/  @!P5 IMAD.MOV R3, RZ, RZ, -R3 ;  /* 0x000000ffff03d224 */ /* 0x000fe200078e0a03 */
[----:B------:R-:W-:Y:S01]  /*13180*/  ISETP.GT.U32.AND P5, PT, R14, R20, PT ;  /* 0x000000140e00720c */ /* 0x000fe20003fa4070 */
[----:B-1----:R-:W-:Y:S02]  /*13190*/  IMAD.MOV.U32 R0, RZ, RZ, R15 ;  /* 0x000000ffff007224 */ /* 0x002fe400078e000f */
[----:B------:R-:W-:Y:S01]  /*131a0*/  IMAD.HI.U32 R15, R9, R11, RZ ;  /* 0x0000000b090f7227 */ /* 0x000fe200078e00ff */
[----:B------:R0:W-:Y:S03]  /*131b0*/  STL [R1+0x348], R3 ;  /* 0x0003480301007387 */ /* 0x0001e60000100800 */
[----:B------:R-:W-:Y:S01]  /*131c0*/  @!P4 IMAD.MOV R0, RZ, RZ, -R0 ;  /* 0x000000ffff00c224 */ /* 0x000fe200078e0a00 */
[----:B------:R-:W-:Y:S01]  /*131d0*/  ISETP.GE.AND P4, PT, R2, RZ, PT ;  /* 0x000000ff0200720c */ /* 0x000fe20003f86270 */
[--C-:B------:R-:W-:Y:S01]  /*131e0*/  @!P3 IMAD.IADD R4, R4, 0x1, -R14.reuse ;  /* 0x000000010404b824 */ /* 0x100fe200078e0a0e */
[----:B------:R-:W-:Y:S01]  /*131f0*/  ISETP.GE.AND P3, PT, R10, RZ, PT ;  /* 0x000000ff0a00720c */ /* 0x000fe20003f66270 */
[----:B------:R-:W-:Y:S01]  /*13200*/  IMAD.MOV R15, RZ, RZ, -R15 ;  /* 0x000000ffff0f7224 */ /* 0x000fe200078e0a0f */
[----:B------:R1:W-:Y:S01]  /*13210*/  STL [R1+0x344], R0 ;  /* 0x0003440001007387 */ /* 0x0003e20000100800 */
[----:B------:R-:W-:-:S02]  /*13220*/  @!P0 IMAD.IADD R8, R8, 0x1, -R14 ;  /* 0x0000000108088824 */ /* 0x000fc400078e0a0e */
[C---:B------:R-:W-:Y:S02]  /*13230*/  IMAD R10, R14.reuse, R13, R12 ;  /* 0x0000000d0e0a7224 */ /* 0x040fe400078e020c */
[----:B0-----:R-:W-:Y:S01]  /*13240*/  IMAD.MOV.U32 R3, RZ, RZ, R7 ;  /* 0x000000ffff037224 */ /* 0x001fe200078e0007 */
[C---:B------:R-:W-:Y:S01]  /*13250*/  ISETP.GT.U32.AND P0, PT, R14.reuse, R8, PT ;  /* 0x000000080e00720c */ /* 0x040fe20003f04070 */
[C---:B------:R-:W-:Y:S02]  /*13260*/  IMAD R11, R14.reuse, R15, R11 ;  /* 0x0000000f0e0b7224 */ /* 0x040fe400078e020b */
[----:B------:R-:W-:Y:S01]  /*13270*/  @!P6 IMAD.MOV R3, RZ, RZ, -R3 ;  /* 0x000000ffff03e224 */ /* 0x000fe200078e0a03 */
[----:B------:R-:W-:Y:S01]  /*13280*/  ISETP.GT.U32.AND P6, PT, R14, R10, PT ;  /* 0x0000000a0e00720c */ /* 0x000fe20003fc4070 */
[----:B-1----:R-:W-:Y:S02]  /*13290*/  IMAD.MOV.U32 R0, RZ, RZ, R4 ;  /* 0x000000ffff007224 */ /* 0x002fe400078e0004 */
[----:B------:R-:W-:Y:S01]  /*132a0*/  @!P5 IMAD.IADD R20, R20, 0x1, -R14 ;  /* 0x000000011414d824 */ /* 0x000fe200078e0a0e */
[----:B------:R-:W-:Y:S01]  /*132b0*/  STL [R1+0x340], R3 ;  /* 0x0003400301007387 */ /* 0x000fe20000100800 */
[----:B------:R-:W-:Y:S01]  /*132c0*/  @!P1 IMAD.MOV R0, RZ, RZ, -R0 ;  /* 0x000000ffff009224 */ /* 0x000fe200078e0a00 */
[----:B------:R-:W-:Y:S01]  /*132d0*/  ISETP.GT.U32.AND P1, PT, R14, R11, PT ;  /* 0x0000000b0e00720c */ /* 0x000fe20003f24070 */
[----:B------:R-:W-:Y:S01]  /*132e0*/  VIADD R2, R24, 0xa3 ;  /* 0x000000a318027836 */ /* 0x000fe20000000000 */
[----:B------:R-:W-:Y:S01]  /*132f0*/  ISETP.GT.U32.AND P5, PT, R14, R20, PT ;  /* 0x000000140e00720c */ /* 0x000fe20003fa4070 */
[----:B------:R-:W-:Y:S01]  /*13300*/  VIADD R5, R24, 0xa2 ;  /* 0x000000a218057836 */ /* 0x000fe20000000000 */
[----:B------:R0:W-:Y:S01]  /*13310*/  STL [R1+0x33c], R0 ;  /* 0x00033c0001007387 */ /* 0x0001e20000100800 */
[--C-:B------:R-:W-:Y:S01]  /*13320*/  @!P0 IMAD.IADD R8, R8, 0x1, -R14.reuse ;  /* 0x0000000108088824 */ /* 0x100fe200078e0a0e */
[----:B------:R-:W-:Y:S01]  /*13330*/  IABS R12, R2 ;  /* 0x00000002000c7213 */ /* 0x000fe20000000000 */
[----:B------:R-:W-:Y:S01]  /*13340*/  @!P6 IMAD.IADD R10, R10, 0x1, -R14 ;  /* 0x000000010a0ae824 */ /* 0x000fe200078e0a0e */
[----:B------:R-:W-:-:S02]  /*13350*/  IABS R4, R5 ;  /* 0x0000000500047213 */ /* 0x000fc40000000000 */
[----:B------:R-:W-:Y:S01]  /*13360*/  ISETP.GE.AND P0, PT, R6, RZ, PT ;  /* 0x000000ff0600720c */ /* 0x000fe20003f06270 */
[----:B------:R-:W-:Y:S01]  /*13370*/  IMAD.HI.U32 R7, R9, R12, RZ ;  /* 0x0000000c09077227 */ /* 0x000fe200078e00ff */
[----:B------:R-:W-:-:S03]  /*13380*/  ISETP.GT.U32.AND P6, PT, R14, R10, PT ;  /* 0x0000000a0e00720c */ /* 0x000fc60003fc4070 */
[----:B0-----:R-:W-:Y:S02]  /*13390*/  IMAD.MOV.U32 R0, RZ, RZ, R8 ;  /* 0x000000ffff007224 */ /* 0x001fe400078e0008 */
[--C-:B------:R-:W-:Y:S01]  /*133a0*/  @!P1 IMAD.IADD R11, R11, 0x1, -R14.reuse ;  /* 0x000000010b0b9824 */ /* 0x100fe200078e0a0e */
[----:B------:R-:W-:Y:S01]  /*133b0*/  ISETP.GE.AND P1, PT, R5, RZ, PT ;  /* 0x000000ff0500720c */ /* 0x000fe20003f26270 */
[----:B------:R-:W-:Y:S01]  /*133c0*/  @!P5 IMAD.IADD R20, R20, 0x1, -R14 ;  /* 0x000000011414d824 */ /* 0x000fe200078e0a0e */
[----:B------:R-:W-:Y:S01]  /*133d0*/  ISETP.GE.AND P5, PT, R2, RZ, PT ;  /* 0x000000ff0200720c */ /* 0x000fe20003fa6270 */
[----:B------:R-:W-:Y:S01]  /*133e0*/  @!P4 IMAD.MOV R0, RZ, RZ, -R0 ;  /* 0x000000ffff00c224 */ /* 0x000fe200078e0a00 */
[----:B------:R-:W-:Y:S01]  /*133f0*/  ISETP.GT.U32.AND P4, PT, R14, R11, PT ;  /* 0x0000000b0e00720c */ /* 0x000fe20003f84070 */
[----:B------:R-:W-:-:S03]  /*13400*/  IMAD.HI.U32 R2, R9, R4, RZ ;  /* 0x0000000409027227 */ /* 0x000fc600078e00ff */
[----:B------:R0:W-:Y:S01]  /*13410*/  STL [R1+0x338], R0 ;  /* 0x0003380001007387 */ /* 0x0001e20000100800 */
[----:B------:R-:W-:Y:S02]  /*13420*/  IMAD.MOV R7, RZ, RZ, -R7 ;  /* 0x000000ffff077224 */ /* 0x000fe400078e0a07 */
[----:B------:R-:W-:Y:S02]  /*13430*/  IMAD.MOV R2, RZ, RZ, -R2 ;  /* 0x000000ffff027224 */ /* 0x000fe400078e0a02 */
[C---:B------:R-:W-:Y:S02]  /*13440*/  IMAD R12, R14.reuse, R7, R12 ;  /* 0x000000070e0c7224 */ /* 0x040fe400078e020c */
[----:B------:R-:W-:Y:S02]  /*13450*/  IMAD R4, R14, R2, R4 ;  /* 0x000000020e047224 */ /* 0x000fe400078e0204 */
[--C-:B------:R-:W-:Y:S01]  /*13460*/  @!P6 IMAD.IADD R10, R10, 0x1, -R14.reuse ;  /* 0x000000010a0ae824 */ /* 0x100fe200078e0a0e */
[C---:B------:R-:W-:Y:S01]  /*13470*/  ISETP.GT.U32.AND P6, PT, R14.reuse, R12, PT ;  /* 0x0000000c0e00720c */ /* 0x040fe20003fc4070 */
[----:B------:R-:W-:Y:S01]  /*13480*/  @!P4 IMAD.IADD R11, R11, 0x1, -R14 ;  /* 0x000000010b0bc824 */ /* 0x000fe200078e0a0e */
[----:B------:R-:W-:Y:S01]  /*13490*/  ISETP.GT.U32.AND P4, PT, R14, R4, PT ;  /* 0x000000040e00720c */ /* 0x000fe20003f84070 */
[----:B------:R-:W-:-:S02]  /*134a0*/  VIADD R6, R24, 0xa1 ;  /* 0x000000a118067836 */ /* 0x000fc40000000000 */
[C---:B------:R-:W-:Y:S02]  /*134b0*/  VIADD R7, R24.reuse, 0xa0 ;  /* 0x000000a018077836 */ /* 0x040fe40000000000 */
[----:B0-----:R-:W-:Y:S01]  /*134c0*/  IMAD.MOV.U32 R0, RZ, RZ, R20 ;  /* 0x000000ffff007224 */ /* 0x001fe200078e0014 */
[----:B------:R-:W-:Y:S01]  /*134d0*/  IABS R13, R6 ;  /* 0x00000006000d7213 */ /* 0x000fe20000000000 */
[----:B------:R-:W-:Y:S01]  /*134e0*/  VIADD R8, R24, 0x9f ;  /* 0x0000009f18087836 */ /* 0x000fe20000000000 */
[----:B------:R-:W-:Y:S01]  /*134f0*/  IABS R17, R7 ;  /* 0x0000000700117213 */ /* 0x000fe20000000000 */
[----:B------:R-:W-:Y:S01]  /*13500*/  @!P2 IMAD.MOV R0, RZ, RZ, -R0 ;  /* 0x000000ffff00a224 */ /* 0x000fe200078e0a00 */
[----:B------:R-:W-:Y:S01]  /*13510*/  ISETP.GE.AND P2, PT, R6, RZ, PT ;  /* 0x000000ff0600720c */ /* 0x000fe20003f46270 */
[--C-:B------:R-:W-:Y:S01]  /*13520*/  @!P6 IMAD.IADD R12, R12, 0x1, -R14.reuse ;  /* 0x000000010c0ce824 */ /* 0x100fe200078e0a0e */
[----:B------:R-:W-:Y:S01]  /*13530*/  IABS R18, R8 ;  /* 0x0000000800127213 */ /* 0x000fe20000000000 */
[----:B------:R-:W-:Y:S01]  /*13540*/  IMAD.HI.U32 R2, R9, R13, RZ ;  /* 0x0000000d09027227 */ /* 0x000fe200078e00ff */
[----:B------:R0:W-:Y:S03]  /*13550*/  STL [R1+0x330], R0 ;  /* 0x0003300001007387 */ /* 0x0001e60000100800 */
[----:B------:R-:W-:Y:S01]  /*13560*/  @!P4 IMAD.IADD R4, R4, 0x1, -R14 ;  /* 0x000000010404c824 */ /* 0x000fe200078e0a0e */
[----:B------:R-:W-:Y:S01]  /*13570*/  ISETP.GT.U32.AND P4, PT, R14, R12, PT ;  /* 0x0000000c0e00720c */ /* 0x000fe20003f84070 */
[----:B------:R-:W-:-:S02]  /*13580*/  IMAD.MOV R2, RZ, RZ, -R2 ;  /* 0x000000ffff027224 */ /* 0x000fc400078e0a02 */
[----:B------:R-:W-:-:S04]  /*13590*/  IMAD.HI.U32 R19, R9, R17, RZ ;  /* 0x0000001109137227 */ /* 0x000fc800078e00ff */
[C---:B------:R-:W-:Y:S02]  /*135a0*/  IMAD R13, R14.reuse, R2, R13 ;  /* 0x000000020e0d7224 */ /* 0x040fe400078e020d */
[----:B0-----:R-:W-:Y:S02]  /*135b0*/  IMAD.MOV.U32 R0, RZ, RZ, R10 ;  /* 0x000000ffff007224 */ /* 0x001fe400078e000a */
[----:B------:R-:W-:Y:S01]  /*135c0*/  IMAD.HI.U32 R16, R9, R18, RZ ;  /* 0x0000001209107227 */ /* 0x000fe200078e00ff */
[----:B------:R-:W-:-:S03]  /*135d0*/  ISETP.GT.U32.AND P6, PT, R14, R13, PT ;  /* 0x0000000d0e00720c */ /* 0x000fc60003fc4070 */
[----:B------:R-:W-:Y:S02]  /*135e0*/  IMAD.MOV R19, RZ, RZ, -R19 ;  /* 0x000000ffff137224 */ /* 0x000fe400078e0a13 */
[----:B------:R-:W-:Y:S02]  /*135f0*/  VIADD R5, R24, 0x9e ;  /* 0x0000009e18057836 */ /* 0x000fe40000000000 */
[----:B------:R-:W-:Y:S02]  /*13600*/  @!P3 IMAD.MOV R0, RZ, RZ, -R0 ;  /* 0x000000ffff00b224 */ /* 0x000fe400078e0a00 */
[----:B------:R-:W-:Y:S01]  /*13610*/  IMAD.MOV R16, RZ, RZ, -R16 ;  /* 0x000000ffff107224 */ /* 0x000fe200078e0a10 */
[----:B------:R-:W-:Y:S01]  /*13620*/  IABS R15, R5 ;  /* 0x00000005000f7213 */ /* 0x000fe20000000000 */
[----:B------:R-:W-:Y:S01]  /*13630*/  IMAD R17, R14, R19, R17 ;  /* 0x000000130e117224 */ /* 0x000fe200078e0211 */
[----:B------:R0:W-:Y:S01]  /*13640*/  STL [R1+0x328], R0 ;  /* 0x0003280001007387 */ /* 0x0001e20000100800 */
[----:B------:R-:W-:-:S02]  /*13650*/  @!P4 IMAD.IADD R12, R12, 0x1, -R14 ;  /* 0x000000010c0cc824 */ /* 0x000fc400078e0a0e */
[C---:B------:R-:W-:Y:S01]  /*13660*/  IMAD R18, R14.reuse, R16, R18 ;  /* 0x000000100e127224 */ /* 0x040fe200078e0212 */
[----:B------:R-:W-:Y:S01]  /*13670*/  ISETP.GT.U32.AND P4, PT, R14, R17, PT ;  /* 0x000000110e00720c */ /* 0x000fe20003f84070 */
[----:B------:R-:W-:-:S04]  /*13680*/  IMAD.HI.U32 R10, R9, R15, RZ ;  /* 0x0000000f090a7227 */ /* 0x000fc800078e00ff */
[----:B------:R-:W-:Y:S01]  /*13690*/  @!P6 IMAD.IADD R13, R13, 0x1, -R14 ;  /* 0x000000010d0de824 */ /* 0x000fe200078e0a0e */
[C---:B------:R-:W-:Y:S01]  /*136a0*/  ISETP.GT.U32.AND P6, PT, R14.reuse, R4, PT ;  /* 0x000000040e00720c */ /* 0x040fe20003fc4070 */
[----:B0-----:R-:W-:Y:S02]  /*136b0*/  IMAD.MOV.U32 R0, RZ, RZ, R12 ;  /* 0x000000ffff007224 */ /* 0x001fe400078e000c */
[----:B------:R-:W-:Y:S01]  /*136c0*/  IMAD.MOV R10, RZ, RZ, -R10 ;  /* 0x000000ffff0a7224 */ /* 0x000fe200078e0a0a */
[C---:B------:R-:W-:Y:S01]  /*136d0*/  ISETP.GT.U32.AND P3, PT, R14.reuse, R13, PT ;  /* 0x0000000d0e00720c */ /* 0x040fe20003f64070 */
[----:B------:R-:W-:Y:S01]  /*136e0*/  @!P5 IMAD.MOV R0, RZ, RZ, -R0 ;  /* 0x000000ffff00d224 */ /* 0x000fe200078e0a00 */
[----:B------:R-:W-:Y:S01]  /*136f0*/  ISETP.GT.U32.AND P5, PT, R14, R18, PT ;  /* 0x000000120e00720c */ /* 0x000fe20003fa4070 */
[----:B------:R-:W-:Y:S02]  /*13700*/  VIADD R2, R24, 0x9d ;  /* 0x0000009d18027836 */ /* 0x000fe40000000000 */
[----:B------:R-:W-:-:S02]  /*13710*/  IMAD R15, R14, R10, R15 ;  /* 0x0000000a0e0f7224 */ /* 0x000fc400078e020f */
[--C-:B------:R-:W-:Y:S01]  /*13720*/  @!P4 IMAD.IADD R17, R17, 0x1, -R14.reuse ;  /* 0x000000011111c824 */ /* 0x100fe200078e0a0e */
[----:B------:R-:W-:Y:S01]  /*13730*/  IABS R6, R2 ;  /* 0x0000000200067213 */ /* 0x000fe20000000000 */
[----:B------:R-:W-:Y:S01]  /*13740*/  IMAD.MOV.U32 R3, RZ, RZ, R11 ;  /* 0x000000ffff037224 */ /* 0x000fe200078e000b */
[----:B------:R-:W-:Y:S01]  /*13750*/  ISETP.GT.U32.AND P4, PT, R14, R15, PT ;  /* 0x0000000f0e00720c */ /* 0x000fe20003f84070 */
[----:B------:R-:W-:Y:S01]  /*13760*/  @!P6 IMAD.IADD R4, R4, 0x1, -R14 ;  /* 0x000000010404e824 */ /* 0x000fe200078e0a0e */
[----:B------:R-:W-:Y:S01]  /*13770*/  ISETP.GE.AND P6, PT, R8, RZ, PT ;  /* 0x000000ff0800720c */ /* 0x000fe20003fc6270 */
[----:B------:R-:W-:-:S04]  /*13780*/  IMAD.HI.U32 R11, R9, R6, RZ ;  /* 0x00000006090b7227 */ /* 0x000fc800078e00ff */
[--C-:B------:R-:W-:Y:S01]  /*13790*/  @!P5 IMAD.IADD R18, R18, 0x1, -R14.reuse ;  /* 0x000000011212d824 */ /* 0x100fe200078e0a0e */
[----:B------:R-:W-:Y:S01]  /*137a0*/  ISETP.GT.U32.AND P5, PT, R14, R17, PT ;  /* 0x000000110e00720c */ /* 0x000fe20003fa4070 */
[----:B------:R-:W-:Y:S01]  /*137b0*/  @!P0 IMAD.MOV R3, RZ, RZ, -R3 ;  /* 0x000000ffff038224 */ /* 0x000fe200078e0a03 */
[----:B------:R-:W-:Y:S01]  /*137c0*/  ISETP.GE.AND P0, PT, R7, RZ, PT ;  /* 0x000000ff0700720c */ /* 0x000fe20003f06270 */
[----:B------:R-:W-:Y:S02]  /*137d0*/  IMAD.MOV R11, RZ, RZ, -R11 ;  /* 0x000000ffff0b7224 */ /* 0x000fe400078e0a0b */
[----:B------:R-:W-:Y:S01]  /*137e0*/  @!P3 IMAD.IADD R13, R13, 0x1, -R14 ;  /* 0x000000010d0db824 */ /* 0x000fe200078e0a0e */
[----:B------:R-:W-:Y:S01]  /*137f0*/  STL [R1+0x31c], R3 ;  /* 0x00031c0301007387 */ /* 0x000fe20000100800 */
[----:B------:R-:W-:Y:S01]  /*13800*/  VIADD R16, R24, 0x9c ;  /* 0x0000009c18107836 */ /* 0x000fe20000000000 */
[----:B------:R-:W-:Y:S01]  /*13810*/  ISETP.GE.AND P3, PT, R5, RZ, PT ;  /* 0x000000ff0500720c */ /* 0x000fe20003f66270 */
[----:B------:R-:W-:Y:S01]  /*13820*/  IMAD R5, R14, R11, R6 ;  /* 0x0000000b0e057224 */ /* 0x000fe200078e0206 */
[----:B------:R0:W-:Y:S01]  /*13830*/  STL [R1+0x314], R0 ;  /* 0x0003140001007387 */ /* 0x0001e20000100800 */
[----:B------:R-:W-:-:S02]  /*13840*/  @!P4 IMAD.IADD R15, R15, 0x1, -R14 ;  /* 0x000000010f0fc824 */ /* 0x000fc400078e0a0e */
[----:B------:R-:W-:Y:S01]  /*13850*/  @!P5 IMAD.IADD R17, R17, 0x1, -R14 ;  /* 0x000000011111d824 */ /* 0x000fe200078e0a0e */
[----:B------:R-:W-:Y:S01]  /*13860*/  ISETP.GT.U32.AND P5, PT, R14, R5, PT ;  /* 0x000000050e00720c */ /* 0x000fe20003fa4070 */
[----:B------:R-:W-:Y:S01]  /*13870*/  VIADD R10, R24, 0x9a ;  /* 0x0000009a180a7836 */ /* 0x000fe20000000000 */
[----:B------:R-:W-:Y:S01]  /*13880*/  ISETP.GT.U32.AND P4, PT, R14, R15, PT ;  /* 0x0000000f0e00720c */ /* 0x000fe20003f84070 */
[C---:B------:R-:W-:Y:S02]  /*13890*/  VIADD R6, R24.reuse, 0x9b ;  /* 0x0000009b18067836 */ /* 0x040fe40000000000 */
[----:B------:R-:W-:Y:S01]  /*138a0*/  VIADD R11, R24, 0x99 ;  /* 0x00000099180b7836 */ /* 0x000fe20000000000 */
[----:B------:R-:W-:Y:S01]  /*138b0*/  IABS R12, R10 ;  /* 0x0000000a000c7213 */ /* 0x000fe20000000000 */
[----:B0-----:R-:W-:Y:S01]  /*138c0*/  IMAD.MOV.U32 R0, RZ, RZ, R4 ;  /* 0x000000ffff007224 */ /* 0x001fe200078e0004 */
[----:B------:R-:W-:Y:S01]  /*138d0*/  IABS R4, R16 ;  /* 0x0000001000047213 */ /* 0x000fe20000000000 */
[----:B------:R-:W-:Y:S01]  /*138e0*/  IMAD.MOV.U32 R3, RZ, RZ, R13 ;  /* 0x000000ffff037224 */ /* 0x000fe200078e000d */
[----:B------:R-:W-:Y:S01]  /*138f0*/  IABS R19, R6 ;  /* 0x0000000600137213 */ /* 0x000fe20000000000 */
[----:B------:R-:W-:Y:S01]  /*13900*/  @!P1 IMAD.MOV R0, RZ, RZ, -R0 ;  /* 0x000000ffff009224 */ /* 0x000fe200078e0a00 */
[----:B------:R-:W-:Y:S01]  /*13910*/  ISETP.GT.U32.AND P1, PT, R14, R18, PT ;  /* 0x000000120e00720c */ /* 0x000fe20003f24070 */
[----:B------:R-:W-:Y:S01]  /*13920*/  IMAD.HI.U32 R7, R9, R4, RZ ;  /* 0x0000000409077227 */ /* 0x000fe200078e00ff */
[----:B------:R-:W-:-:S02]  /*13930*/  IABS R8, R11 ;  /* 0x0000000b00087213 */ /* 0x000fc40000000000 */
[----:B------:R0:W-:Y:S01]  /*13940*/  STL [R1+0x304], R0 ;  /* 0x0003040001007387 */ /* 0x0001e20000100800 */
[----:B------:R-:W-:Y:S02]  /*13950*/  IMAD.MOV R7, RZ, RZ, -R7 ;  /* 0x000000ffff077224 */ /* 0x000fe400078e0a07 */
[----:B------:R-:W-:Y:S01]  /*13960*/  @!P5 IMAD.IADD R5, R5, 0x1, -R14 ;  /* 0x000000010505d824 */ /* 0x000fe200078e0a0e */
[----:B------:R-:W-:Y:S01]  /*13970*/  ISETP.GE.AND P5, PT, R16, RZ, PT ;  /* 0x000000ff1000720c */ /* 0x000fe20003fa6270 */
[----:B------:R-:W-:Y:S02]  /*13980*/  IMAD R4, R14, R7, R4 ;  /* 0x000000070e047224 */ /* 0x000fe400078e0204 */
[--C-:B------:R-:W-:Y:S02]  /*13990*/  @!P4 IMAD.IADD R15, R15, 0x1, -R14.reuse ;  /* 0x000000010f0fc824 */ /* 0x100fe400078e0a0e */
[----:B------:R-:W-:Y:S01]  /*139a0*/  @!P1 IMAD.IADD R18, R18, 0x1, -R14 ;  /* 0x0000000112129824 */ /* 0x000fe200078e0a0e */
[----:B------:R-:W-:Y:S01]  /*139b0*/  ISETP.GE.AND P1, PT, R2, RZ, PT ;  /* 0x000000ff0200720c */ /* 0x000fe20003f26270 */
[----:B------:R-:W-:Y:S01]  /*139c0*/  IMAD.HI.U32 R2, R9, R12, RZ ;  /* 0x0000000c09027227 */ /* 0x000fe200078e00ff */
[----:B------:R-:W-:-:S03]  /*139d0*/  ISETP.GT.U32.AND P4, PT, R14, R4, PT ;  /* 0x000000040e00720c */ /* 0x000fc60003f84070 */
[----:B------:R-:W-:Y:S01]  /*139e0*/  @!P2 IMAD.MOV R3, RZ, RZ, -R3 ;  /* 0x000000ffff03a224 */ /* 0x000fe200078e0a03 */
[----:B------:R-:W-:Y:S01]  /*139f0*/  ISETP.GT.U32.AND P2, PT, R14, R5, PT ;  /* 0x000000050e00720c */ /* 0x000fe20003f44070 */
[----:B------:R-:W-:-:S03]  /*13a00*/  IMAD.HI.U32 R20, R9, R19, RZ ;  /* 0x0000001309147227 */ /* 0x000fc600078e00ff */
[----:B------:R1:W-:Y:S01]  /*13a10*/  STL [R1+0x300], R3 ;  /* 0x0003000301007387 */ /* 0x0003e20000100800 */
[----:B------:R-:W-:-:S04]  /*13a20*/  IMAD.HI.U32 R7, R9, R8, RZ ;  /* 0x0000000809077227 */ /* 0x000fc800078e00ff */
[----:B------:R-:W-:Y:S02]  /*13a30*/  IMAD.MOV R2, RZ, RZ, -R2 ;  /* 0x000000ffff027224 */ /* 0x000fe400078e0a02 */
[----:B0-----:R-:W-:Y:S02]  /*13a40*/  IMAD.MOV.U32 R0, RZ, RZ, R17 ;  /* 0x000000ffff007224 */ /* 0x001fe400078e0011 */
[----:B------:R-:W-:Y:S02]  /*13a50*/  IMAD.MOV R20, RZ, RZ, -R20 ;  /* 0x000000ffff147224 */ /* 0x000fe400078e0a14 */
[----:B------:R-:W-:Y:S02]  /*13a60*/  IMAD.MOV R7, RZ, RZ, -R7 ;  /* 0x000000ffff077224 */ /* 0x000fe400078e0a07 */
[----:B------:R-:W-:Y:S02]  /*13a70*/  IMAD R12, R14, R2, R12 ;  /* 0x000000020e0c7224 */ /* 0x000fe400078e020c */
[----:B-1----:R-:W-:-:S02]  /*13a80*/  IMAD.MOV.U32 R3, RZ, RZ, R18 ;  /* 0x000000ffff037224 */ /* 0x002fc400078e0012 */
[----:B------:R-:W-:Y:S02]  /*13a90*/  @!P0 IMAD.MOV R0, RZ, RZ, -R0 ;  /* 0x000000ffff008224 */ /* 0x000fe400078e0a00 */
[C---:B------:R-:W-:Y:S02]  /*13aa0*/  IMAD R16, R14.reuse, R20, R19 ;  /* 0x000000140e107224 */ /* 0x040fe400078e0213 */
[C---:B------:R-:W-:Y:S01]  /*13ab0*/  IMAD R8, R14.reuse, R7, R8 ;  /* 0x000000070e087224 */ /* 0x040fe200078e0208 */
[----:B------:R0:W-:Y:S01]  /*13ac0*/  STL [R1+0x2fc], R0 ;  /* 0x0002fc0001007387 */ /* 0x0001e20000100800 */
[----:B------:R-:W-:Y:S01]  /*13ad0*/  @!P6 IMAD.MOV R3, RZ, RZ, -R3 ;  /* 0x000000ffff03e224 */ /* 0x000fe200078e0a03 */
[----:B------:R-:W-:Y:S01]  /*13ae0*/  ISETP.GT.U32.AND P6, PT, R14, R12, PT ;  /* 0x0000000c0e00720c */ /* 0x000fe20003fc4070 */
[--C-:B------:R-:W-:Y:S01]  /*13af0*/  @!P4 IMAD.IADD R4, R4, 0x1, -R14.reuse ;  /* 0x000000010404c824 */ /* 0x100fe200078e0a0e */
[C---:B------:R-:W-:Y:S01]  /*13b00*/  ISETP.GT.U32.AND P4, PT, R14.reuse, R16, PT ;  /* 0x000000100e00720c */ /* 0x040fe20003f84070 */
[----:B------:R-:W-:Y:S01]  /*13b10*/  @!P2 IMAD.IADD R5, R5, 0x1, -R14 ;  /* 0x000000010505a824 */ /* 0x000fe200078e0a0e */
[----:B------:R-:W-:Y:S01]  /*13b20*/  ISETP.GT.U32.AND P2, PT, R14, R8, PT ;  /* 0x000000080e00720c */ /* 0x000fe20003f44070 */
[----:B------:R-:W-:Y:S01]  /*13b30*/  VIADD R2, R24, 0x98 ;  /* 0x0000009818027836 */ /* 0x000fe20000000000 */
[----:B------:R-:W-:Y:S01]  /*13b40*/  ISETP.GT.U32.AND P0, PT, R14, R4, PT ;  /* 0x000000040e00720c */ /* 0x000fe20003f04070 */
[C---:B------:R-:W-:Y:S01]  /*13b50*/  VIADD R7, R24.reuse, 0x97 ;  /* 0x0000009718077836 */ /* 0x040fe20000000000 */
[----:B------:R-:W-:Y:S01]  /*13b60*/  STL [R1+0x2f8], R3 ;  /* 0x0002f80301007387 */ /* 0x000fe20000100800 */
[----:B0-----:R-:W-:Y:S01]  /*13b70*/  IMAD.MOV.U32 R0, RZ, RZ, R15 ;  /* 0x000000ffff007224 */ /* 0x001fe200078e000f */
[----:B------:R-:W-:Y:S01]  /*13b80*/  IABS R13, R2 ;  /* 0x00000002000d7213 */ /* 0x000fe20000000000 */
[----:B------:R-:W-:Y:S01]  /*13b90*/  VIADD R18, R24, 0x90 ;  /* 0x0000009018127836 */ /* 0x000fe20000000000 */
[----:B------:R-:W-:Y:S01]  /*13ba0*/  IABS R17, R7 ;  /* 0x0000000700117213 */ /* 0x000fe20000000000 */
[----:B------:R-:W-:Y:S01]  /*13bb0*/  @!P3 IMAD.MOV R0, RZ, RZ, -R0 ;  /* 0x000000ffff00b224 */ /* 0x000fe200078e0a00 */
[----:B------:R-:W-:Y:S01]  /*13bc0*/  ISETP.GE.AND P3, PT, R6, RZ, PT ;  /* 0x000000ff0600720c */ /* 0x000fe20003f66270 */
[----:B------:R-:W-:-:S02]  /*13bd0*/  @!P6 IMAD.IADD R12, R12, 0x1, -R14 ;  /* 0x000000010c0ce824 */ /* 0x000fc400078e0a0e */
[----:B------:R-:W-:Y:S01]  /*13be0*/  IMAD.HI.U32 R15, R9, R13, RZ ;  /* 0x0000000d090f7227 */ /* 0x000fe200078e00ff */
[----:B------:R0:W-:Y:S03]  /*13bf0*/  STL [R1+0x2e8], R0 ;  /* 0x0002e80001007387 */ /* 0x0001e60000100800 */
[----:B------:R-:W-:Y:S02]  /*13c00*/  IMAD.MOV.U32 R6, RZ, RZ, R17 ;  /* 0x000000ffff067224 */ /* 0x000fe400078e0011 */
[--C-:B------:R-:W-:Y:S01]  /*13c10*/  @!P4 IMAD.IADD R16, R16, 0x1, -R14.reuse ;  /* 0x000000011010c824 */ /* 0x100fe200078e0a0e */
[----:B------:R-:W-:Y:S01]  /*13c20*/  ISETP.GE.AND P4, PT, R11, RZ, PT ;  /* 0x000000ff0b00720c */ /* 0x000fe20003f86270 */
[----:B------:R-:W-:Y:S01]  /*13c30*/  @!P2 IMAD.IADD R8, R8, 0x1, -R14 ;  /* 0x000000010808a824 */ /* 0x000fe200078e0a0e */
[C---:B------:R-:W-:Y:S01]  /*13c40*/  ISETP.GT.U32.AND P2, PT, R14.reuse, R12, PT ;  /* 0x0000000c0e00720c */ /* 0x040fe20003f44070 */
[----:B------:R-:W-:Y:S01]  /*13c50*/  IMAD.MOV R15, RZ, RZ, -R15 ;  /* 0x000000ffff0f7224 */ /* 0x000fe200078e0a0f */
[----:B------:R-:W-:Y:S01]  /*13c60*/  ISETP.GT.U32.AND P6, PT, R14, R16, PT ;  /* 0x000000100e00720c */ /* 0x000fe20003fc4070 */
[----:B0-----:R-:W-:-:S02]  /*13c70*/  IMAD.MOV.U32 R0, RZ, RZ, R5 ;  /* 0x000000ffff007224 */ /* 0x001fc400078e0005 */
        /* <DEDUP_REMOVED lines=8> */
[----:B------:R-:W-:Y:S02]  /*13d00*/  @!P2 IMAD.IADD R12, R12, 0x1, -R14 ;  /* 0x000000010c0ca824 */ /* 0x000fe400078e0a0e */
[----:B------:R-:W-:Y:S02]  /*13d10*/  IMAD R6, R14, R11, R6 ;  /* 0x0000000b0e067224 */ /* 0x000fe400078e0206 */
[----:B------:R-:W-:Y:S02]  /*13d20*/  VIADD R5, R24, 0x95 ;  /* 0x0000009518057836 */ /* 0x000fe40000000000 */
[----:B0-----:R-:W-:Y:S01]  /*13d30*/  IMAD.MOV.U32 R0, RZ, RZ, R4 ;  /* 0x000000ffff007224 */ /* 0x001fe200078e0004 */
[----:B------:R-:W-:Y:S01]  /*13d40*/  ISETP.GT.U32.AND P2, PT, R14, R6, PT ;  /* 0x000000060e00720c */ /* 0x000fe20003f44070 */
[----:B------:R-:W-:Y:S01]  /*13d50*/  @!P6 IMAD.IADD R16, R16, 0x1, -R14 ;  /* 0x000000011010e824 */ /* 0x000fe200078e0a0e */
[----:B------:R-:W-:Y:S01]  /*13d60*/  ISETP.GE.AND P6, PT, R2, RZ, PT ;  /* 0x000000ff0200720c */ /* 0x000fe20003fc6270 */
[----:B------:R-:W-:Y:S01]  /*13d70*/  @!P5 IMAD.MOV R0, RZ, RZ, -R0 ;  /* 0x000000ffff00d224 */ /* 0x000fe200078e0a00 */
[----:B------:R-:W-:Y:S01]  /*13d80*/  ISETP.GT.U32.AND P5, PT, R14, R10, PT ;  /* 0x0000000a0e00720c */ /* 0x000fe20003fa4070 */
[----:B------:R-:W-:Y:S01]  /*13d90*/  @!P1 IMAD.IADD R8, R8, 0x1, -R14 ;  /* 0x0000000108089824 */ /* 0x000fe200078e0a0e */
[----:B------:R-:W-:Y:S01]  /*13da0*/  IABS R2, R5 ;  /* 0x0000000500027213 */ /* 0x000fe20000000000 */
[C---:B------:R-:W-:Y:S01]  /*13db0*/  VIADD R13, R24.reuse, 0x96 ;  /* 0x00000096180d7836 */ /* 0x040fe20000000000 */
[----:B------:R-:W-:Y:S01]  /*13dc0*/  ISETP.GE.AND P1, PT, R7, RZ, PT ;  /* 0x000000ff0700720c */ /* 0x000fe20003f26270 */
[----:B------:R-:W-:Y:S01]  /*13dd0*/  VIADD R7, R24, 0x94 ;  /* 0x0000009418077836 */ /* 0x000fe20000000000 */
[----:B------:R0:W-:Y:S01]  /*13de0*/  STL [R1+0x2e0], R0 ;  /* 0x0002e00001007387 */ /* 0x0001e20000100800 */
[----:B------:R-:W-:Y:S01]  /*13df0*/  IMAD.HI.U32 R11, R9, R2, RZ ;  /* 0x00000002090b7227 */ /* 0x000fe200078e00ff */
[----:B------:R-:W-:-:S03]  /*13e00*/  IABS R4, R13 ;  /* 0x0000000d00047213 */ /* 0x000fc60000000000 */
[--C-:B------:R-:W-:Y:S02]  /*13e10*/  @!P2 IMAD.IADD R6, R6, 0x1, -R14.reuse ;  /* 0x000000010606a824 */ /* 0x100fe400078e0a0e */
[----:B------:R-:W-:Y:S01]  /*13e20*/  @!P5 IMAD.IADD R10, R10, 0x1, -R14 ;  /* 0x000000010a0ad824 */ /* 0x000fe200078e0a0e */
[----:B------:R-:W-:Y:S01]  /*13e30*/  ISETP.GE.AND P5, PT, R13, RZ, PT ;  /* 0x000000ff0d00720c */ /* 0x000fe20003fa6270 */
[----:B------:R-:W-:Y:S01]  /*13e40*/  IMAD.MOV R11, RZ, RZ, -R11 ;  /* 0x000000ffff0b7224 */ /* 0x000fe200078e0a0b */
[----:B------:R-:W-:Y:S01]  /*13e50*/  IABS R13, R7 ;  /* 0x00000007000d7213 */ /* 0x000fe20000000000 */
[----:B0-----:R-:W-:Y:S01]  /*13e60*/  IMAD.MOV.U32 R0, RZ, RZ, R16 ;  /* 0x000000ffff007224 */ /* 0x001fe200078e0010 */
[C---:B------:R-:W-:Y:S01]  /*13e70*/  ISETP.GT.U32.AND P2, PT, R14.reuse, R10, PT ;  /* 0x0000000a0e00720c */ /* 0x040fe20003f44070 */
[----:B------:R-:W-:Y:S02]  /*13e80*/  IMAD.MOV.U32 R3, RZ, RZ, R12 ;  /* 0x000000ffff037224 */ /* 0x000fe400078e000c */
[----:B------:R-:W-:-:S02]  /*13e90*/  IMAD R2, R14, R11, R2 ;  /* 0x0000000b0e027224 */ /* 0x000fc400078e0202 */
[----:B------:R-:W-:-:S04]  /*13ea0*/  IMAD.HI.U32 R11, R9, R13, RZ ;  /* 0x0000000d090b7227 */ /* 0x000fc800078e00ff */
[----:B------:R-:W-:Y:S01]  /*13eb0*/  @!P3 IMAD.MOV R0, RZ, RZ, -R0 ;  /* 0x000000ffff00b224 */ /* 0x000fe200078e0a00 */
[----:B------:R-:W-:Y:S01]  /*13ec0*/  ISETP.GT.U32.AND P3, PT, R14, R6, PT ;  /* 0x000000060e00720c */ /* 0x000fe20003f64070 */
[----:B------:R-:W-:-:S03]  /*13ed0*/  IMAD.HI.U32 R15, R9, R4, RZ ;  /* 0x00000004090f7227 */ /* 0x000fc600078e00ff */
[----:B------:R0:W-:Y:S01]  /*13ee0*/  STL [R1+0x2dc], R0 ;  /* 0x0002dc0001007387 */ /* 0x0001e20000100800 */
[----:B------:R-:W-:Y:S02]  /*13ef0*/  @!P0 IMAD.MOV R3, RZ, RZ, -R3 ;  /* 0x000000ffff038224 */ /* 0x000fe400078e0a03 */
[----:B------:R-:W-:Y:S02]  /*13f00*/  IMAD.MOV R11, RZ, RZ, -R11 ;  /* 0x000000ffff0b7224 */ /* 0x000fe400078e0a0b */
[----:B------:R-:W-:Y:S01]  /*13f10*/  @!P2 IMAD.IADD R10, R10, 0x1, -R14 ;  /* 0x000000010a0aa824 */ /* 0x000fe200078e0a0e */
[----:B------:R1:W-:Y:S01]  /*13f20*/  STL [R1+0x2d8], R3 ;  /* 0x0002d80301007387 */ /* 0x0003e20000100800 */
[----:B------:R-:W-:Y:S01]  /*13f30*/  IMAD.MOV R15, RZ, RZ, -R15 ;  /* 0x000000ffff0f7224 */ /* 0x000fe200078e0a0f */
[C---:B------:R-:W-:Y:S01]  /*13f40*/  ISETP.GT.U32.AND P2, PT, R14.reuse, R2, PT ;  /* 0x000000020e00720c */ /* 0x040fe20003f44070 */
[C---:B------:R-:W-:Y:S02]  /*13f50*/  IMAD R13, R14.reuse, R11, R13 ;  /* 0x0000000b0e0d7224 */ /* 0x040fe400078e020d */
[----:B------:R-:W-:-:S02]  /*13f60*/  IMAD R4, R14, R15, R4 ;  /* 0x0000000f0e047224 */ /* 0x000fc400078e0204 */
[----:B0-----:R-:W-:Y:S02]  /*13f70*/  IMAD.MOV.U32 R0, RZ, RZ, R8 ;  /* 0x000000ffff007224 */ /* 0x001fe400078e0008 */
[----:B------:R-:W-:Y:S01]  /*13f80*/  VIADD R8, R24, 0x92 ;  /* 0x0000009218087836 */ /* 0x000fe20000000000 */
[C---:B------:R-:W-:Y:S01]  /*13f90*/  ISETP.GT.U32.AND P0, PT, R14.reuse, R4, PT ;  /* 0x000000040e00720c */ /* 0x040fe20003f04070 */
[----:B-1----:R-:W-:Y:S02]  /*13fa0*/  IMAD.MOV.U32 R3, RZ, RZ, R10 ;  /* 0x000000ffff037224 */ /* 0x002fe400078e000a */
[----:B------:R-:W-:Y:S01]  /*13fb0*/  @!P4 IMAD.MOV R0, RZ, RZ, -R0 ;  /* 0x000000ffff00c224 */ /* 0x000fe200078e0a00 */
[----:B------:R-:W-:Y:S01]  /*13fc0*/  IABS R21, R8 ;  /* 0x0000000800157213 */ /* 0x000fe20000000000 */
[----:B------:R-:W-:Y:S01]  /*13fd0*/  @!P6 IMAD.MOV R3, RZ, RZ, -R3 ;  /* 0x000000ffff03e224 */ /* 0x000fe200078e0a03 */
[----:B------:R-:W-:Y:S01]  /*13fe0*/  ISETP.GT.U32.AND P6, PT, R14, R13, PT ;  /* 0x0000000d0e00720c */ /* 0x000fe20003fc4070 */
[--C-:B------:R-:W-:Y:S01]  /*13ff0*/  @!P3 IMAD.IADD R6, R6, 0x1, -R14.reuse ;  /* 0x000000010606b824 */ /* 0x100fe200078e0a0e */
[----:B------:R0:W-:Y:S01]  /*14000*/  STL [R1+0x2d4], R0 ;  /* 0x0002d40001007387 */ /* 0x0001e20000100800 */
[--C-:B------:R-:W-:Y:S01]  /*14010*/  @!P2 IMAD.IADD R2, R2, 0x1, -R14.reuse ;  /* 0x000000010202a824 */ /* 0x100fe200078e0a0e */
[----:B------:R-:W-:Y:S01]  /*14020*/  ISETP.GE.AND P4, PT, R5, RZ, PT ;  /* 0x000000ff0500720c */ /* 0x000fe20003f86270 */
[----:B------:R-:W-:Y:S01]  /*14030*/  VIADD R5, R24, 0x93 ;  /* 0x0000009318057836 */ /* 0x000fe20000000000 */
[----:B------:R-:W-:Y:S01]  /*14040*/  ISETP.GE.AND P3, PT, R7, RZ, PT ;  /* 0x000000ff0700720c */ /* 0x000fe20003f66270 */
[----:B------:R-:W-:Y:S01]  /*14050*/  @!P0 IMAD.IADD R4, R4, 0x1, -R14 ;  /* 0x0000000104048824 */ /* 0x000fe200078e0a0e */
[----:B------:R-:W-:Y:S01]  /*14060*/  ISETP.GT.U32.AND P2, PT, R14, R2, PT ;  /* 0x000000020e00720c */ /* 0x000fe20003f44070 */
[----:B------:R-:W-:Y:S01]  /*14070*/  VIADD R7, R24, 0x91 ;  /* 0x0000009118077836 */ /* 0x000fe20000000000 */
[----:B------:R-:W-:Y:S01]  /*14080*/  IABS R20, R5 ;  /* 0x0000000500147213 */ /* 0x000fe20000000000 */
[----:B------:R1:W-:Y:S01]  /*14090*/  STL [R1+0x2d0], R3 ;  /* 0x0002d00301007387 */ /* 0x0003e20000100800 */
[----:B0-----:R-:W-:Y:S01]  /*140a0*/  IMAD.MOV.U32 R0, RZ, RZ, R6 ;  /* 0x000000ffff007224 */ /* 0x001fe200078e0006 */
[----:B------:R-:W-:Y:S01]  /*140b0*/  ISETP.GT.U32.AND P0, PT, R14, R4, PT ;  /* 0x000000040e00720c */ /* 0x000fe20003f04070 */
[----:B------:R-:W-:Y:S01]  /*140c0*/  @!P6 IMAD.IADD R13, R13, 0x1, -R14 ;  /* 0x000000010d0de824 */ /* 0x000fe200078e0a0e */
[----:B------:R-:W-:Y:S01]  /*140d0*/  IABS R19, R7 ;  /* 0x0000000700137213 */ /* 0x000fe20000000000 */
[----:B------:R-:W-:-:S03]  /*140e0*/  IMAD.HI.U32 R6, R9, R21, RZ ;  /* 0x0000001509067227 */ /* 0x000fc600078e00ff */
[----:B------:R-:W-:Y:S01]  /*140f0*/  ISETP.GT.U32.AND P6, PT, R14, R13, PT ;  /* 0x0000000d0e00720c */ /* 0x000fe20003fc4070 */
[----:B------:R-:W-:Y:S02]  /*14100*/  IMAD.MOV R6, RZ, RZ, -R6 ;  /* 0x000000ffff067224 */ /* 0x000fe400078e0a06 */
[----:B------:R-:W-:-:S04]  /*14110*/  IMAD.HI.U32 R10, R9, R20, RZ ;  /* 0x00000014090a7227 */ /* 0x000fc800078e00ff */
[----:B------:R-:W-:Y:S02]  /*14120*/  IMAD R21, R14, R6, R21 ;  /* 0x000000060e157224 */ /* 0x000fe400078e0215 */
[----:B------:R-:W-:Y:S01]  /*14130*/  @!P0 IMAD.IADD R4, R4, 0x1, -R14 ;  /* 0x0000000104048824 */ /* 0x000fe200078e0a0e */
[----:B------:R-:W-:Y:S01]  /*14140*/  ISETP.GE.AND P0, PT, R8, RZ, PT ;  /* 0x000000ff0800720c */ /* 0x000fe20003f06270 */
[----:B------:R-:W-:Y:S01]  /*14150*/  @!P1 IMAD.MOV R0, RZ, RZ, -R0 ;  /* 0x000000ffff009224 */ /* 0x000fe200078e0a00 */
[----:B------:R-:W-:Y:S01]  /*14160*/  ISETP.GE.AND P1, PT, R5, RZ, PT ;  /* 0x000000ff0500720c */ /* 0x000fe20003f26270 */
[----:B------:R-:W-:Y:S01]  /*14170*/  @!P6 IMAD.IADD R13, R13, 0x1, -R14 ;  /* 0x000000010d0de824 */ /* 0x000fe200078e0a0e */
[----:B------:R-:W-:Y:S01]  /*14180*/  ISETP.GT.U32.AND P6, PT, R14, R21, PT ;  /* 0x000000150e00720c */ /* 0x000fe20003fc4070 */
[----:B------:R-:W-:Y:S01]  /*14190*/  IMAD.MOV R8, RZ, RZ, -R10 ;  /* 0x000000ffff087224 */ /* 0x000fe200078e0a0a */
[----:B------:R0:W-:Y:S01]  /*141a0*/  STL [R1+0x2cc], R0 ;  /* 0x0002cc0001007387 */ /* 0x0001e20000100800 */
[----:B------:R-:W-:Y:S01]  /*141b0*/  @!P2 IMAD.IADD R2, R2, 0x1, -R14 ;  /* 0x000000010202a824 */ /* 0x000fe200078e0a0e */
[----:B------:R-:W-:Y:S01]  /*141c0*/  ISETP.GE.AND P2, PT, R7, RZ, PT ;  /* 0x000000ff0700720c */ /* 0x000fe20003f46270 */
[----:B------:R-:W-:-:S02]  /*141d0*/  IMAD R20, R14, R8, R20 ;  /* 0x000000080e147224 */ /* 0x000fc400078e0214 */
[----:B-1----:R-:W-:Y:S02]  /*141e0*/  IMAD.MOV.U32 R3, RZ, RZ, R4 ;  /* 0x000000ffff037224 */ /* 0x002fe400078e0004 */
[----:B------:R-:W-:-:S04]  /*141f0*/  IMAD.HI.U32 R5, R9, R19, RZ ;  /* 0x0000001309057227 */ /* 0x000fc800078e00ff */
[----:B0-----:R-:W-:Y:S02]  /*14200*/  IMAD.MOV.U32 R0, RZ, RZ, R2 ;  /* 0x000000ffff007224 */ /* 0x001fe400078e0002 */
[----:B------:R-:W-:Y:S01]  /*14210*/  @!P5 IMAD.MOV R3, RZ, RZ, -R3 ;  /* 0x000000ffff03d224 */ /* 0x000fe200078e0a03 */
[----:B------:R-:W-:Y:S01]  /*14220*/  ISETP.GT.U32.AND P5, PT, R14, R20, PT ;  /* 0x000000140e00720c */ /* 0x000fe20003fa4070 */
[----:B------:R-:W-:Y:S01]  /*14230*/  @!P4 IMAD.MOV R0, RZ, RZ, -R0 ;  /* 0x000000ffff00c224 */ /* 0x000fe200078e0a00 */
[----:B------:R-:W-:Y:S01]  /*14240*/  ISETP.GE.AND P4, PT, R18, RZ, PT ;  /* 0x000000ff1200720c */ /* 0x000fe20003f86270 */
[----:B------:R-:W-:Y:S01]  /*14250*/  @!P6 IMAD.IADD R21, R21, 0x1, -R14 ;  /* 0x000000011515e824 */ /* 0x000fe200078e0a0e */
[----:B------:R-:W-:Y:S01]  /*14260*/  IABS R18, R18 ;  /* 0x0000001200127213 */ /* 0x000fe20000000000 */
[----:B------:R-:W-:Y:S01]  /*14270*/  IMAD.MOV R5, RZ, RZ, -R5 ;  /* 0x000000ffff057224 */ /* 0x000fe200078e0a05 */
[----:B------:R-:W-:Y:S01]  /*14280*/  STL [R1+0x2c8], R3 ;  /* 0x0002c80301007387 */ /* 0x000fe20000100800 */
[----:B------:R-:W-:Y:S01]  /*14290*/  VIADD R8, R24, 0x8f ;  /* 0x0000008f18087836 */ /* 0x000fe20000000000 */
[C---:B------:R-:W-:Y:S01]  /*142a0*/  ISETP.GT.U32.AND P6, PT, R14.reuse, R21, PT ;  /* 0x000000150e00720c */ /* 0x040fe20003fc4070 */
[----:B------:R-:W-:Y:S01]  /*142b0*/  IMAD R19, R14, R5, R19 ;  /* 0x000000050e137224 */ /* 0x000fe200078e0213 */
[----:B------:R0:W-:Y:S01]  /*142c0*/  STL [R1+0x2c0], R0 ;  /* 0x0002c00001007387 */ /* 0x0001e20000100800 */
[----:B------:R-:W-:Y:S01]  /*142d0*/  IMAD.HI.U32 R10, R9, R18, RZ ;  /* 0x00000012090a7227 */ /* 0x000fe200078e00ff */
[----:B------:R-:W-:-:S03]  /*142e0*/  IABS R17, R8 ;  /* 0x0000000800117213 */ /* 0x000fc60000000000 */
[----:B------:R-:W-:Y:S02]  /*142f0*/  IMAD.MOV R10, RZ, RZ, -R10 ;  /* 0x000000ffff0a7224 */ /* 0x000fe400078e0a0a */
[----:B------:R-:W-:Y:S02]  /*14300*/  VIADD R5, R24, 0x8d ;  /* 0x0000008d18057836 */ /* 0x000fe40000000000 */
[----:B------:R-:W-:Y:S02]  /*14310*/  @!P5 IMAD.IADD R20, R20, 0x1, -R14 ;  /* 0x000000011414d824 */ /* 0x000fe400078e0a0e */
[----:B0-----:R-:W-:Y:S01]  /*14320*/  IMAD.MOV.U32 R0, RZ, RZ, R13 ;  /* 0x000000ffff007224 */ /* 0x001fe200078e000d */
[----:B------:R-:W-:Y:S01]  /*14330*/  IABS R11, R5 ;  /* 0x00000005000b7213 */ /* 0x000fe20000000000 */
[----:B------:R-:W-:Y:S01]  /*14340*/  IMAD.HI.U32 R7, R9, R17, RZ ;  /* 0x0000001109077227 */ /* 0x000fe200078e00ff */
[----:B------:R-:W-:-:S03]  /*14350*/  ISETP.GT.U32.AND P5, PT, R14, R20, PT ;  /* 0x000000140e00720c */ /* 0x000fc60003fa4070 */
        /* <DEDUP_REMOVED lines=8> */
[----:B------:R-:W-:-:S04]  /*143e0*/  IMAD.HI.U32 R2, R9, R11, RZ ;  /* 0x0000000b09027227 */ /* 0x000fc800078e00ff */
[----:B------:R-:W-:Y:S01]  /*143f0*/  @!P3 IMAD.IADD R19, R19, 0x1, -R14 ;  /* 0x000000011313b824 */ /* 0x000fe200078e0a0e */
[----:B------:R-:W-:Y:S01]  /*14400*/  ISETP.GT.U32.AND P3, PT, R14, R17, PT ;  /* 0x000000110e00720c */ /* 0x000fe20003f64070 */
[----:B------:R-:W-:Y:S02]  /*14410*/  IMAD.MOV R2, RZ, RZ, -R2 ;  /* 0x000000ffff027224 */ /* 0x000fe400078e0a02 */
[----:B------:R-:W-:Y:S02]  /*14420*/  VIADD R6, R24, 0x8e ;  /* 0x0000008e18067836 */ /* 0x000fe40000000000 */
[----:B------:R-:W-:Y:S02]  /*14430*/  IMAD R11, R14, R2, R11 ;  /* 0x000000020e0b7224 */ /* 0x000fe400078e020b */
[--C-:B------:R-:W-:Y:S01]  /*14440*/  @!P5 IMAD.IADD R20, R20, 0x1, -R14.reuse ;  /* 0x000000011414d824 */ /* 0x100fe200078e0a0e */
[----:B------:R-:W-:Y:S01]  /*14450*/  IABS R12, R6 ;  /* 0x00000006000c7213 */ /* 0x000fe20000000000 */
[----:B------:R-:W-:Y:S01]  /*14460*/  VIADD R2, R24, 0x8c ;  /* 0x0000008c18027836 */ /* 0x000fe20000000000 */
[----:B------:R-:W-:Y:S01]  /*14470*/  ISETP.GE.AND P5, PT, R8, RZ, PT ;  /* 0x000000ff0800720c */ /* 0x000fe20003fa6270 */
[----:B------:R-:W-:Y:S01]  /*14480*/  @!P6 IMAD.IADD R18, R18, 0x1, -R14 ;  /* 0x000000011212e824 */ /* 0x000fe200078e0a0e */
[----:B------:R-:W-:Y:S01]  /*14490*/  ISETP.GT.U32.AND P6, PT, R14, R19, PT ;  /* 0x000000130e00720c */ /* 0x000fe20003fc4070 */
[----:B------:R-:W-:Y:S01]  /*144a0*/  VIADD R13, R24, 0x8b ;  /* 0x0000008b180d7836 */ /* 0x000fe20000000000 */
[----:B------:R-:W-:Y:S01]  /*144b0*/  IABS R10, R2 ;  /* 0x00000002000a7213 */ /* 0x000fe20000000000 */
[----:B0-----:R-:W-:-:S02]  /*144c0*/  IMAD.MOV.U32 R0, RZ, RZ, R20 ;  /* 0x000000ffff007224 */ /* 0x001fc400078e0014 */
[----:B------:R-:W-:Y:S01]  /*144d0*/  IMAD.HI.U32 R4, R9, R12, RZ ;  /* 0x0000000c09047227 */ /* 0x000fe200078e00ff */
[----:B------:R-:W-:-:S03]  /*144e0*/  IABS R8, R13 ;  /* 0x0000000d00087213 */ /* 0x000fc60000000000 */
[----:B------:R-:W-:Y:S02]  /*144f0*/  @!P3 IMAD.IADD R17, R17, 0x1, -R14 ;  /* 0x000000011111b824 */ /* 0x000fe400078e0a0e */
[----:B------:R-:W-:Y:S01]  /*14500*/  @!P1 IMAD.MOV R0, RZ, RZ, -R0 ;  /* 0x000000ffff009224 */ /* 0x000fe200078e0a00 */
[C---:B------:R-:W-:Y:S01]  /*14510*/  ISETP.GT.U32.AND P1, PT, R14.reuse, R18, PT ;  /* 0x000000120e00720c */ /* 0x040fe20003f24070 */
[----:B------:R-:W-:Y:S01]  /*14520*/  IMAD.MOV R4, RZ, RZ, -R4 ;  /* 0x000000ffff047224 */ /* 0x000fe200078e0a04 */
[C---:B------:R-:W-:Y:S01]  /*14530*/  ISETP.GT.U32.AND P3, PT, R14.reuse, R17, PT ;  /* 0x000000110e00720c */ /* 0x040fe20003f64070 */
[----:B------:R-:W-:Y:S01]  /*14540*/  IMAD.HI.U32 R20, R9, R10, RZ ;  /* 0x0000000a09147227 */ /* 0x000fe200078e00ff */
[----:B------:R0:W-:Y:S03]  /*14550*/  STL [R1+0x2ac], R0 ;  /* 0x0002ac0001007387 */ /* 0x0001e60000100800 */
[----:B------:R-:W-:-:S02]  /*14560*/  IMAD R12, R14, R4, R12 ;  /* 0x000000040e0c7224 */ /* 0x000fc400078e020c */
[----:B------:R-:W-:-:S04]  /*14570*/  IMAD.HI.U32 R22, R9, R8, RZ ;  /* 0x0000000809167227 */ /* 0x000fc800078e00ff */
[----:B------:R-:W-:Y:S02]  /*14580*/  IMAD.MOV R20, RZ, RZ, -R20 ;  /* 0x000000ffff147224 */ /* 0x000fe400078e0a14 */
[----:B0-----:R-:W-:Y:S02]  /*14590*/  IMAD.MOV.U32 R0, RZ, RZ, R21 ;  /* 0x000000ffff007224 */ /* 0x001fe400078e0015 */
[----:B------:R-:W-:Y:S01]  /*145a0*/  @!P6 IMAD.IADD R19, R19, 0x1, -R14 ;  /* 0x000000011313e824 */ /* 0x000fe200078e0a0e */
[C---:B------:R-:W-:Y:S01]  /*145b0*/  ISETP.GT.U32.AND P6, PT, R14.reuse, R11, PT ;  /* 0x0000000b0e00720c */ /* 0x040fe20003fc4070 */
[----:B------:R-:W-:Y:S02]  /*145c0*/  IMAD.MOV R22, RZ, RZ, -R22 ;  /* 0x000000ffff167224 */ /* 0x000fe400078e0a16 */
[----:B------:R-:W-:Y:S01]  /*145d0*/  @!P0 IMAD.MOV R0, RZ, RZ, -R0 ;  /* 0x000000ffff008224 */ /* 0x000fe200078e0a00 */
[C---:B------:R-:W-:Y:S01]  /*145e0*/  ISETP.GT.U32.AND P0, PT, R14.reuse, R12, PT ;  /* 0x0000000c0e00720c */ /* 0x040fe20003f04070 */
[----:B------:R-:W-:-:S02]  /*145f0*/  IMAD R10, R14, R20, R10 ;  /* 0x000000140e0a7224 */ /* 0x000fc400078e020a */
[----:B------:R-:W-:Y:S01]  /*14600*/  IMAD R8, R14, R22, R8 ;  /* 0x000000160e087224 */ /* 0x000fe200078e0208 */
[----:B------:R0:W-:Y:S01]  /*14610*/  STL [R1+0x28c], R0 ;  /* 0x00028c0001007387 */ /* 0x0001e20000100800 */
[--C-:B------:R-:W-:Y:S01]  /*14620*/  @!P1 IMAD.IADD R18, R18, 0x1, -R14.reuse ;  /* 0x0000000112129824 */ /* 0x100fe200078e0a0e */
[----:B------:R-:W-:Y:S01]  /*14630*/  ISETP.GT.U32.AND P1, PT, R14, R10, PT ;  /* 0x0000000a0e00720c */ /* 0x000fe20003f24070 */
[C---:B------:R-:W-:Y:S02]  /*14640*/  VIADD R15, R24.reuse, 0x8a ;  /* 0x0000008a180f7836 */ /* 0x040fe40000000000 */
[----:B------:R-:W-:Y:S02]  /*14650*/  VIADD R16, R24, 0x89 ;  /* 0x0000008918107836 */ /* 0x000fe40000000000 */
[--C-:B------:R-:W-:Y:S01]  /*14660*/  @!P3 IMAD.IADD R17, R17, 0x1, -R14.reuse ;  /* 0x000000011111b824 */ /* 0x100fe200078e0a0e */
[----:B------:R-:W-:Y:S01]  /*14670*/  ISETP.GT.U32.AND P3, PT, R14, R8, PT ;  /* 0x000000080e00720c */ /* 0x000fe20003f64070 */
[----:B------:R-:W-:Y:S01]  /*14680*/  @!P6 IMAD.IADD R11, R11, 0x1, -R14 ;  /* 0x000000010b0be824 */ /* 0x000fe200078e0a0e */
[----:B------:R-:W-:Y:S01]  /*14690*/  IABS R7, R15 ;  /* 0x0000000f00077213 */ /* 0x000fe20000000000 */
[----:B------:R-:W-:Y:S01]  /*146a0*/  IMAD.MOV.U32 R3, RZ, RZ, R19 ;  /* 0x000000ffff037224 */ /* 0x000fe200078e0013 */
[----:B------:R-:W-:Y:S01]  /*146b0*/  IABS R4, R16 ;  /* 0x0000001000047213 */ /* 0x000fe20000000000 */
[----:B0-----:R-:W-:Y:S01]  /*146c0*/  IMAD.MOV.U32 R0, RZ, RZ, R18 ;  /* 0x000000ffff007224 */ /* 0x001fe200078e0012 */
[----:B------:R-:W-:Y:S01]  /*146d0*/  ISETP.GE.AND P6, PT, R5, RZ, PT ;  /* 0x000000ff0500720c */ /* 0x000fe20003fc6270 */
[----:B------:R-:W-:Y:S01]  /*146e0*/  @!P0 IMAD.IADD R12, R12, 0x1, -R14 ;  /* 0x000000010c0c8824 */ /* 0x000fe200078e0a0e */
[----:B------:R-:W-:Y:S01]  /*146f0*/  ISETP.GE.AND P0, PT, R6, RZ, PT ;  /* 0x000000ff0600720c */ /* 0x000fe20003f06270 */
[----:B------:R-:W-:-:S04]  /*14700*/  IMAD.HI.U32 R20, R9, R7, RZ ;  /* 0x0000000709147227 */ /* 0x000fc800078e00ff */
[----:B------:R-:W-:Y:S01]  /*14710*/  @!P2 IMAD.MOV R3, RZ, RZ, -R3 ;  /* 0x000000ffff03a224 */ /* 0x000fe200078e0a03 */
[----:B------:R-:W-:Y:S01]  /*14720*/  ISETP.GT.U32.AND P2, PT, R14, R11, PT ;  /* 0x0000000b0e00720c */ /* 0x000fe20003f44070 */
[----:B------:R-:W-:Y:S02]  /*14730*/  @!P4 IMAD.MOV R0, RZ, RZ, -R0 ;  /* 0x000000ffff00c224 */ /* 0x000fe400078e0a00 */
[----:B------:R-:W-:Y:S01]  /*14740*/  IMAD.HI.U32 R21, R9, R4, RZ ;  /* 0x0000000409157227 */ /* 0x000fe200078e00ff */
[----:B------:R-:W-:Y:S03]  /*14750*/  STL [R1+0x284], R3 ;  /* 0x0002840301007387 */ /* 0x000fe60000100800 */
[----:B------:R-:W-:Y:S01]  /*14760*/  @!P1 IMAD.IADD R10, R10, 0x1, -R14 ;  /* 0x000000010a0a9824 */ /* 0x000fe200078e0a0e */
[C---:B------:R-:W-:Y:S01]  /*14770*/  ISETP.GT.U32.AND P1, PT, R14.reuse, R12, PT ;  /* 0x0000000c0e00720c */ /* 0x040fe20003f24070 */
[----:B------:R-:W-:Y:S01]  /*14780*/  IMAD.MOV R20, RZ, RZ, -R20 ;  /* 0x000000ffff147224 */ /* 0x000fe200078e0a14 */
[----:B------:R0:W-:Y:S01]  /*14790*/  STL [R1+0x280], R0 ;  /* 0x0002800001007387 */ /* 0x0001e20000100800 */
[----:B------:R-:W-:Y:S01]  /*147a0*/  IMAD.MOV R21, RZ, RZ, -R21 ;  /* 0x000000ffff157224 */ /* 0x000fe200078e0a15 */
[----:B------:R-:W-:Y:S01]  /*147b0*/  ISETP.GT.U32.AND P4, PT, R14, R10, PT ;  /* 0x0000000a0e00720c */ /* 0x000fe20003f84070 */
[----:B------:R-:W-:-:S02]  /*147c0*/  @!P3 IMAD.IADD R8, R8, 0x1, -R14 ;  /* 0x000000010808b824 */ /* 0x000fc400078e0a0e */
[C---:B------:R-:W-:Y:S02]  /*147d0*/  IMAD R5, R14.reuse, R20, R7 ;  /* 0x000000140e057224 */ /* 0x040fe400078e0207 */
[C---:B------:R-:W-:Y:S01]  /*147e0*/  IMAD R4, R14.reuse, R21, R4 ;  /* 0x000000150e047224 */ /* 0x040fe200078e0204 */
[----:B------:R-:W-:Y:S01]  /*147f0*/  ISETP.GT.U32.AND P3, PT, R14, R8, PT ;  /* 0x000000080e00720c */ /* 0x000fe20003f64070 */
[C---:B------:R-:W-:Y:S02]  /*14800*/  VIADD R7, R24.reuse, 0x88 ;  /* 0x0000008818077836 */ /* 0x040fe40000000000 */
[----:B0-----:R-:W-:Y:S02]  /*14810*/  IMAD.MOV.U32 R0, RZ, RZ, R17 ;  /* 0x000000ffff007224 */ /* 0x001fe400078e0011 */
[----:B------:R-:W-:Y:S01]  /*14820*/  VIADD R6, R24, 0x87 ;  /* 0x0000008718067836 */ /* 0x000fe20000000000 */
[----:B------:R-:W-:Y:S01]  /*14830*/  IABS R17, R7 ;  /* 0x0000000700117213 */ /* 0x000fe20000000000 */
[----:B------:R-:W-:Y:S01]  /*14840*/  @!P5 IMAD.MOV R0, RZ, RZ, -R0 ;  /* 0x000000ffff00d224 */ /* 0x000fe200078e0a00 */
[C---:B------:R-:W-:Y:S01]  /*14850*/  ISETP.GT.U32.AND P5, PT, R14.reuse, R5, PT ;  /* 0x000000050e00720c */ /* 0x040fe20003fa4070 */
[--C-:B------:R-:W-:Y:S01]  /*14860*/  @!P2 IMAD.IADD R11, R11, 0x1, -R14.reuse ;  /* 0x000000010b0ba824 */ /* 0x100fe200078e0a0e */
        /* <DEDUP_REMOVED lines=45> */
[----:B------:R-:W-:Y:S01]  /*14b40*/  IMAD.HI.U32 R8, R9, R13, RZ ;  /* 0x0000000d09087227 */ /* 0x000fe200078e00ff */
[----:B------:R-:W-:-:S03]  /*14b50*/  ISETP.GE.AND P6, PT, R10, RZ, PT ;  /* 0x000000ff0a00720c */ /* 0x000fc60003fc6270 */
[C---:B------:R-:W-:Y:S02]  /*14b60*/  VIADD R12, R24.reuse, 0x84 ;  /* 0x00000084180c7836 */ /* 0x040fe40000000000 */
[----:B------:R-:W-:Y:S02]  /*14b70*/  VIADD R11, R24, 0x82 ;  /* 0x00000082180b7836 */ /* 0x000fe40000000000 */
[----:B0-----:R-:W-:Y:S02]  /*14b80*/  IMAD.MOV.U32 R0, RZ, RZ, R5 ;  /* 0x000000ffff007224 */ /* 0x001fe400078e0005 */
[----:B------:R-:W-:Y:S01]  /*14b90*/  @!P4 IMAD.IADD R2, R2, 0x1, -R14 ;  /* 0x000000010202c824 */ /* 0x000fe200078e0a0e */
[C---:B------:R-:W-:Y:S01]  /*14ba0*/  ISETP.GT.U32.AND P4, PT, R14.reuse, R7, PT ;  /* 0x000000070e00720c */ /* 0x040fe20003f84070 */
[----:B------:R-:W-:Y:S02]  /*14bb0*/  @!P3 IMAD.MOV R0, RZ, RZ, -R0 ;  /* 0x000000ffff00b224 */ /* 0x000fe400078e0a00 */
[----:B------:R-:W-:Y:S01]  /*14bc0*/  IMAD.HI.U32 R5, R9, R6, RZ ;  /* 0x0000000609057227 */ /* 0x000fe200078e00ff */
[----:B------:R-:W-:-:S02]  /*14bd0*/  ISETP.GT.U32.AND P3, PT, R14, R2, PT ;  /* 0x000000020e00720c */ /* 0x000fc40003f64070 */
[----:B------:R0:W-:Y:S01]  /*14be0*/  STL [R1+0x264], R0 ;  /* 0x0002640001007387 */ /* 0x0001e20000100800 */
[----:B------:R-:W-:Y:S02]  /*14bf0*/  IMAD.MOV R5, RZ, RZ, -R5 ;  /* 0x000000ffff057224 */ /* 0x000fe400078e0a05 */
[----:B------:R-:W-:Y:S02]  /*14c00*/  VIADD R19, R24, 0x80 ;  /* 0x0000008018137836 */ /* 0x000fe40000000000 */
[----:B------:R-:W-:Y:S02]  /*14c10*/  IMAD R5, R14, R5, R6 ;  /* 0x000000050e057224 */ /* 0x000fe400078e0206 */
[----:B------:R-:W-:Y:S02]  /*14c20*/  @!P4 IMAD.IADD R7, R7, 0x1, -R14 ;  /* 0x000000010707c824 */ /* 0x000fe400078e0a0e */
[----:B------:R-:W-:Y:S02]  /*14c30*/  VIADD R15, R24, 0x7f ;  /* 0x0000007f180f7836 */ /* 0x000fe40000000000 */
[----:B0-----:R-:W-:-:S02]  /*14c40*/  IMAD.MOV.U32 R0, RZ, RZ, R4 ;  /* 0x000000ffff007224 */ /* 0x001fc400078e0004 */
[----:B------:R-:W-:Y:S02]  /*14c50*/  IMAD.MOV R4, RZ, RZ, -R8 ;  /* 0x000000ffff047224 */ /* 0x000fe400078e0a08 */
        /* <DEDUP_REMOVED lines=37> */
[C---:B------:R-:W-:Y:S01]  /*14eb0*/  IMAD R8, R14.reuse, R2, R8 ;  /* 0x000000020e087224 */ /* 0x040fe200078e0208 */
[----:B------:R-:W-:Y:S01]  /*14ec0*/  IABS R2, R19 ;  /* 0x0000001300027213 */ /* 0x000fe20000000000 */
[----:B0-----:R-:W-:Y:S01]  /*14ed0*/  IMAD.MOV.U32 R0, RZ, RZ, R13 ;  /* 0x000000ffff007224 */ /* 0x001fe200078e000d */
[----:B------:R-:W-:Y:S01]  /*14ee0*/  IABS R13, R15 ;  /* 0x0000000f000d7213 */ /* 0x000fe20000000000 */
[----:B------:R-:W-:-:S02]  /*14ef0*/  IMAD R10, R14, R7, R10 ;  /* 0x000000070e0a7224 */ /* 0x000fc400078e020a */
[----:B------:R-:W-:Y:S01]  /*14f00*/  @!P2 IMAD.IADD R5, R5, 0x1, -R14 ;  /* 0x000000010505a824 */ /* 0x000fe200078e0a0e */
[C---:B------:R-:W-:Y:S01]  /*14f10*/  ISETP.GT.U32.AND P2, PT, R14.reuse, R11, PT ;  /* 0x0000000b0e00720c */ /* 0x040fe20003f44070 */
[----:B------:R-:W-:Y:S01]  /*14f20*/  @!P6 IMAD.MOV R0, RZ, RZ, -R0 ;  /* 0x000000ffff00e224 */ /* 0x000fe200078e0a00 */
[----:B------:R-:W-:Y:S01]  /*14f30*/  ISETP.GT.U32.AND P6, PT, R14, R8, PT ;  /* 0x000000080e00720c */ /* 0x000fe20003fc4070 */
[----:B------:R-:W-:Y:S01]  /*14f40*/  @!P4 IMAD.IADD R12, R12, 0x1, -R14 ;  /* 0x000000010c0cc824 */ /* 0x000fe200078e0a0e */
[----:B------:R-:W-:Y:S01]  /*14f50*/  ISETP.GT.U32.AND P4, PT, R14, R10, PT ;  /* 0x0000000a0e00720c */ /* 0x000fe20003f84070 */
[----:B------:R-:W-:Y:S01]  /*14f60*/  IMAD.HI.U32 R6, R9, R2, RZ ;  /* 0x0000000209067227 */ /* 0x000fe200078e00ff */
[----:B------:R0:W-:Y:S03]  /*14f70*/  STL [R1+0x244], R0 ;  /* 0x0002440001007387 */ /* 0x0001e60000100800 */
[----:B------:R-:W-:-:S02]  /*14f80*/  IMAD.MOV R6, RZ, RZ, -R6 ;  /* 0x000000ffff067224 */ /* 0x000fc400078e0a06 */
[----:B------:R-:W-:Y:S02]  /*14f90*/  VIADD R7, R24, 0x7e ;  /* 0x0000007e18077836 */ /* 0x000fe40000000000 */
[--C-:B------:R-:W-:Y:S02]  /*14fa0*/  @!P2 IMAD.IADD R11, R11, 0x1, -R14.reuse ;  /* 0x000000010b0ba824 */ /* 0x100fe400078e0a0e */
[--C-:B------:R-:W-:Y:S01]  /*14fb0*/  @!P6 IMAD.IADD R8, R8, 0x1, -R14.reuse ;  /* 0x000000010808e824 */ /* 0x100fe200078e0a0e */
[----:B------:R-:W-:Y:S01]  /*14fc0*/  ISETP.GT.U32.AND P6, PT, R14, R12, PT ;  /* 0x0000000c0e00720c */ /* 0x000fe20003fc4070 */
[----:B------:R-:W-:Y:S01]  /*14fd0*/  @!P4 IMAD.IADD R10, R10, 0x1, -R14 ;  /* 0x000000010a0ac824 */ /* 0x000fe200078e0a0e */
[C---:B------:R-:W-:Y:S01]  /*14fe0*/  ISETP.GT.U32.AND P4, PT, R14.reuse, R11, PT ;  /* 0x0000000b0e00720c */ /* 0x040fe20003f84070 */
[----:B0-----:R-:W-:Y:S01]  /*14ff0*/  IMAD.MOV.U32 R0, RZ, RZ, R5 ;  /* 0x000000ffff007224 */ /* 0x001fe200078e0005 */
[----:B------:R-:W-:Y:S01]  /*15000*/  ISETP.GT.U32.AND P2, PT, R14, R8, PT ;  /* 0x000000080e00720c */ /* 0x000fe20003f44070 */
[----:B------:R-:W-:Y:S01]  /*15010*/  IMAD.HI.U32 R5, R9, R13, RZ ;  /* 0x0000000d09057227 */ /* 0x000fe200078e00ff */
[----:B------:R-:W-:-:S03]  /*15020*/  IABS R18, R7 ;  /* 0x0000000700127213 */ /* 0x000fc60000000000 */
        /* <DEDUP_REMOVED lines=26> */
[----:B------:R-:W-:Y:S02]  /*151d0*/  IMAD.MOV.U32 R15, RZ, RZ, R19 ;  /* 0x000000ffff0f7224 */ /* 0x000fe400078e0013 */
[----:B------:R-:W-:Y:S01]  /*151e0*/  @!P3 IMAD.MOV R0, RZ, RZ, -R0 ;  /* 0x000000ffff00b224 */ /* 0x000fe200078e0a00 */
[----:B------:R-:W-:Y:S01]  /*151f0*/  ISETP.GT.U32.AND P3, PT, R14, R13, PT ;  /* 0x0000000d0e00720c */ /* 0x000fe20003f64070 */
[----:B------:R-:W-:Y:S01]  /*15200*/  IMAD.MOV R5, RZ, RZ, -R5 ;  /* 0x000000ffff057224 */ /* 0x000fe200078e0a05 */
[----:B------:R-:W-:Y:S01]  /*15210*/  STL [R1+0x23c], R3 ;  /* 0x00023c0301007387 */ /* 0x000fe20000100800 */
[----:B------:R-:W-:-:S03]  /*15220*/  IMAD.HI.U32 R12, R9, R15, RZ ;  /* 0x0000000f090c7227 */ /* 0x000fc600078e00ff */
[----:B------:R0:W-:Y:S01]  /*15230*/  STL [R1+0x224], R0 ;  /* 0x0002240001007387 */ /* 0x0001e20000100800 */
[----:B------:R-:W-:Y:S02]  /*15240*/  IMAD R17, R14, R5, R17 ;  /* 0x000000050e117224 */ /* 0x000fe400078e0211 */
[----:B------:R-:W-:Y:S02]  /*15250*/  IMAD.MOV R8, RZ, RZ, -R12 ;  /* 0x000000ffff087224 */ /* 0x000fe400078e0a0c */
[----:B------:R-:W-:-:S04]  /*15260*/  IMAD.HI.U32 R16, R9, R18, RZ ;  /* 0x0000001209107227 */ /* 0x000fc800078e00ff */
[C---:B------:R-:W-:Y:S02]  /*15270*/  IMAD R15, R14.reuse, R8, R15 ;  /* 0x000000080e0f7224 */ /* 0x040fe400078e020f */
[----:B0-----:R-:W-:Y:S02]  /*15280*/  IMAD.MOV.U32 R0, RZ, RZ, R10 ;  /* 0x000000ffff007224 */ /* 0x001fe400078e000a */
[----:B------:R-:W-:Y:S02]  /*15290*/  IMAD.MOV R16, RZ, RZ, -R16 ;  /* 0x000000ffff107224 */ /* 0x000fe400078e0a10 */
[----:B------:R-:W-:Y:S01]  /*152a0*/  @!P2 IMAD.MOV R0, RZ, RZ, -R0 ;  /* 0x000000ffff00a224 */ /* 0x000fe200078e0a00 */
[C---:B------:R-:W-:Y:S01]  /*152b0*/  ISETP.GT.U32.AND P2, PT, R14.reuse, R17, PT ;  /* 0x000000110e00720c */ /* 0x040fe20003f44070 */
        /* <DEDUP_REMOVED lines=8> */
[----:B------:R-:W-:Y:S01]  /*15340*/  VIADD R5, R24, 0x7b ;  /* 0x0000007b18057836 */ /* 0x000fe20000000000 */
[----:B------:R-:W-:Y:S01]  /*15350*/  STL [R1+0x220], R3 ;  /* 0x0002200301007387 */ /* 0x000fe20000100800 */
[--C-:B------:R-:W-:Y:S01]  /*15360*/  @!P2 IMAD.IADD R17, R17, 0x1, -R14.reuse ;  /* 0x000000011111a824 */ /* 0x100fe200078e0a0e */
[----:B------:R-:W-:Y:S01]  /*15370*/  ISETP.GE.AND P4, PT, R6, RZ, PT ;  /* 0x000000ff0600720c */ /* 0x000fe20003f86270 */
[C---:B------:R-:W-:Y:S01]  /*15380*/  VIADD R6, R24.reuse, 0x7a ;  /* 0x0000007a18067836 */ /* 0x040fe20000000000 */
[----:B------:R0:W-:Y:S01]  /*15390*/  STL [R1+0x21c], R0 ;  /* 0x00021c0001007387 */ /* 0x0001e20000100800 */
[--C-:B------:R-:W-:Y:S01]  /*153a0*/  @!P3 IMAD.IADD R15, R15, 0x1, -R14.reuse ;  /* 0x000000010f0fb824 */ /* 0x100fe200078e0a0e */
[----:B------:R-:W-:Y:S01]  /*153b0*/  IABS R12, R5 ;  /* 0x00000005000c7213 */ /* 0x000fe20000000000 */
[C---:B------:R-:W-:Y:S01]  /*153c0*/  VIADD R7, R24.reuse, 0x79 ;  /* 0x0000007918077836 */ /* 0x040fe20000000000 */
[----:B------:R-:W-:Y:S01]  /*153d0*/  IABS R8, R6 ;  /* 0x0000000600087213 */ /* 0x000fe20000000000 */
[----:B------:R-:W-:Y:S01]  /*153e0*/  VIADD R20, R24, 0x64 ;  /* 0x0000006418147836 */ /* 0x000fe20000000000 */
[----:B------:R-:W-:Y:S01]  /*153f0*/  ISETP.GT.U32.AND P3, PT, R14, R15, PT ;  /* 0x0000000f0e00720c */ /* 0x000fe20003f64070 */
[----:B------:R-:W-:Y:S01]  /*15400*/  @!P5 IMAD.IADD R18, R18, 0x1, -R14 ;  /* 0x000000011212d824 */ /* 0x000fe200078e0a0e */
[----:B------:R-:W-:Y:S01]  /*15410*/  ISETP.GE.AND P5, PT, R4, RZ, PT ;  /* 0x000000ff0400720c */ /* 0x000fe20003fa6270 */
[----:B------:R-:W-:Y:S01]  /*15420*/  IMAD.HI.U32 R10, R9, R8, RZ ;  /* 0x00000008090a7227 */ /* 0x000fe200078e00ff */
[----:B------:R-:W-:-:S02]  /*15430*/  IABS R16, R7 ;  /* 0x0000000700107213 */ /* 0x000fc40000000000 */
[C---:B------:R-:W-:Y:S01]  /*15440*/  ISETP.GT.U32.AND P2, PT, R14.reuse, R18, PT ;  /* 0x000000120e00720c */ /* 0x040fe20003f44070 */
[----:B0-----:R-:W-:Y:S02]  /*15450*/  IMAD.MOV.U32 R0, RZ, RZ, R2 ;  /* 0x000000ffff007224 */ /* 0x001fe400078e0002 */
[----:B------:R-:W-:Y:S02]  /*15460*/  IMAD.MOV R10, RZ, RZ, -R10 ;  /* 0x000000ffff0a7224 */ /* 0x000fe400078e0a0a */
        /* <DEDUP_REMOVED lines=15> */
[----:B------:R-:W-:Y:S01]  /*15560*/  VIADD R2, R24, 0x78 ;  /* 0x0000007818027836 */ /* 0x000fe20000000000 */
[----:B------:R-:W-:Y:S01]  /*15570*/  IABS R11, R10 ;  /* 0x0000000a000b7213 */ /* 0x000fe20000000000 */
[----:B------:R-:W-:Y:S02]  /*15580*/  @!P0 IMAD.MOV R0, RZ, RZ, -R0 ;  /* 0x000000ffff008224 */ /* 0x000fe400078e0a00 */
[----:B------:R-:W-:Y:S01]  /*15590*/  IMAD.MOV.U32 R3, RZ, RZ, R13 ;  /* 0x000000ffff037224 */ /* 0x000fe200078e000d */
[----:B------:R-:W-:Y:S01]  /*155a0*/  IABS R4, R2 ;  /* 0x0000000200047213 */ /* 0x000fe20000000000 */
[----:B------:R-:W-:-:S04]  /*155b0*/  IMAD.HI.U32 R13, R9, R11, RZ ;  /* 0x0000000b090d7227 */ /* 0x000fc800078e00ff */
[--C-:B------:R-:W-:Y:S01]  /*155c0*/  @!P2 IMAD.IADD R12, R12, 0x1, -R14.reuse ;  /* 0x000000010c0ca824 */ /* 0x100fe200078e0a0e */
[----:B------:R-:W-:Y:S01]  /*155d0*/  ISETP.GE.AND P2, PT, R6, RZ, PT ;  /* 0x000000ff0600720c */ /* 0x000fe20003f46270 */
[----:B------:R-:W-:Y:S02]  /*155e0*/  @!P3 IMAD.IADD R5, R5, 0x1, -R14 ;  /* 0x000000010505b824 */ /* 0x000fe400078e0a0e */
[----:B------:R-:W-:Y:S01]  /*155f0*/  IMAD.HI.U32 R19, R9, R16, RZ ;  /* 0x0000001009137227 */ /* 0x000fe200078e00ff */
[C---:B------:R-:W-:Y:S02]  /*15600*/  ISETP.GT.U32.AND P3, PT, R14.reuse, R12, PT ;  /* 0x0000000c0e00720c */ /* 0x040fe40003f64070 */
[----:B------:R-:W-:Y:S01]  /*15610*/  ISETP.GT.U32.AND P0, PT, R14, R5, PT ;  /* 0x000000050e00720c */ /* 0x000fe20003f04070 */
[----:B------:R-:W-:Y:S02]  /*15620*/  @!P6 IMAD.MOV R3, RZ, RZ, -R3 ;  /* 0x000000ffff03e224 */ /* 0x000fe400078e0a03 */
[----:B------:R-:W-:-:S02]  /*15630*/  IMAD.MOV R13, RZ, RZ, -R13 ;  /* 0x000000ffff0d7224 */ /* 0x000fc400078e0a0d */
[----:B------:R-:W-:Y:S01]  /*15640*/  IMAD.HI.U32 R8, R9, R4, RZ ;  /* 0x0000000409087227 */ /* 0x000fe200078e00ff */
[----:B------:R0:W-:Y:S03]  /*15650*/  STL [R1+0x208], R3 ;  /* 0x0002080301007387 */ /* 0x0001e60000100800 */
[----:B------:R-:W-:Y:S01]  /*15660*/  IMAD.MOV R19, RZ, RZ, -R19 ;  /* 0x000000ffff137224 */ /* 0x000fe200078e0a13 */
[----:B------:R1:W-:Y:S01]  /*15670*/  STL [R1+0x204], R0 ;  /* 0x0002040001007387 */ /* 0x0003e20000100800 */
[C---:B------:R-:W-:Y:S02]  /*15680*/  IMAD R11, R14.reuse, R13, R11 ;  /* 0x0000000d0e0b7224 */ /* 0x040fe400078e020b */
[----:B------:R-:W-:Y:S02]  /*15690*/  IMAD.MOV R8, RZ, RZ, -R8 ;  /* 0x000000ffff087224 */ /* 0x000fe400078e0a08 */
[----:B------:R-:W-:-:S02]  /*156a0*/  IMAD R16, R14, R19, R16 ;  /* 0x000000130e107224 */ /* 0x000fc400078e0210 */
[----:B0-----:R-:W-:Y:S02]  /*156b0*/  IMAD.MOV.U32 R3, RZ, RZ, R17 ;  /* 0x000000ffff037224 */ /* 0x001fe400078e0011 */
[----:B------:R-:W-:Y:S01]  /*156c0*/  @!P0 IMAD.IADD R5, R5, 0x1, -R14 ;  /* 0x0000000105058824 */ /* 0x000fe200078e0a0e */
[C---:B------:R-:W-:Y:S01]  /*156d0*/  ISETP.GT.U32.AND P0, PT, R14.reuse, R11, PT ;  /* 0x0000000b0e00720c */ /* 0x040fe20003f04070 */
[----:B-1----:R-:W-:Y:S01]  /*156e0*/  IMAD.MOV.U32 R0, RZ, RZ, R15 ;  /* 0x000000ffff007224 */ /* 0x002fe200078e000f */
[C---:B------:R-:W-:Y:S01]  /*156f0*/  ISETP.GT.U32.AND P6, PT, R14.reuse, R16, PT ;  /* 0x000000100e00720c */ /* 0x040fe20003fc4070 */
[----:B------:R-:W-:Y:S01]  /*15700*/  @!P4 IMAD.MOV R3, RZ, RZ, -R3 ;  /* 0x000000ffff03c224 */ /* 0x000fe200078e0a03 */
[----:B------:R-:W-:Y:S01]  /*15710*/  ISETP.GE.AND P4, PT, R7, RZ, PT ;  /* 0x000000ff0700720c */ /* 0x000fe20003f86270 */
[----:B------:R-:W-:Y:S02]  /*15720*/  @!P5 IMAD.MOV R0, RZ, RZ, -R0 ;  /* 0x000000ffff00d224 */ /* 0x000fe400078e0a00 */
[----:B------:R-:W-:Y:S01]  /*15730*/  IMAD R4, R14, R8, R4 ;  /* 0x000000080e047224 */ /* 0x000fe200078e0204 */
[----:B------:R-:W-:Y:S01]  /*15740*/  STL [R1+0x1ec], R3 ;  /* 0x0001ec0301007387 */ /* 0x000fe20000100800 */
[----:B------:R-:W-:Y:S01]  /*15750*/  @!P3 IMAD.IADD R12, R12, 0x1, -R14 ;  /* 0x000000010c0cb824 */ /* 0x000fe200078e0a0e */
[----:B------:R-:W-:Y:S01]  /*15760*/  ISETP.GE.AND P3, PT, R2, RZ, PT ;  /* 0x000000ff0200720c */ /* 0x000fe20003f66270 */
[----:B------:R-:W-:Y:S01]  /*15770*/  VIADD R2, R24, 0x75 ;  /* 0x0000007518027836 */ /* 0x000fe20000000000 */
[----:B------:R0:W-:Y:S01]  /*15780*/  STL [R1+0x1e8], R0 ;  /* 0x0001e80001007387 */ /* 0x0001e20000100800 */
[----:B------:R-:W-:Y:S01]  /*15790*/  ISETP.GT.U32.AND P5, PT, R14, R4, PT ;  /* 0x000000040e00720c */ /* 0x000fe20003fa4070 */
[----:B------:R-:W-:-:S02]  /*157a0*/  VIADD R6, R24, 0x76 ;  /* 0x0000007618067836 */ /* 0x000fc40000000000 */
[--C-:B------:R-:W-:Y:S01]  /*157b0*/  @!P0 IMAD.IADD R11, R11, 0x1, -R14.reuse ;  /* 0x000000010b0b8824 */ /* 0x100fe200078e0a0e */
[----:B------:R-:W-:Y:S01]  /*157c0*/  IABS R13, R2 ;  /* 0x00000002000d7213 */ /* 0x000fe20000000000 */
[----:B------:R-:W-:Y:S01]  /*157d0*/  @!P6 IMAD.IADD R16, R16, 0x1, -R14 ;  /* 0x000000011010e824 */ /* 0x000fe200078e0a0e */
[----:B------:R-:W-:Y:S01]  /*157e0*/  IABS R8, R6 ;  /* 0x0000000600087213 */ /* 0x000fe20000000000 */
[----:B------:R-:W-:Y:S01]  /*157f0*/  VIADD R21, R24, 0x63 ;  /* 0x0000006318157836 */ /* 0x000fe20000000000 */
[----:B------:R-:W-:Y:S01]  /*15800*/  ISETP.GT.U32.AND P0, PT, R14, R11, PT ;  /* 0x0000000b0e00720c */ /* 0x000fe20003f04070 */
[----:B0-----:R-:W-:Y:S01]  /*15810*/  IMAD.MOV.U32 R0, RZ, RZ, R12 ;  /* 0x000000ffff007224 */ /* 0x001fe200078e000c */
[----:B------:R-:W-:Y:S01]  /*15820*/  ISETP.GE.AND P6, PT, R10, RZ, PT ;  /* 0x000000ff0a00720c */ /* 0x000fe20003fc6270 */
[----:B------:R-:W-:-:S04]  /*15830*/  IMAD.HI.U32 R7, R9, R8, RZ ;  /* 0x0000000809077227 */ /* 0x000fc800078e00ff */
[----:B------:R-:W-:Y:S02]  /*15840*/  @!P1 IMAD.MOV R0, RZ, RZ, -R0 ;  /* 0x000000ffff009224 */ /* 0x000fe400078e0a00 */
[----:B------:R-:W-:Y:S01]  /*15850*/  @!P5 IMAD.IADD R4, R4, 0x1, -R14 ;  /* 0x000000010404d824 */ /* 0x000fe200078e0a0e */
[----:B------:R-:W-:Y:S01]  /*15860*/  ISETP.GT.U32.AND P5, PT, R14, R16, PT ;  /* 0x000000100e00720c */ /* 0x000fe20003fa4070 */
[----:B------:R-:W-:Y:S01]  /*15870*/  IMAD.MOV R7, RZ, RZ, -R7 ;  /* 0x000000ffff077224 */ /* 0x000fe200078e0a07 */
[----:B------:R0:W-:Y:S01]  /*15880*/  STL [R1+0x1e4], R0 ;  /* 0x0001e40001007387 */ /* 0x0001e20000100800 */
[----:B------:R-:W-:Y:S01]  /*15890*/  VIADD R10, R24, 0x74 ;  /* 0x00000074180a7836 */ /* 0x000fe20000000000 */
[C---:B------:R-:W-:Y:S01]  /*158a0*/  ISETP.GT.U32.AND P1, PT, R14.reuse, R4, PT ;  /* 0x000000040e00720c */ /* 0x040fe20003f24070 */
[----:B------:R-:W-:Y:S02]  /*158b0*/  IMAD R8, R14, R7, R8 ;  /* 0x000000070e087224 */ /* 0x000fe400078e0208 */
[----:B------:R-:W-:Y:S01]  /*158c0*/  @!P0 IMAD.IADD R11, R11, 0x1, -R14 ;  /* 0x000000010b0b8824 */ /* 0x000fe200078e0a0e */
[----:B------:R-:W-:Y:S01]  /*158d0*/  IABS R12, R10 ;  /* 0x0000000a000c7213 */ /* 0x000fe20000000000 */
[----:B------:R-:W-:-:S02]  /*158e0*/  VIADD R19, R24, 0x61 ;  /* 0x0000006118137836 */ /* 0x000fc40000000000 */
        /* <DEDUP_REMOVED lines=17> */
[----:B------:R-:W-:Y:S02]  /*15a00*/  @!P4 IMAD.MOV R0, RZ, RZ, -R0 ;  /* 0x000000ffff00c224 */ /* 0x000fe400078e0a00 */
[--C-:B------:R-:W-:Y:S02]  /*15a10*/  @!P0 IMAD.IADD R13, R13, 0x1, -R14.reuse ;  /* 0x000000010d0d8824 */ /* 0x100fe400078e0a0e */
[----:B------:R-:W-:Y:S01]  /*15a20*/  @!P5 IMAD.IADD R8, R8, 0x1, -R14 ;  /* 0x000000010808d824 */ /* 0x000fe200078e0a0e */
[----:B------:R0:W-:Y:S01]  /*15a30*/  STL [R1+0x1dc], R0 ;  /* 0x0001dc0001007387 */ /* 0x0001e20000100800 */
[----:B------:R-:W-:Y:S01]  /*15a40*/  IMAD R12, R14, R15, R12 ;  /* 0x0000000f0e0c7224 */ /* 0x000fe200078e020c */
[----:B------:R-:W-:Y:S01]  /*15a50*/  ISETP.GE.AND P5, PT, R10, RZ, PT ;  /* 0x000000ff0a00720c */ /* 0x000fe20003fa6270 */
[----:B------:R-:W-:Y:S01]  /*15a60*/  IMAD.MOV.U32 R3, RZ, RZ, R4 ;  /* 0x000000ffff037224 */ /* 0x000fe200078e0004 */
[C---:B------:R-:W-:Y:S01]  /*15a70*/  ISETP.GT.U32.AND P0, PT, R14.reuse, R13, PT ;  /* 0x0000000d0e00720c */ /* 0x040fe20003f04070 */
[----:B------:R-:W-:Y:S01]  /*15a80*/  IMAD.HI.U32 R10, R9, R2, RZ ;  /* 0x00000002090a7227 */ /* 0x000fe200078e00ff */
[----:B------:R-:W-:-:S03]  /*15a90*/  ISETP.GT.U32.AND P4, PT, R14, R8, PT ;  /* 0x000000080e00720c */ /* 0x000fc60003f84070 */
[----:B------:R-:W-:Y:S01]  /*15aa0*/  @!P3 IMAD.MOV R3, RZ, RZ, -R3 ;  /* 0x000000ffff03b224 */ /* 0x000fe200078e0a03 */
[----:B------:R-:W-:Y:S01]  /*15ab0*/  ISETP.GT.U32.AND P3, PT, R14, R12, PT ;  /* 0x0000000c0e00720c */ /* 0x000fe20003f64070 */
[----:B0-----:R-:W-:Y:S02]  /*15ac0*/  IMAD.MOV.U32 R0, RZ, RZ, R11 ;  /* 0x000000ffff007224 */ /* 0x001fe400078e000b */
[----:B------:R-:W-:Y:S01]  /*15ad0*/  VIADD R6, R24, 0x72 ;  /* 0x0000007218067836 */ /* 0x000fe20000000000 */
[----:B------:R0:W-:Y:S01]  /*15ae0*/  STL [R1+0x1d8], R3 ;  /* 0x0001d80301007387 */ /* 0x0001e20000100800 */
[----:B------:R-:W-:Y:S01]  /*15af0*/  @!P6 IMAD.MOV R0, RZ, RZ, -R0 ;  /* 0x000000ffff00e224 */ /* 0x000fe200078e0a00 */
[----:B------:R-:W-:Y:S01]  /*15b00*/  ISETP.GE.AND P6, PT, R5, RZ, PT ;  /* 0x000000ff0500720c */ /* 0x000fe20003fc6270 */
[----:B------:R-:W-:Y:S01]  /*15b10*/  IMAD.MOV R5, RZ, RZ, -R10 ;  /* 0x000000ffff057224 */ /* 0x000fe200078e0a0a */
[----:B------:R-:W-:Y:S01]  /*15b20*/  IABS R7, R6 ;  /* 0x0000000600077213 */ /* 0x000fe20000000000 */
[----:B------:R-:W-:Y:S01]  /*15b30*/  @!P0 IMAD.IADD R13, R13, 0x1, -R14 ;  /* 0x000000010d0d8824 */ /* 0x000fe200078e0a0e */
[----:B------:R1:W-:Y:S01]  /*15b40*/  STL [R1+0x1d4], R0 ;  /* 0x0001d40001007387 */ /* 0x0003e20000100800 */
[----:B------:R-:W-:-:S02]  /*15b50*/  IMAD R2, R14, R5, R2 ;  /* 0x000000050e027224 */ /* 0x000fc400078e0202 */
[--C-:B------:R-:W-:Y:S02]  /*15b60*/  @!P3 IMAD.IADD R12, R12, 0x1, -R14.reuse ;  /* 0x000000010c0cb824 */ /* 0x100fe400078e0a0e */
[----:B------:R-:W-:Y:S01]  /*15b70*/  IMAD.HI.U32 R4, R9, R7, RZ ;  /* 0x0000000709047227 */ /* 0x000fe200078e00ff */
[C---:B------:R-:W-:Y:S02]  /*15b80*/  ISETP.GT.U32.AND P0, PT, R14.reuse, R2, PT ;  /* 0x000000020e00720c */ /* 0x040fe40003f04070 */
[----:B------:R-:W-:Y:S01]  /*15b90*/  ISETP.GT.U32.AND P3, PT, R14, R12, PT ;  /* 0x0000000c0e00720c */ /* 0x000fe20003f64070 */
[----:B------:R-:W-:Y:S01]  /*15ba0*/  @!P4 IMAD.IADD R8, R8, 0x1, -R14 ;  /* 0x000000010808c824 */ /* 0x000fe200078e0a0e */
[----:B------:R-:W-:Y:S01]  /*15bb0*/  ISETP.GE.AND P4, PT, R6, RZ, PT ;  /* 0x000000ff0600720c */ /* 0x000fe20003f86270 */
[----:B------:R-:W-:Y:S02]  /*15bc0*/  VIADD R10, R24, 0x71 ;  /* 0x00000071180a7836 */ /* 0x000fe40000000000 */
[----:B------:R-:W-:-:S02]  /*15bd0*/  IMAD.MOV R4, RZ, RZ, -R4 ;  /* 0x000000ffff047224 */ /* 0x000fc400078e0a04 */
[----:B------:R-:W-:Y:S01]  /*15be0*/  VIADD R5, R24, 0x70 ;  /* 0x0000007018057836 */ /* 0x000fe20000000000 */
[----:B------:R-:W-:Y:S01]  /*15bf0*/  IABS R6, R10 ;  /* 0x0000000a00067213 */ /* 0x000fe20000000000 */
[----:B0-----:R-:W-:Y:S02]  /*15c00*/  IMAD.MOV.U32 R3, RZ, RZ, R8 ;  /* 0x000000ffff037224 */ /* 0x001fe400078e0008 */
[----:B------:R-:W-:Y:S01]  /*15c10*/  @!P0 IMAD.IADD R2, R2, 0x1, -R14 ;  /* 0x0000000102028824 */ /* 0x000fe200078e0a0e */
[----:B------:R-:W-:Y:S01]  /*15c20*/  IABS R11, R5 ;  /* 0x00000005000b7213 */ /* 0x000fe20000000000 */
[C---:B------:R-:W-:Y:S02]  /*15c30*/  IMAD R7, R14.reuse, R4, R7 ;  /* 0x000000040e077224 */ /* 0x040fe400078e0207 */
[----:B-1----:R-:W-:Y:S01]  /*15c40*/  IMAD.MOV.U32 R0, RZ, RZ, R13 ;  /* 0x000000ffff007224 */ /* 0x002fe200078e000d */
[C---:B------:R-:W-:Y:S01]  /*15c50*/  ISETP.GT.U32.AND P0, PT, R14.reuse, R2, PT ;  /* 0x000000020e00720c */ /* 0x040fe20003f04070 */
[----:B------:R-:W-:Y:S01]  /*15c60*/  @!P2 IMAD.MOV R3, RZ, RZ, -R3 ;  /* 0x000000ffff03a224 */ /* 0x000fe200078e0a03 */
[----:B------:R-:W-:Y:S01]  /*15c70*/  ISETP.GT.U32.AND P2, PT, R14, R7, PT ;  /* 0x000000070e00720c */ /* 0x000fe20003f44070 */
[----:B------:R-:W-:Y:S01]  /*15c80*/  @!P1 IMAD.MOV R0, RZ, RZ, -R0 ;  /* 0x000000ffff009224 */ /* 0x000fe200078e0a00 */
[----:B------:R-:W-:Y:S01]  /*15c90*/  ISETP.GE.AND P1, PT, R10, RZ, PT ;  /* 0x000000ff0a00720c */ /* 0x000fe20003f26270 */
[----:B------:R-:W-:Y:S01]  /*15ca0*/  IMAD.HI.U32 R13, R9, R6, RZ ;  /* 0x00000006090d7227 */ /* 0x000fe200078e00ff */
[----:B------:R-:W-:Y:S03]  /*15cb0*/  STL [R1+0x1d0], R3 ;  /* 0x0001d00301007387 */ /* 0x000fe60000100800 */
[----:B------:R-:W-:Y:S01]  /*15cc0*/  @!P3 IMAD.IADD R12, R12, 0x1, -R14 ;  /* 0x000000010c0cb824 */ /* 0x000fe200078e0a0e */
[----:B------:R0:W-:Y:S01]  /*15cd0*/  STL [R1+0x1cc], R0 ;  /* 0x0001cc0001007387 */ /* 0x0001e20000100800 */
[----:B------:R-:W-:Y:S01]  /*15ce0*/  IMAD.MOV.U32 R10, RZ, RZ, R11 ;  /* 0x000000ffff0a7224 */ /* 0x000fe200078e000b */
[----:B------:R-:W-:Y:S01]  /*15cf0*/  ISETP.GE.AND P3, PT, R5, RZ, PT ;  /* 0x000000ff0500720c */ /* 0x000fe20003f66270 */
[----:B------:R-:W-:-:S02]  /*15d00*/  IMAD.MOV R13, RZ, RZ, -R13 ;  /* 0x000000ffff0d7224 */ /* 0x000fc400078e0a0d */
[----:B------:R-:W-:-:S04]  /*15d10*/  IMAD.HI.U32 R5, R9, R10, RZ ;  /* 0x0000000a09057227 */ /* 0x000fc800078e00ff */
[----:B------:R-:W-:Y:S02]  /*15d20*/  IMAD R6, R14, R13, R6 ;  /* 0x0000000d0e067224 */ /* 0x000fe400078e0206 */
[----:B0-----:R-:W-:Y:S02]  /*15d30*/  IMAD.MOV.U32 R0, RZ, RZ, R12 ;  /* 0x000000ffff007224 */ /* 0x001fe400078e000c */
[----:B------:R-:W-:Y:S02]  /*15d40*/  IMAD.MOV R5, RZ, RZ, -R5 ;  /* 0x000000ffff057224 */ /* 0x000fe400078e0a05 */
[----:B------:R-:W-:Y:S02]  /*15d50*/  @!P5 IMAD.MOV R0, RZ, RZ, -R0 ;  /* 0x000000ffff00d224 */ /* 0x000fe400078e0a00 */
[--C-:B------:R-:W-:Y:S01]  /*15d60*/  @!P0 IMAD.IADD R2, R2, 0x1, -R14.reuse ;  /* 0x0000000102028824 */ /* 0x100fe200078e0a0e */
[C---:B------:R-:W-:Y:S01]  /*15d70*/  ISETP.GT.U32.AND P0, PT, R14.reuse, R6, PT ;  /* 0x000000060e00720c */ /* 0x040fe20003f04070 */
[----:B------:R-:W-:Y:S01]  /*15d80*/  @!P2 IMAD.IADD R7, R7, 0x1, -R14 ;  /* 0x000000010707a824 */ /* 0x000fe200078e0a0e */
[----:B------:R0:W-:Y:S01]  /*15d90*/  STL [R1+0x1c8], R0 ;  /* 0x0001c80001007387 */ /* 0x0001e20000100800 */
[----:B------:R-:W-:-:S02]  /*15da0*/  IMAD R10, R14, R5, R10 ;  /* 0x000000050e0a7224 */ /* 0x000fc400078e020a */
[----:B------:R-:W-:Y:S01]  /*15db0*/  VIADD R4, R24, 0x6f ;  /* 0x0000006f18047836 */ /* 0x000fe20000000000 */
[----:B------:R-:W-:Y:S01]  /*15dc0*/  ISETP.GT.U32.AND P2, PT, R14, R7, PT ;  /* 0x000000070e00720c */ /* 0x000fe20003f44070 */
[C---:B------:R-:W-:Y:S02]  /*15dd0*/  VIADD R12, R24.reuse, 0x6d ;  /* 0x0000006d180c7836 */ /* 0x040fe40000000000 */
[----:B------:R-:W-:Y:S01]  /*15de0*/  VIADD R16, R24, 0x6e ;  /* 0x0000006e18107836 */ /* 0x000fe20000000000 */
[----:B------:R-:W-:Y:S01]  /*15df0*/  IABS R8, R4 ;  /* 0x0000000400087213 */ /* 0x000fe20000000000 */
[----:B0-----:R-:W-:Y:S01]  /*15e00*/  IMAD.MOV.U32 R0, RZ, RZ, R2 ;  /* 0x000000ffff007224 */ /* 0x001fe200078e0002 */
[----:B------:R-:W-:Y:S01]  /*15e10*/  IABS R13, R12 ;  /* 0x0000000c000d7213 */ /* 0x000fe20000000000 */
[----:B------:R-:W-:Y:S01]  /*15e20*/  @!P0 IMAD.IADD R6, R6, 0x1, -R14 ;  /* 0x0000000106068824 */ /* 0x000fe200078e0a0e */
[----:B------:R-:W-:Y:S01]  /*15e30*/  ISETP.GE.AND P5, PT, R4, RZ, PT ;  /* 0x000000ff0400720c */ /* 0x000fe20003fa6270 */
[----:B------:R-:W-:Y:S01]  /*15e40*/  @!P6 IMAD.MOV R0, RZ, RZ, -R0 ;  /* 0x000000ffff00e224 */ /* 0x000fe200078e0a00 */
[C---:B------:R-:W-:Y:S01]  /*15e50*/  ISETP.GT.U32.AND P6, PT, R14.reuse, R10, PT ;  /* 0x0000000a0e00720c */ /* 0x040fe20003fc4070 */
[----:B------:R-:W-:Y:S01]  /*15e60*/  IMAD.HI.U32 R11, R9, R8, RZ ;  /* 0x00000008090b7227 */ /* 0x000fe200078e00ff */
[----:B------:R-:W-:-:S02]  /*15e70*/  ISETP.GT.U32.AND P0, PT, R14, R6, PT ;  /* 0x000000060e00720c */ /* 0x000fc40003f04070 */
[----:B------:R0:W-:Y:S01]  /*15e80*/  STL [R1+0x1c4], R0 ;  /* 0x0001c40001007387 */ /* 0x0001e20000100800 */
[----:B------:R-:W-:Y:S02]  /*15e90*/  IMAD.MOV R11, RZ, RZ, -R11 ;  /* 0x000000ffff0b7224 */ /* 0x000fe400078e0a0b */
[----:B------:R-:W-:Y:S01]  /*15ea0*/  @!P2 IMAD.IADD R7, R7, 0x1, -R14 ;  /* 0x000000010707a824 */ /* 0x000fe200078e0a0e */
[----:B------:R-:W-:Y:S01]  /*15eb0*/  ISETP.GE.AND P2, PT, R16, RZ, PT ;  /* 0x000000ff1000720c */ /* 0x000fe20003f46270 */
[----:B------:R-:W-:Y:S01]  /*15ec0*/  IMAD R8, R14, R11, R8 ;  /* 0x0000000b0e087224 */ /* 0x000fe200078e0208 */
[----:B------:R-:W-:Y:S01]  /*15ed0*/  IABS R16, R16 ;  /* 0x0000001000107213 */ /* 0x000fe20000000000 */
[----:B------:R-:W-:-:S04]  /*15ee0*/  IMAD.HI.U32 R15, R9, R13, RZ ;  /* 0x0000000d090f7227 */ /* 0x000fc800078e00ff */
[----:B------:R-:W-:Y:S02]  /*15ef0*/  @!P6 IMAD.IADD R10, R10, 0x1, -R14 ;  /* 0x000000010a0ae824 */ /* 0x000fe400078e0a0e */
[----:B0-----:R-:W-:Y:S02]  /*15f00*/  IMAD.MOV.U32 R0, RZ, RZ, R7 ;  /* 0x000000ffff007224 */ /* 0x001fe400078e0007 */
[----:B------:R-:W-:Y:S01]  /*15f10*/  VIADD R4, R24, 0x6c ;  /* 0x0000006c18047836 */ /* 0x000fe20000000000 */
[C---:B------:R-:W-:Y:S01]  /*15f20*/  ISETP.GT.U32.AND P6, PT, R14.reuse, R10, PT ;  /* 0x0000000a0e00720c */ /* 0x040fe20003fc4070 */
[----:B------:R-:W-:Y:S01]  /*15f30*/  @!P4 IMAD.MOV R0, RZ, RZ, -R0 ;  /* 0x000000ffff00c224 */ /* 0x000fe200078e0a00 */
[----:B------:R-:W-:Y:S01]  /*15f40*/  ISETP.GT.U32.AND P4, PT, R14, R8, PT ;  /* 0x000000080e00720c */ /* 0x000fe20003f84070 */
[----:B------:R-:W-:Y:S01]  /*15f50*/  IMAD.MOV R15, RZ, RZ, -R15 ;  /* 0x000000ffff0f7224 */ /* 0x000fe200078e0a0f */
[----:B------:R-:W-:Y:S01]  /*15f60*/  IABS R5, R4 ;  /* 0x0000000400057213 */ /* 0x000fe20000000000 */
[----:B------:R-:W-:Y:S01]  /*15f70*/  @!P0 IMAD.IADD R6, R6, 0x1, -R14 ;  /* 0x0000000106068824 */ /* 0x000fe200078e0a0e */
[----:B------:R0:W-:Y:S01]  /*15f80*/  STL [R1+0x1c0], R0 ;  /* 0x0001c00001007387 */ /* 0x0001e20000100800 */
[----:B------:R-:W-:Y:S01]  /*15f90*/  IMAD R13, R14, R15, R13 ;  /* 0x0000000f0e0d7224 */ /* 0x000fe200078e020d */
[----:B------:R-:W-:Y:S01]  /*15fa0*/  ISETP.GE.AND P0, PT, R12, RZ, PT ;  /* 0x000000ff0c00720c */ /* 0x000fe20003f06270 */
[----:B------:R-:W-:-:S02]  /*15fb0*/  IMAD.MOV.U32 R3, RZ, RZ, R6 ;  /* 0x000000ffff037224 */ /* 0x000fc400078e0006 */
[----:B------:R-:W-:-:S04]  /*15fc0*/  IMAD.HI.U32 R17, R9, R16, RZ ;  /* 0x0000001009117227 */ /* 0x000fc800078e00ff */
[----:B------:R-:W-:Y:S02]  /*15fd0*/  @!P6 IMAD.IADD R10, R10, 0x1, -R14 ;  /* 0x000000010a0ae824 */ /* 0x000fe400078e0a0e */
[----:B------:R-:W-:Y:S01]  /*15fe0*/  @!P1 IMAD.MOV R3, RZ, RZ, -R3 ;  /* 0x000000ffff039224 */ /* 0x000fe200078e0a03 */
[----:B------:R-:W-:Y:S01]  /*15ff0*/  ISETP.GT.U32.AND P1, PT, R14, R13, PT ;  /* 0x0000000d0e00720c */ /* 0x000fe20003f24070 */
[----:B------:R-:W-:-:S03]  /*16000*/  IMAD.HI.U32 R7, R9, R5, RZ ;  /* 0x0000000509077227 */ /* 0x000fc600078e00ff */
[----:B------:R-:W-:Y:S01]  /*16010*/  STL [R1+0x1bc], R3 ;  /* 0x0001bc0301007387 */ /* 0x000fe20000100800 */
[----:B------:R-:W-:Y:S02]  /*16020*/  @!P4 IMAD.IADD R8, R8, 0x1, -R14 ;  /* 0x000000010808c824 */ /* 0x000fe400078e0a0e */
[----:B0-----:R-:W-:Y:S02]  /*16030*/  IMAD.MOV.U32 R0, RZ, RZ, R10 ;  /* 0x000000ffff007224 */ /* 0x001fe400078e000a */
[----:B------:R-:W-:Y:S01]  /*16040*/  VIADD R11, R24, 0x6b ;  /* 0x0000006b180b7836 */ /* 0x000fe20000000000 */
[----:B------:R-:W-:Y:S01]  /*16050*/  ISETP.GT.U32.AND P4, PT, R14, R8, PT ;  /* 0x000000080e00720c */ /* 0x000fe20003f84070 */
[----:B------:R-:W-:Y:S02]  /*16060*/  IMAD.MOV R17, RZ, RZ, -R17 ;  /* 0x000000ffff117224 */ /* 0x000fe400078e0a11 */
[----:B------:R-:W-:Y:S01]  /*16070*/  IMAD.MOV R7, RZ, RZ, -R7 ;  /* 0x000000ffff077224 */ /* 0x000fe200078e0a07 */
[----:B------:R-:W-:Y:S01]  /*16080*/  IABS R2, R11 ;  /* 0x0000000b00027213 */ /* 0x000fe20000000000 */
[----:B------:R-:W-:Y:S01]  /*16090*/  @!P3 IMAD.MOV R0, RZ, RZ, -R0 ;  /* 0x000000ffff00b224 */ /* 0x000fe200078e0a00 */
[----:B------:R-:W-:Y:S01]  /*160a0*/  ISETP.GE.AND P3, PT, R4, RZ, PT ;  /* 0x000000ff0400720c */ /* 0x000fe20003f66270 */
[----:B------:R-:W-:-:S02]  /*160b0*/  IMAD R12, R14, R17, R16 ;  /* 0x000000110e0c7224 */ /* 0x000fc400078e0210 */
[----:B------:R-:W-:Y:S01]  /*160c0*/  IMAD R4, R14, R7, R5 ;  /* 0x000000070e047224 */ /* 0x000fe200078e0205 */
[----:B------:R0:W-:Y:S01]  /*160d0*/  STL [R1+0x1b8], R0 ;  /* 0x0001b80001007387 */ /* 0x0001e20000100800 */
[----:B------:R-:W-:Y:S01]  /*160e0*/  VIADD R5, R24, 0x6a ;  /* 0x0000006a18057836 */ /* 0x000fe20000000000 */
[----:B------:R-:W-:Y:S01]  /*160f0*/  ISETP.GT.U32.AND P6, PT, R14, R12, PT ;  /* 0x0000000c0e00720c */ /* 0x000fe20003fc4070 */
[--C-:B------:R-:W-:Y:S01]  /*16100*/  @!P1 IMAD.IADD R13, R13, 0x1, -R14.reuse ;  /* 0x000000010d0d9824 */ /* 0x100fe200078e0a0e */
[----:B------:R-:W-:Y:S01]  /*16110*/  LOP3.LUT R7, R24, 0xc, RZ, 0xfc, !PT ;  /* 0x0000000c18077812 */ /* 0x000fe200078efcff */
[C---:B------:R-:W-:Y:S01]  /*16120*/  IMAD.HI.U32 R15, R9.reuse, R2, RZ ;  /* 0x00000002090f7227 */ /* 0x040fe200078e00ff */
[----:B------:R-:W-:Y:S02]  /*16130*/  IABS R10, R5 ;  /* 0x00000005000a7213 */ /* 0x000fe40000000000 */
[----:B------:R-:W-:Y:S01]  /*16140*/  ISETP.GT.U32.AND P1, PT, R14, R13, PT ;  /* 0x0000000d0e00720c */ /* 0x000fe20003f24070 */
[----:B------:R-:W-:Y:S01]  /*16150*/  IMAD.MOV R6, RZ, RZ, -R15 ;  /* 0x000000ffff067224 */ /* 0x000fe200078e0a0f */
[----:B------:R-:W-:Y:S01]  /*16160*/  IABS R18, R7 ;  /* 0x0000000700127213 */ /* 0x000fe20000000000 */
[----:B------:R-:W-:Y:S01]  /*16170*/  @!P4 IMAD.IADD R8, R8, 0x1, -R14 ;  /* 0x000000010808c824 */ /* 0x000fe200078e0a0e */
[----:B------:R-:W-:Y:S01]  /*16180*/  ISETP.GT.U32.AND P4, PT, R14, R4, PT ;  /* 0x000000040e00720c */ /* 0x000fe20003f84070 */
[----:B------:R-:W-:-:S04]  /*16190*/  IMAD.HI.U32 R15, R9, R10, RZ ;  /* 0x0000000a090f7227 */ /* 0x000fc800078e00ff */
[----:B------:R-:W-:Y:S02]  /*161a0*/  IMAD R2, R14, R6, R2 ;  /* 0x000000060e027224 */ /* 0x000fe400078e0202 */
[----:B0-----:R-:W-:Y:S02]  /*161b0*/  IMAD.MOV.U32 R0, RZ, RZ, R8 ;  /* 0x000000ffff007224 */ /* 0x001fe400078e0008 */
[----:B------:R-:W-:Y:S02]  /*161c0*/  IMAD.MOV R15, RZ, RZ, -R15 ;  /* 0x000000ffff0f7224 */ /* 0x000fe400078e0a0f */
[----:B------:R-:W-:Y:S02]  /*161d0*/  @!P6 IMAD.IADD R12, R12, 0x1, -R14 ;  /* 0x000000010c0ce824 */ /* 0x000fe400078e0a0e */
[----:B------:R-:W-:Y:S01]  /*161e0*/  @!P5 IMAD.MOV R0, RZ, RZ, -R0 ;  /* 0x000000ffff00d224 */ /* 0x000fe200078e0a00 */
[C---:B------:R-:W-:Y:S01]  /*161f0*/  ISETP.GT.U32.AND P5, PT, R14.reuse, R2, PT ;  /* 0x000000020e00720c */ /* 0x040fe20003fa4070 */
[C---:B------:R-:W-:Y:S01]  /*16200*/  IMAD R10, R14.reuse, R15, R10 ;  /* 0x0000000f0e0a7224 */ /* 0x040fe200078e020a */
[----:B------:R-:W-:Y:S01]  /*16210*/  ISETP.GT.U32.AND P6, PT, R14, R12, PT ;  /* 0x0000000c0e00720c */ /* 0x000fe20003fc4070 */
[--C-:B------:R-:W-:Y:S01]  /*16220*/  @!P1 IMAD.IADD R13, R13, 0x1, -R14.reuse ;  /* 0x000000010d0d9824 */ /* 0x100fe200078e0a0e */
[----:B------:R0:W-:Y:S01]  /*16230*/  STL [R1+0x1b4], R0 ;  /* 0x0001b40001007387 */ /* 0x0001e20000100800 */
[----:B------:R-:W-:Y:S01]  /*16240*/  @!P4 IMAD.IADD R4, R4, 0x1, -R14 ;  /* 0x000000010404c824 */ /* 0x000fe200078e0a0e */
[----:B------:R-:W-:Y:S01]  /*16250*/  ISETP.GT.U32.AND P1, PT, R14, R10, PT ;  /* 0x0000000a0e00720c */ /* 0x000fe20003f24070 */
[----:B------:R-:W-:Y:S01]  /*16260*/  VIADD R6, R24, 0x69 ;  /* 0x0000006918067836 */ /* 0x000fe20000000000 */
[----:B------:R-:W-:-:S02]  /*16270*/  IABS R15, R21 ;  /* 0x00000015000f7213 */ /* 0x000fc40000000000 */
[----:B------:R-:W-:Y:S02]  /*16280*/  ISETP.GT.U32.AND P4, PT, R14, R4, PT ;  /* 0x000000040e00720c */ /* 0x000fe40003f84070 */
[----:B------:R-:W-:Y:S01]  /*16290*/  IABS R8, R6 ;  /* 0x0000000600087213 */ /* 0x000fe20000000000 */
[--C-:B------:R-:W-:Y:S02]  /*162a0*/  @!P5 IMAD.IADD R2, R2, 0x1, -R14.reuse ;  /* 0x000000010202d824 */ /* 0x100fe400078e0a0e */
[----:B------:R-:W-:Y:S01]  /*162b0*/  @!P6 IMAD.IADD R12, R12, 0x1, -R14 ;  /* 0x000000010c0ce824 */ /* 0x000fe200078e0a0e */
[----:B------:R-:W-:Y:S01]  /*162c0*/  ISETP.GE.AND P6, PT, R11, RZ, PT ;  /* 0x000000ff0b00720c */ /* 0x000fe20003fc6270 */
[----:B------:R-:W-:Y:S01]  /*162d0*/  IMAD.HI.U32 R11, R9, R8, RZ ;  /* 0x00000008090b7227 */ /* 0x000fe200078e00ff */
[----:B------:R-:W-:-:S03]  /*162e0*/  ISETP.GT.U32.AND P5, PT, R14, R2, PT ;  /* 0x000000020e00720c */ /* 0x000fc60003fa4070 */
[----:B------:R-:W-:Y:S02]  /*162f0*/  @!P1 IMAD.IADD R10, R10, 0x1, -R14 ;  /* 0x000000010a0a9824 */ /* 0x000fe400078e0a0e */
[----:B------:R-:W-:Y:S02]  /*16300*/  IMAD.MOV.U32 R3, RZ, RZ, R12 ;  /* 0x000000ffff037224 */ /* 0x000fe400078e000c */
[----:B------:R-:W-:Y:S01]  /*16310*/  IMAD.MOV R11, RZ, RZ, -R11 ;  /* 0x000000ffff0b7224 */ /* 0x000fe200078e0a0b */
[----:B------:R-:W-:Y:S01]  /*16320*/  ISETP.GT.U32.AND P1, PT, R14, R10, PT ;  /* 0x0000000a0e00720c */ /* 0x000fe20003f24070 */
[----:B------:R-:W-:-:S04]  /*16330*/  IMAD.HI.U32 R12, R9, R18, RZ ;  /* 0x00000012090c7227 */ /* 0x000fc800078e00ff */
[----:B------:R-:W-:Y:S01]  /*16340*/  @!P4 IMAD.IADD R4, R4, 0x1, -R14 ;  /* 0x000000010404c824 */ /* 0x000fe200078e0a0e */
[----:B------:R-:W-:Y:S01]  /*16350*/  ISETP.GE.AND P4, PT, R7, RZ, PT ;  /* 0x000000ff0700720c */ /* 0x000fe20003f86270 */
[----:B------:R-:W-:Y:S02]  /*16360*/  IMAD R7, R14, R11, R8 ;  /* 0x0000000b0e077224 */ /* 0x000fe400078e0208 */
[----:B------:R-:W-:Y:S02]  /*16370*/  IMAD.MOV R12, RZ, RZ, -R12 ;  /* 0x000000ffff0c7224 */ /* 0x000fe400078e0a0c */
[----:B------:R-:W-:Y:S01]  /*16380*/  @!P5 IMAD.IADD R2, R2, 0x1, -R14 ;  /* 0x000000010202d824 */ /* 0x000fe200078e0a0e */
[C---:B------:R-:W-:Y:S01]  /*16390*/  ISETP.GT.U32.AND P5, PT, R14.reuse, R7, PT ;  /* 0x000000070e00720c */ /* 0x040fe20003fa4070 */
[----:B------:R-:W-:Y:S02]  /*163a0*/  IMAD R18, R14, R12, R18 ;  /* 0x0000000c0e127224 */ /* 0x000fe400078e0212 */
[----:B------:R-:W-:-:S02]  /*163b0*/  @!P1 IMAD.IADD R10, R10, 0x1, -R14 ;  /* 0x000000010a0a9824 */ /* 0x000fc400078e0a0e */
[----:B0-----:R-:W-:Y:S01]  /*163c0*/  IMAD.MOV.U32 R0, RZ, RZ, R13 ;  /* 0x000000ffff007224 */ /* 0x001fe200078e000d */
[----:B------:R-:W-:Y:S01]  /*163d0*/  ISETP.GT.U32.AND P1, PT, R14, R18, PT ;  /* 0x000000120e00720c */ /* 0x000fe20003f24070 */
[----:B------:R-:W-:Y:S01]  /*163e0*/  @!P2 IMAD.MOV R3, RZ, RZ, -R3 ;  /* 0x000000ffff03a224 */ /* 0x000fe200078e0a03 */
[----:B------:R-:W-:Y:S01]  /*163f0*/  ISETP.GE.AND P2, PT, R5, RZ, PT ;  /* 0x000000ff0500720c */ /* 0x000fe20003f46270 */
[----:B------:R-:W-:Y:S01]  /*16400*/  @!P0 IMAD.MOV R0, RZ, RZ, -R0 ;  /* 0x000000ffff008224 */ /* 0x000fe200078e0a00 */
[----:B------:R-:W-:Y:S01]  /*16410*/  ISETP.GE.AND P0, PT, R6, RZ, PT ;  /* 0x000000ff0600720c */ /* 0x000fe20003f06270 */
[----:B------:R-:W-:Y:S01]  /*16420*/  VIADD R5, R24, 0x68 ;  /* 0x0000006818057836 */ /* 0x000fe20000000000 */
[----:B------:R0:W-:Y:S01]  /*16430*/  STL [R1+0x1b0], R3 ;  /* 0x0001b00301007387 */ /* 0x0001e20000100800 */
[----:B------:R-:W-:Y:S02]  /*16440*/  @!P5 IMAD.IADD R7, R7, 0x1, -R14 ;  /* 0x000000010707d824 */ /* 0x000fe400078e0a0e */
[----:B------:R-:W-:Y:S01]  /*16450*/  IMAD.HI.U32 R23, R9, R15, RZ ;  /* 0x0000000f09177227 */ /* 0x000fe200078e00ff */
[----:B------:R1:W-:Y:S01]  /*16460*/  STL [R1+0x1ac], R0 ;  /* 0x0001ac0001007387 */ /* 0x0003e20000100800 */
[----:B------:R-:W-:-:S02]  /*16470*/  IABS R8, R5 ;  /* 0x0000000500087213 */ /* 0x000fc40000000000 */
[----:B------:R-:W-:Y:S01]  /*16480*/  ISETP.GT.U32.AND P5, PT, R14, R7, PT ;  /* 0x000000070e00720c */ /* 0x000fe20003fa4070 */
[----:B------:R-:W-:Y:S02]  /*16490*/  @!P1 IMAD.IADD R18, R18, 0x1, -R14 ;  /* 0x0000000112129824 */ /* 0x000fe400078e0a0e */
[----:B0-----:R-:W-:Y:S02]  /*164a0*/  IMAD.MOV.U32 R3, RZ, RZ, R4 ;  /* 0x000000ffff037224 */ /* 0x001fe400078e0004 */
[----:B------:R-:W-:Y:S01]  /*164b0*/  IMAD.HI.U32 R6, R9, R8, RZ ;  /* 0x0000000809067227 */ /* 0x000fe200078e00ff */
[----:B------:R-:W-:-:S03]  /*164c0*/  ISETP.GT.U32.AND P1, PT, R14, R18, PT ;  /* 0x000000120e00720c */ /* 0x000fc60003f24070 */
[----:B-1----:R-:W-:Y:S02]  /*164d0*/  IMAD.MOV.U32 R0, RZ, RZ, R2 ;  /* 0x000000ffff007224 */ /* 0x002fe400078e0002 */
[----:B------:R-:W-:Y:S01]  /*164e0*/  @!P3 IMAD.MOV R3, RZ, RZ, -R3 ;  /* 0x000000ffff03b224 */ /* 0x000fe200078e0a03 */
[----:B------:R-:W-:Y:S01]  /*164f0*/  ISETP.GE.AND P3, PT, R5, RZ, PT ;  /* 0x000000ff0500720c */ /* 0x000fe20003f66270 */
[----:B------:R-:W-:Y:S02]  /*16500*/  @!P6 IMAD.MOV R0, RZ, RZ, -R0 ;  /* 0x000000ffff00e224 */ /* 0x000fe400078e0a00 */
[--C-:B------:R-:W-:Y:S01]  /*16510*/  @!P5 IMAD.IADD R7, R7, 0x1, -R14.reuse ;  /* 0x000000010707d824 */ /* 0x100fe200078e0a0e */
[----:B------:R0:W-:Y:S01]  /*16520*/  STL [R1+0x1a8], R3 ;  /* 0x0001a80301007387 */ /* 0x0001e20000100800 */
[----:B------:R-:W-:Y:S02]  /*16530*/  VIADD R4, R24, 0x67 ;  /* 0x0000006718047836 */ /* 0x000fe40000000000 */
[----:B------:R-:W-:Y:S01]  /*16540*/  @!P1 IMAD.IADD R18, R18, 0x1, -R14 ;  /* 0x0000000112129824 */ /* 0x000fe200078e0a0e */
[----:B------:R1:W-:Y:S01]  /*16550*/  STL [R1+0x1a4], R0 ;  /* 0x0001a40001007387 */ /* 0x0003e20000100800 */
[----:B------:R-:W-:Y:S01]  /*16560*/  IMAD.MOV R6, RZ, RZ, -R6 ;  /* 0x000000ffff067224 */ /* 0x000fe200078e0a06 */
[----:B------:R-:W-:Y:S01]  /*16570*/  IABS R22, R4 ;  /* 0x0000000400167213 */ /* 0x000fe20000000000 */
[----:B------:R-:W-:Y:S01]  /*16580*/  @!P4 IMAD.MOV R18, RZ, RZ, -R18 ;  /* 0x000000ffff12c224 */ /* 0x000fe200078e0a12 */
[----:B------:R-:W-:Y:S01]  /*16590*/  ISETP.GE.AND P6, PT, R4, RZ, PT ;  /* 0x000000ff0400720c */ /* 0x000fe20003fc6270 */
[----:B------:R-:W-:-:S02]  /*165a0*/  IMAD R8, R14, R6, R8 ;  /* 0x000000060e087224 */ /* 0x000fc400078e0208 */
[----:B0-----:R-:W-:Y:S02]  /*165b0*/  IMAD.MOV.U32 R3, RZ, RZ, R10 ;  /* 0x000000ffff037224 */ /* 0x001fe400078e000a */
[----:B------:R-:W-:Y:S01]  /*165c0*/  IMAD.HI.U32 R2, R9, R22, RZ ;  /* 0x0000001609027227 */ /* 0x000fe200078e00ff */
[----:B------:R-:W-:-:S03]  /*165d0*/  ISETP.GT.U32.AND P5, PT, R14, R8, PT ;  /* 0x000000080e00720c */ /* 0x000fc60003fa4070 */
[----:B-1----:R-:W-:Y:S02]  /*165e0*/  IMAD.MOV.U32 R0, RZ, RZ, R7 ;  /* 0x000000ffff007224 */ /* 0x002fe400078e0007 */
[----:B------:R-:W-:Y:S02]  /*165f0*/  @!P2 IMAD.MOV R3, RZ, RZ, -R3 ;  /* 0x000000ffff03a224 */ /* 0x000fe400078e0a03 */
[----:B------:R-:W-:Y:S02]  /*16600*/  @!P0 IMAD.MOV R0, RZ, RZ, -R0 ;  /* 0x000000ffff008224 */ /* 0x000fe400078e0a00 */
[----:B------:R-:W-:Y:S01]  /*16610*/  IMAD.MOV R2, RZ, RZ, -R2 ;  /* 0x000000ffff027224 */ /* 0x000fe200078e0a02 */
[----:B------:R-:W-:Y:S01]  /*16620*/  STL [R1+0x1a0], R3 ;  /* 0x0001a00301007387 */ /* 0x000fe20000100800 */
[----:B------:R-:W-:Y:S02]  /*16630*/  VIADD R4, R24, 0x66 ;  /* 0x0000006618047836 */ /* 0x000fe40000000000 */
[----:B------:R-:W-:Y:S01]  /*16640*/  IMAD R22, R14, R2, R22 ;  /* 0x000000020e167224 */ /* 0x000fe200078e0216 */
[----:B------:R-:W-:Y:S01]  /*16650*/  STL [R1+0x19c], R0 ;  /* 0x00019c0001007387 */ /* 0x000fe20000100800 */
[----:B------:R-:W-:Y:S01]  /*16660*/  @!P5 IMAD.IADD R8, R8, 0x1, -R14 ;  /* 0x000000010808d824 */ /* 0x000fe200078e0a0e */
[----:B------:R-:W-:Y:S01]  /*16670*/  IABS R11, R4 ;  /* 0x00000004000b7213 */ /* 0x000fe20000000000 */
[----:B------:R-:W-:Y:S01]  /*16680*/  VIADD R5, R24, 0x65 ;  /* 0x0000006518057836 */ /* 0x000fe20000000000 */
[----:B------:R0:W-:Y:S01]  /*16690*/  STL [R1+0x38e4], R18 ;  /* 0x0038e41201007387 */ /* 0x0001e20000100800 */
[C---:B------:R-:W-:Y:S01]  /*166a0*/  ISETP.GT.U32.AND P2, PT, R14.reuse, R22, PT ;  /* 0x000000160e00720c */ /* 0x040fe20003f44070 */
[----:B------:R-:W-:Y:S01]  /*166b0*/  IMAD.MOV R23, RZ, RZ, -R23 ;  /* 0x000000ffff177224 */ /* 0x000fe200078e0a17 */
[----:B------:R-:W-:Y:S01]  /*166c0*/  ISETP.GT.U32.AND P5, PT, R14, R8, PT ;  /* 0x000000080e00720c */ /* 0x000fe20003fa4070 */
[----:B------:R-:W-:Y:S01]  /*166d0*/  IMAD.HI.U32 R6, R9, R11, RZ ;  /* 0x0000000b09067227 */ /* 0x000fe200078e00ff */
[----:B------:R-:W-:-:S02]  /*166e0*/  IABS R16, R5 ;  /* 0x0000000500107213 */ /* 0x000fc40000000000 */
[----:B------:R-:W-:Y:S01]  /*166f0*/  ISETP.GE.AND P1, PT, R5, RZ, PT ;  /* 0x000000ff0500720c */ /* 0x000fe20003f26270 */
[----:B------:R-:W-:Y:S01]  /*16700*/  IMAD.MOV R6, RZ, RZ, -R6 ;  /* 0x000000ffff067224 */ /* 0x000fe200078e0a06 */
[----:B------:R-:W-:Y:S01]  /*16710*/  IABS R5, R20 ;  /* 0x0000001400057213 */ /* 0x000fe20000000000 */
[----:B0-----:R-:W2:Y:S01]  /*16720*/  LDL R18, [R1+0x710] ;  /* 0x0007100001127983 */ /* 0x001ea20000100800 */
[----:B------:R-:W-:Y:S01]  /*16730*/  IMAD.HI.U32 R2, R9, R16, RZ ;  /* 0x0000001009027227 */ /* 0x000fe200078e00ff */
[----:B------:R-:W-:-:S03]  /*16740*/  ISETP.GE.AND P0, PT, R4, RZ, PT ;  /* 0x000000ff0400720c */ /* 0x000fc60003f06270 */
[--C-:B------:R-:W-:Y:S02]  /*16750*/  @!P2 IMAD.IADD R22, R22, 0x1, -R14.reuse ;  /* 0x000000011616a824 */ /* 0x100fe400078e0a0e */
[----:B------:R-:W-:Y:S01]  /*16760*/  IMAD R11, R14, R6, R11 ;  /* 0x000000060e0b7224 */ /* 0x000fe200078e020b */
[----:B------:R-:W-:Y:S01]  /*16770*/  IABS R6, R19 ;  /* 0x0000001300067213 */ /* 0x000fe20000000000 */
[----:B------:R-:W-:Y:S01]  /*16780*/  @!P5 IMAD.IADD R8, R8, 0x1, -R14 ;  /* 0x000000010808d824 */ /* 0x000fe200078e0a0e */
[C---:B------:R-:W-:Y:S01]  /*16790*/  ISETP.GT.U32.AND P2, PT, R14.reuse, R22, PT ;  /* 0x000000160e00720c */ /* 0x040fe20003f44070 */
[----:B------:R-:W-:Y:S01]  /*167a0*/  IMAD.HI.U32 R7, R9, R5, RZ ;  /* 0x0000000509077227 */ /* 0x000fe200078e00ff */
[----:B------:R-:W-:-:S03]  /*167b0*/  ISETP.GT.U32.AND P5, PT, R14, R11, PT ;  /* 0x0000000b0e00720c */ /* 0x000fc60003fa4070 */
        /* <DEDUP_REMOVED lines=9> */
[----:B------:R-:W-:Y:S02]  /*16850*/  IMAD R15, R14, R23, R15 ;  /* 0x000000170e0f7224 */ /* 0x000fe400078e020f */
[----:B------:R-:W-:Y:S01]  /*16860*/  IMAD.MOV.U32 R0, RZ, RZ, R8 ;  /* 0x000000ffff007224 */ /* 0x000fe200078e0008 */
[----:B------:R-:W-:Y:S01]  /*16870*/  IABS R13, R2 ;  /* 0x00000002000d7213 */ /* 0x000fe20000000000 */
[----:B------:R-:W-:Y:S02]  /*16880*/  VIADD R12, R24, 0x60 ;  /* 0x00000060180c7836 */ /* 0x000fe40000000000 */
[----:B------:R-:W-:-:S03]  /*16890*/  IMAD.HI.U32 R7, R9, R6, RZ ;  /* 0x0000000609077227 */ /* 0x000fc600078e00ff */
[----:B------:R-:W-:Y:S01]  /*168a0*/  IABS R4, R12 ;  /* 0x0000000c00047213 */ /* 0x000fe20000000000 */
[--C-:B------:R-:W-:Y:S01]  /*168b0*/  @!P2 IMAD.IADD R16, R16, 0x1, -R14.reuse ;  /* 0x000000011010a824 */ /* 0x100fe200078e0a0e */
[C---:B------:R-:W-:Y:S01]  /*168c0*/  ISETP.GT.U32.AND P2, PT, R14.reuse, R15, PT ;  /* 0x0000000f0e00720c */ /* 0x040fe20003f44070 */
[----:B------:R-:W-:Y:S01]  /*168d0*/  @!P5 IMAD.IADD R5, R5, 0x1, -R14 ;  /* 0x000000010505d824 */ /* 0x000fe200078e0a0e */
[----:B------:R-:W-:Y:S01]  /*168e0*/  ISETP.GT.U32.AND P5, PT, R14, R11, PT ;  /* 0x0000000b0e00720c */ /* 0x000fe20003fa4070 */
[----:B------:R-:W-:-:S04]  /*168f0*/  IMAD.HI.U32 R17, R9, R13, RZ ;  /* 0x0000000d09117227 */ /* 0x000fc800078e00ff */
[----:B------:R-:W-:Y:S02]  /*16900*/  @!P3 IMAD.MOV R0, RZ, RZ, -R0 ;  /* 0x000000ffff00b224 */ /* 0x000fe400078e0a00 */
[----:B------:R-:W-:Y:S02]  /*16910*/  IMAD.MOV R17, RZ, RZ, -R17 ;  /* 0x000000ffff117224 */ /* 0x000fe400078e0a11 */
[----:B------:R-:W-:Y:S01]  /*16920*/  IMAD.MOV R23, RZ, RZ, -R7 ;  /* 0x000000ffff177224 */ /* 0x000fe200078e0a07 */
[----:B------:R0:W-:Y:S01]  /*16930*/  STL [R1+0x198], R0 ;  /* 0x0001980001007387 */ /* 0x0001e20000100800 */
[C---:B------:R-:W-:Y:S01]  /*16940*/  IMAD R7, R14.reuse, R17, R13 ;  /* 0x000000110e077224 */ /* 0x040fe200078e020d */
[C---:B------:R-:W-:Y:S01]  /*16950*/  ISETP.GT.U32.AND P4, PT, R14.reuse, R16, PT ;  /* 0x000000100e00720c */ /* 0x040fe20003f84070 */
[C---:B------:R-:W-:Y:S01]  /*16960*/  IMAD R6, R14.reuse, R23, R6 ;  /* 0x000000170e067224 */ /* 0x040fe200078e0206 */
[----:B------:R-:W-:Y:S01]  /*16970*/  ISETP.GT.U32.AND P3, PT, R14, R5, PT ;  /* 0x000000050e00720c */ /* 0x000fe20003f64070 */
[----:B------:R-:W-:-:S04]  /*16980*/  IMAD.HI.U32 R10, R9, R4, RZ ;  /* 0x00000004090a7227 */ /* 0x000fc800078e00ff */
[----:B------:R-:W-:Y:S02]  /*16990*/  @!P2 IMAD.IADD R15, R15, 0x1, -R14 ;  /* 0x000000010f0fa824 */ /* 0x000fe400078e0a0e */
[----:B0-----:R-:W-:Y:S02]  /*169a0*/  IMAD.MOV.U32 R0, RZ, RZ, R22 ;  /* 0x000000ffff007224 */ /* 0x001fe400078e0016 */
[----:B------:R-:W-:Y:S02]  /*169b0*/  @!P5 IMAD.IADD R11, R11, 0x1, -R14 ;  /* 0x000000010b0bd824 */ /* 0x000fe400078e0a0e */
[----:B------:R-:W-:Y:S01]  /*169c0*/  @!P6 IMAD.MOV R0, RZ, RZ, -R0 ;  /* 0x000000ffff00e224 */ /* 0x000fe200078e0a00 */
[C---:B------:R-:W-:Y:S01]  /*169d0*/  ISETP.GT.U32.AND P6, PT, R14.reuse, R7, PT ;  /* 0x000000070e00720c */ /* 0x040fe20003fc4070 */
[----:B------:R-:W-:Y:S01]  /*169e0*/  IMAD.MOV R10, RZ, RZ, -R10 ;  /* 0x000000ffff0a7224 */ /* 0x000fe200078e0a0a */
[----:B------:R-:W-:Y:S01]  /*169f0*/  ISETP.GT.U32.AND P5, PT, R14, R6, PT ;  /* 0x000000060e00720c */ /* 0x000fe20003fa4070 */
[----:B------:R-:W-:Y:S01]  /*16a00*/  VIADD R13, R24, 0x5f ;  /* 0x0000005f180d7836 */ /* 0x000fe20000000000 */
[C---:B------:R-:W-:Y:S01]  /*16a10*/  ISETP.GT.U32.AND P2, PT, R14.reuse, R15, PT ;  /* 0x0000000f0e00720c */ /* 0x040fe20003f44070 */
[----:B------:R-:W-:-:S02]  /*16a20*/  IMAD R4, R14, R10, R4 ;  /* 0x0000000a0e047224 */ /* 0x000fc400078e0204 */
[----:B------:R-:W-:Y:S01]  /*16a30*/  VIADD R10, R24, 0x5e ;  /* 0x0000005e180a7836 */ /* 0x000fe20000000000 */
[----:B------:R-:W-:Y:S01]  /*16a40*/  IABS R17, R13 ;  /* 0x0000000d00117213 */ /* 0x000fe20000000000 */
[--C-:B------:R-:W-:Y:S02]  /*16a50*/  @!P4 IMAD.IADD R16, R16, 0x1, -R14.reuse ;  /* 0x000000011010c824 */ /* 0x100fe400078e0a0e */
[--C-:B------:R-:W-:Y:S01]  /*16a60*/  @!P3 IMAD.IADD R5, R5, 0x1, -R14.reuse ;  /* 0x000000010505b824 */ /* 0x100fe200078e0a0e */
[----:B------:R-:W-:Y:S01]  /*16a70*/  ISETP.GT.U32.AND P3, PT, R14, R4, PT ;  /* 0x000000040e00720c */ /* 0x000fe20003f64070 */
[----:B------:R0:W-:Y:S01]  /*16a80*/  STL [R1+0x194], R0 ;  /* 0x0001940001007387 */ /* 0x0001e20000100800 */
[--C-:B------:R-:W-:Y:S02]  /*16a90*/  @!P6 IMAD.IADD R7, R7, 0x1, -R14.reuse ;  /* 0x000000010707e824 */ /* 0x100fe400078e0a0e */
[----:B------:R-:W-:Y:S01]  /*16aa0*/  IMAD.MOV.U32 R3, RZ, RZ, R11 ;  /* 0x000000ffff037224 */ /* 0x000fe200078e000b */
[----:B------:R-:W-:Y:S01]  /*16ab0*/  IABS R8, R10 ;  /* 0x0000000a00087213 */ /* 0x000fe20000000000 */
[----:B------:R-:W-:Y:S01]  /*16ac0*/  @!P5 IMAD.IADD R6, R6, 0x1, -R14 ;  /* 0x000000010606d824 */ /* 0x000fe200078e0a0e */
[----:B------:R-:W-:Y:S01]  /*16ad0*/  ISETP.GE.AND P4, PT, R20, RZ, PT ;  /* 0x000000ff1400720c */ /* 0x000fe20003f86270 */
[----:B------:R-:W-:-:S04]  /*16ae0*/  IMAD.HI.U32 R22, R9, R17, RZ ;  /* 0x0000001109167227 */ /* 0x000fc800078e00ff */
[----:B0-----:R-:W-:Y:S02]  /*16af0*/  IMAD.MOV.U32 R0, RZ, RZ, R16 ;  /* 0x000000ffff007224 */ /* 0x001fe400078e0010 */
[----:B------:R-:W-:Y:S01]  /*16b00*/  @!P2 IMAD.IADD R15, R15, 0x1, -R14 ;  /* 0x000000010f0fa824 */ /* 0x000fe200078e0a0e */
[----:B------:R-:W-:Y:S01]  /*16b10*/  ISETP.GE.AND P2, PT, R21, RZ, PT ;  /* 0x000000ff1500720c */ /* 0x000fe20003f46270 */
[----:B------:R-:W-:Y:S01]  /*16b20*/  @!P0 IMAD.MOV R3, RZ, RZ, -R3 ;  /* 0x000000ffff038224 */ /* 0x000fe200078e0a03 */
[C---:B------:R-:W-:Y:S01]  /*16b30*/  ISETP.GT.U32.AND P0, PT, R14.reuse, R7, PT ;  /* 0x000000070e00720c */ /* 0x040fe20003f04070 */
[----:B------:R-:W-:Y:S01]  /*16b40*/  @!P1 IMAD.MOV R0, RZ, RZ, -R0 ;  /* 0x000000ffff009224 */ /* 0x000fe200078e0a00 */
[----:B------:R-:W-:Y:S01]  /*16b50*/  ISETP.GT.U32.AND P1, PT, R14, R6, PT ;  /* 0x000000060e00720c */ /* 0x000fe20003f24070 */
[----:B------:R-:W-:Y:S01]  /*16b60*/  IMAD.HI.U32 R20, R9, R8, RZ ;  /* 0x0000000809147227 */ /* 0x000fe200078e00ff */
[----:B------:R-:W-:-:S03]  /*16b70*/  ISETP.GE.AND P6, PT, R2, RZ, PT ;  /* 0x000000ff0200720c */ /* 0x000fc60003fc6270 */
[----:B------:R-:W-:Y:S01]  /*16b80*/  IMAD.MOV R22, RZ, RZ, -R22 ;  /* 0x000000ffff167224 */ /* 0x000fe200078e0a16 */
[----:B------:R0:W-:Y:S01]  /*16b90*/  STL [R1+0x190], R3 ;  /* 0x0001900301007387 */ /* 0x0001e20000100800 */
[----:B------:R-:W-:Y:S02]  /*16ba0*/  IMAD.MOV R20, RZ, RZ, -R20 ;  /* 0x000000ffff147224 */ /* 0x000fe400078e0a14 */
[----:B------:R-:W-:Y:S01]  /*16bb0*/  IMAD R2, R14, R22, R17 ;  /* 0x000000160e027224 */ /* 0x000fe200078e0211 */
[----:B------:R1:W-:Y:S01]  /*16bc0*/  STL [R1+0x18c], R0 ;  /* 0x00018c0001007387 */ /* 0x0003e20000100800 */
[----:B------:R-:W-:Y:S01]  /*16bd0*/  @!P3 IMAD.IADD R4, R4, 0x1, -R14 ;  /* 0x000000010404b824 */ /* 0x000fe200078e0a0e */
[----:B------:R-:W-:Y:S01]  /*16be0*/  ISETP.GE.AND P5, PT, R19, RZ, PT ;  /* 0x000000ff1300720c */ /* 0x000fe20003fa6270 */
[----:B0-----:R-:W-:-:S03]  /*16bf0*/  IMAD.MOV.U32 R3, RZ, RZ, R5 ;  /* 0x000000ffff037224 */ /* 0x001fc600078e0005 */
[C---:B------:R-:W-:Y:S01]  /*16c00*/  ISETP.GT.U32.AND P3, PT, R14.reuse, R4, PT ;  /* 0x000000040e00720c */ /* 0x040fe20003f64070 */
[C---:B------:R-:W-:Y:S02]  /*16c10*/  IMAD R8, R14.reuse, R20, R8 ;  /* 0x000000140e087224 */ /* 0x040fe400078e0208 */
[----:B-1----:R-:W-:Y:S02]  /*16c20*/  IMAD.MOV.U32 R0, RZ, RZ, R15 ;  /* 0x000000ffff007224 */ /* 0x002fe400078e000f */
[----:B------:R-:W-:Y:S01]  /*16c30*/  @!P4 IMAD.MOV R3, RZ, RZ, -R3 ;  /* 0x000000ffff03c224 */ /* 0x000fe200078e0a03 */
[----:B------:R-:W-:Y:S01]  /*16c40*/  ISETP.GT.U32.AND P4, PT, R14, R2, PT ;  /* 0x000000020e00720c */ /* 0x000fe20003f84070 */
[----:B------:R-:W-:Y:S01]  /*16c50*/  @!P2 IMAD.MOV R0, RZ, RZ, -R0 ;  /* 0x000000ffff00a224 */ /* 0x000fe200078e0a00 */
[----:B------:R-:W-:Y:S01]  /*16c60*/  ISETP.GE.AND P2, PT, R12, RZ, PT ;  /* 0x000000ff0c00720c */ /* 0x000fe20003f46270 */
[--C-:B------:R-:W-:Y:S01]  /*16c70*/  @!P0 IMAD.IADD R7, R7, 0x1, -R14.reuse ;  /* 0x0000000107078824 */ /* 0x100fe200078e0a0e */
[----:B------:R-:W-:Y:S01]  /*16c80*/  ISETP.GT.U32.AND P0, PT, R14, R8, PT ;  /* 0x000000080e00720c */ /* 0x000fe20003f04070 */
[----:B------:R-:W-:Y:S01]  /*16c90*/  @!P1 IMAD.IADD R6, R6, 0x1, -R14 ;  /* 0x0000000106069824 */ /* 0x000fe200078e0a0e */
[----:B------:R0:W-:Y:S01]  /*16ca0*/  STL [R1+0x188], R3 ;  /* 0x0001880301007387 */ /* 0x0001e20000100800 */
[----:B------:R-:W-:-:S03]  /*16cb0*/  ISETP.GE.AND P1, PT, R13, RZ, PT ;  /* 0x000000ff0d00720c */ /* 0x000fc60003f26270 */
[----:B------:R1:W-:Y:S01]  /*16cc0*/  STL [R1+0x184], R0 ;  /* 0x0001840001007387 */ /* 0x0003e20000100800 */
[----:B0-----:R-:W-:Y:S02]  /*16cd0*/  IMAD.MOV.U32 R3, RZ, RZ, R7 ;  /* 0x000000ffff037224 */ /* 0x001fe400078e0007 */
[----:B-1----:R-:W-:Y:S02]  /*16ce0*/  IMAD.MOV.U32 R0, RZ, RZ, R6 ;  /* 0x000000ffff007224 */ /* 0x002fe400078e0006 */
[----:B------:R-:W-:Y:S02]  /*16cf0*/  @!P6 IMAD.MOV R3, RZ, RZ, -R3 ;  /* 0x000000ffff03e224 */ /* 0x000fe400078e0a03 */
[----:B------:R-:W-:Y:S02]  /*16d00*/  @!P5 IMAD.MOV R0, RZ, RZ, -R0 ;  /* 0x000000ffff00d224 */ /* 0x000fe400078e0a00 */
[--C-:B------:R-:W-:Y:S02]  /*16d10*/  @!P3 IMAD.IADD R4, R4, 0x1, -R14.reuse ;  /* 0x000000010404b824 */ /* 0x100fe400078e0a0e */
[--C-:B------:R-:W-:Y:S01]  /*16d20*/  @!P4 IMAD.IADD R2, R2, 0x1, -R14.reuse ;  /* 0x000000010202c824 */ /* 0x100fe200078e0a0e */
[----:B------:R-:W-:Y:S01]  /*16d30*/  STL [R1+0x180], R3 ;  /* 0x0001800301007387 */ /* 0x000fe20000100800 */
[----:B------:R-:W-:-:S03]  /*16d40*/  @!P0 IMAD.IADD R8, R8, 0x1, -R14 ;  /* 0x0000000108088824 */ /* 0x000fc600078e0a0e */
[----:B------:R0:W-:Y:S01]  /*16d50*/  STL [R1+0x17c], R0 ;  /* 0x00017c0001007387 */ /* 0x0001e20000100800 */
[----:B------:R-:W-:Y:S01]  /*16d60*/  ISETP.GT.U32.AND P0, PT, R14, R2, PT ;  /* 0x000000020e00720c */ /* 0x000fe20003f04070 */
[----:B0-----:R-:W-:-:S04]  /*16d70*/  IMAD.MOV.U32 R0, RZ, RZ, R4 ;  /* 0x000000ffff007224 */ /* 0x001fc800078e0004 */
[----:B------:R-:W-:Y:S01]  /*16d80*/  @!P2 IMAD.MOV R0, RZ, RZ, -R0 ;  /* 0x000000ffff00a224 */ /* 0x000fe200078e0a00 */
[----:B------:R-:W-:Y:S02]  /*16d90*/  ISETP.GE.AND P3, PT, R10, RZ, PT ;  /* 0x000000ff0a00720c */ /* 0x000fe40003f66270 */
[----:B------:R-:W-:-:S05]  /*16da0*/  ISETP.GT.U32.AND P5, PT, R14, R8, PT ;  /* 0x000000080e00720c */ /* 0x000fca0003fa4070 */
[----:B------:R-:W-:Y:S01]  /*16db0*/  @!P0 IMAD.IADD R2, R2, 0x1, -R14 ;  /* 0x0000000102028824 */ /* 0x000fe200078e0a0e */
[----:B------:R0:W-:Y:S03]  /*16dc0*/  STL [R1+0x178], R0 ;  /* 0x0001780001007387 */ /* 0x0001e60000100800 */
[----:B0-----:R-:W-:-:S04]  /*16dd0*/  IMAD.MOV.U32 R0, RZ, RZ, R2 ;  /* 0x000000ffff007224 */ /* 0x001fc800078e0002 */
[----:B------:R-:W-:Y:S02]  /*16de0*/  @!P5 IMAD.IADD R8, R8, 0x1, -R14 ;  /* 0x000000010808d824 */ /* 0x000fe400078e0a0e */
[----:B------:R-:W-:-:S05]  /*16df0*/  @!P1 IMAD.MOV R0, RZ, RZ, -R0 ;  /* 0x000000ffff009224 */ /* 0x000fca00078e0a00 */
[----:B------:R0:W-:Y:S02]  /*16e00*/  STL [R1+0x174], R0 ;  /* 0x0001740001007387 */ /* 0x0001e40000100800 */
[----:B0-----:R-:W-:-:S04]  /*16e10*/  IMAD.MOV.U32 R0, RZ, RZ, R8 ;  /* 0x000000ffff007224 */ /* 0x001fc800078e0008 */
[----:B------:R-:W-:-:S05]  /*16e20*/  @!P3 IMAD.MOV R0, RZ, RZ, -R0 ;  /* 0x000000ffff00b224 */ /* 0x000fca00078e0a00 */
[----:B------:R0:W-:Y:S01]  /*16e30*/  STL [R1+0x170], R0 ;  /* 0x0001700001007387 */ /* 0x0001e20000100800 */
[----:B--2---:R-:W-:-:S05]  /*16e40*/  VIADD R11, R18, 0x5d ;  /* 0x0000005d120b7836 */ /* 0x004fca0000000000 */
[----:B------:R-:W-:-:S05]  /*16e50*/  IABS R12, R11 ;  /* 0x0000000b000c7213 */ /* 0x000fca0000000000 */
[----:B------:R-:W-:-:S04]  /*16e60*/  IMAD.HI.U32 R13, R9, R12, RZ ;  /* 0x0000000c090d7227 */ /* 0x000fc800078e00ff */
[----:B------:R-:W-:Y:S02]  /*16e70*/  IMAD.MOV R13, RZ, RZ, -R13 ;  /* 0x000000ffff0d7224 */ /* 0x000fe400078e0a0d */
[----:B------:R-:W-:Y:S02]  /*16e80*/  VIADD R5, R18, 0x5c ;  /* 0x0000005c12057836 */ /* 0x000fe40000000000 */
[----:B------:R-:W-:-:S03]  /*16e90*/  IMAD R13, R14, R13, R12 ;  /* 0x0000000d0e0d7224 */ /* 0x000fc600078e020c */
[----:B------:R-:W-:Y:S02]  /*16ea0*/  IABS R17, R5 ;  /* 0x0000000500117213 */ /* 0x000fe40000000000 */
[----:B------:R-:W-:-:S03]  /*16eb0*/  ISETP.GT.U32.AND P2, PT, R14, R13, PT ;  /* 0x0000000d0e00720c */ /* 0x000fc60003f44070 */
[----:B------:R-:W-:-:S04]  /*16ec0*/  IMAD.HI.U32 R10, R9, R17, RZ ;  /* 0x00000011090a7227 */ /* 0x000fc800078e00ff */
[----:B------:R-:W-:Y:S02]  /*16ed0*/  VIADD R15, R18, 0x5b ;  /* 0x0000005b120f7836 */ /* 0x000fe40000000000 */
[----:B------:R-:W-:-:S03]  /*16ee0*/  IMAD.MOV R10, RZ, RZ, -R10 ;  /* 0x000000ffff0a7224 */ /* 0x000fc600078e0a0a */
[----:B------:R-:W-:Y:S01]  /*16ef0*/  ISETP.GE.AND P0, PT, R15, RZ, PT ;  /* 0x000000ff0f00720c */ /* 0x000fe20003f06270 */
[----:B------:R-:W-:Y:S01]  /*16f00*/  IMAD R17, R14, R10, R17 ;  /* 0x0000000a0e117224 */ /* 0x000fe200078e0211 */
[----:B------:R-:W-:Y:S01]  /*16f10*/  IABS R15, R15 ;  /* 0x0000000f000f7213 */ /* 0x000fe20000000000 */
[----:B------:R-:W-:-:S03]  /*16f20*/  @!P2 IMAD.IADD R13, R13, 0x1, -R14 ;  /* 0x000000010d0da824 */ /* 0x000fc600078e0a0e */
[C---:B------:R-:W-:Y:S01]  /*16f30*/  ISETP.GT.U32.AND P5, PT, R14.reuse, R17, PT ;  /* 0x000000110e00720c */ /* 0x040fe20003fa4070 */
[----:B------:R-:W-:Y:S01]  /*16f40*/  IMAD.HI.U32 R7, R9, R15, RZ ;  /* 0x0000000f09077227 */ /* 0x000fe200078e00ff */
[----:B------:R-:W-:-:S03]  /*16f50*/  ISETP.GT.U32.AND P1, PT, R14, R13, PT ;  /* 0x0000000d0e00720c */ /* 0x000fc60003f24070 */
[----:B------:R-:W-:Y:S02]  /*16f60*/  IMAD.MOV R7, RZ, RZ, -R7 ;  /* 0x000000ffff077224 */ /* 0x000fe400078e0a07 */
[C---:B------:R-:W-:Y:S02]  /*16f70*/  VIADD R4, R18.reuse, 0x5a ;  /* 0x0000005a12047836 */ /* 0x040fe40000000000 */
[----:B------:R-:W-:Y:S02]  /*16f80*/  VIADD R6, R18, 0x59 ;  /* 0x0000005912067836 */ /* 0x000fe40000000000 */
[----:B------:R-:W-:Y:S01]  /*16f90*/  IMAD R15, R14, R7, R15 ;  /* 0x000000070e0f7224 */ /* 0x000fe200078e020f */
[----:B------:R-:W-:Y:S01]  /*16fa0*/  ISETP.GE.AND P6, PT, R5, RZ, PT ;  /* 0x000000ff0500720c */ /* 0x000fe20003fc6270 */
[--C-:B------:R-:W-:Y:S01]  /*16fb0*/  @!P5 IMAD.IADD R17, R17, 0x1, -R14.reuse ;  /* 0x000000011111d824 */ /* 0x100fe200078e0a0e */
[----:B------:R-:W-:Y:S01]  /*16fc0*/  ISETP.GE.AND P4, PT, R11, RZ, PT ;  /* 0x000000ff0b00720c */ /* 0x000fe20003f86270 */
[----:B------:R-:W-:Y:S01]  /*16fd0*/  @!P1 IMAD.IADD R13, R13, 0x1, -R14 ;  /* 0x000000010d0d9824 */ /* 0x000fe200078e0a0e */
[----:B------:R-:W-:-:S02]  /*16fe0*/  IABS R5, R4 ;  /* 0x0000000400057213 */ /* 0x000fc40000000000 */
[----:B------:R-:W-:Y:S02]  /*16ff0*/  IABS R11, R6 ;  /* 0x00000006000b7213 */ /* 0x000fe40000000000 */
[----:B------:R-:W-:Y:S01]  /*17000*/  ISETP.GT.U32.AND P1, PT, R14, R15, PT ;  /* 0x0000000f0e00720c */ /* 0x000fe20003f24070 */
[----:B------:R-:W-:Y:S01]  /*17010*/  IMAD.MOV.U32 R2, RZ, RZ, R5 ;  /* 0x000000ffff027224 */ /* 0x000fe200078e0005 */
[----:B------:R-:W-:Y:S01]  /*17020*/  ISETP.GE.AND P2, PT, R4, RZ, PT ;  /* 0x000000ff0400720c */ /* 0x000fe20003f46270 */
[C---:B------:R-:W-:Y:S01]  /*17030*/  IMAD.HI.U32 R4, R9.reuse, R11, RZ ;  /* 0x0000000b09047227 */ /* 0x040fe200078e00ff */
[----:B------:R-:W-:Y:S02]  /*17040*/  ISETP.GT.U32.AND P5, PT, R14, R17, PT ;  /* 0x000000110e00720c */ /* 0x000fe40003fa4070 */
[----:B------:R-:W-:Y:S01]  /*17050*/  ISETP.GE.AND P3, PT, R6, RZ, PT ;  /* 0x000000ff0600720c */ /* 0x000fe20003f66270 */
[----:B------:R-:W-:-:S04]  /*17060*/  IMAD.HI.U32 R5, R9, R2, RZ ;  /* 0x0000000209057227 */ /* 0x000fc800078e00ff */
[----:B------:R-:W-:Y:S02]  /*17070*/  IMAD.MOV R6, RZ, RZ, -R4 ;  /* 0x000000ffff067224 */ /* 0x000fe400078e0a04 */
[----:B------:R-:W-:Y:S02]  /*17080*/  VIADD R4, R18, 0x58 ;  /* 0x0000005812047836 */ /* 0x000fe40000000000 */
[----:B------:R-:W-:Y:S02]  /*17090*/  IMAD.MOV R5, RZ, RZ, -R5 ;  /* 0x000000ffff057224 */ /* 0x000fe400078e0a05 */
[----:B0-----:R-:W-:Y:S01]  /*170a0*/  IMAD.MOV.U32 R0, RZ, RZ, R13 ;  /* 0x000000ffff007224 */ /* 0x001fe200078e000d */
[----:B------:R-:W-:Y:S01]  /*170b0*/  IABS R7, R4 ;  /* 0x0000000400077213 */ /* 0x000fe20000000000 */
[----:B------:R-:W-:Y:S02]  /*170c0*/  @!P1 IMAD.IADD R15, R15, 0x1, -R14 ;  /* 0x000000010f0f9824 */ /* 0x000fe400078e0a0e */
[----:B------:R-:W-:-:S02]  /*170d0*/  IMAD R2, R14, R5, R2 ;  /* 0x000000050e027224 */ /* 0x000fc400078e0202 */
[----:B------:R-:W-:Y:S01]  /*170e0*/  @!P4 IMAD.MOV R0, RZ, RZ, -R0 ;  /* 0x000000ffff00c224 */ /* 0x000fe200078e0a00 */
[C---:B------:R-:W-:Y:S01]  /*170f0*/  ISETP.GT.U32.AND P1, PT, R14.reuse, R15, PT ;  /* 0x0000000f0e00720c */ /* 0x040fe20003f24070 */
[C---:B------:R-:W-:Y:S02]  /*17100*/  IMAD R11, R14.reuse, R6, R11 ;  /* 0x000000060e0b7224 */ /* 0x040fe400078e020b */
[----:B------:R-:W-:Y:S01]  /*17110*/  @!P5 IMAD.IADD R17, R17, 0x1, -R14 ;  /* 0x000000011111d824 */ /* 0x000fe200078e0a0e */
[C---:B------:R-:W-:Y:S01]  /*17120*/  ISETP.GT.U32.AND P5, PT, R14.reuse, R2, PT ;  /* 0x000000020e00720c */ /* 0x040fe20003fa4070 */
[----:B------:R-:W-:Y:S01]  /*17130*/  IMAD.HI.U32 R13, R9, R7, RZ ;  /* 0x00000007090d7227 */ /* 0x000fe200078e00ff */
[----:B------:R0:W-:Y:S01]  /*17140*/  STL [R1+0x16c], R0 ;  /* 0x00016c0001007387 */ /* 0x0001e20000100800 */
[----:B------:R-:W-:Y:S02]  /*17150*/  ISETP.GT.U32.AND P4, PT, R14, R11, PT ;  /* 0x0000000b0e00720c */ /* 0x000fe40003f84070 */
[----:B------:R-:W-:-:S02]  /*17160*/  IMAD.MOV R13, RZ, RZ, -R13 ;  /* 0x000000ffff0d7224 */ /* 0x000fc400078e0a0d */
[----:B0-----:R-:W-:-:S04]  /*17170*/  IMAD.MOV.U32 R0, RZ, RZ, R17 ;  /* 0x000000ffff007224 */ /* 0x001fc800078e0011 */
[----:B------:R-:W-:Y:S01]  /*17180*/  @!P6 IMAD.MOV R0, RZ, RZ, -R0 ;  /* 0x000000ffff00e224 */ /* 0x000fe200078e0a00 */
[----:B------:R-:W-:Y:S01]  /*17190*/  ISETP.GE.AND P6, PT, R4, RZ, PT ;  /* 0x000000ff0400720c */ /* 0x000fe20003fc6270 */
[----:B------:R-:W-:Y:S02]  /*171a0*/  IMAD R4, R14, R13, R7 ;  /* 0x0000000d0e047224 */ /* 0x000fe400078e0207 */
[----:B------:R-:W-:Y:S02]  /*171b0*/  VIADD R8, R18, 0x56 ;  /* 0x0000005612087836 */ /* 0x000fe40000000000 */
[--C-:B------:R-:W-:Y:S01]  /*171c0*/  @!P1 IMAD.IADD R15, R15, 0x1, -R14.reuse ;  /* 0x000000010f0f9824 */ /* 0x100fe200078e0a0e */
[----:B------:R-:W-:Y:S01]  /*171d0*/  ISETP.GT.U32.AND P1, PT, R14, R4, PT ;  /* 0x000000040e00720c */ /* 0x000fe20003f24070 */
[----:B------:R-:W-:Y:S01]  /*171e0*/  @!P5 IMAD.IADD R2, R2, 0x1, -R14 ;  /* 0x000000010202d824 */ /* 0x000fe200078e0a0e */
[----:B------:R-:W-:Y:S01]  /*171f0*/  IABS R10, R8 ;  /* 0x00000008000a7213 */ /* 0x000fe20000000000 */
[----:B------:R-:W-:-:S02]  /*17200*/  VIADD R12, R18, 0x57 ;  /* 0x00000057120c7836 */ /* 0x000fc40000000000 */
[----:B------:R-:W-:Y:S02]  /*17210*/  @!P4 IMAD.IADD R11, R11, 0x1, -R14 ;  /* 0x000000010b0bc824 */ /* 0x000fe400078e0a0e */
[----:B------:R-:W-:Y:S01]  /*17220*/  VIADD R5, R18, 0x55 ;  /* 0x0000005512057836 */ /* 0x000fe20000000000 */
[C---:B------:R-:W-:Y:S01]  /*17230*/  ISETP.GT.U32.AND P5, PT, R14.reuse, R2, PT ;  /* 0x000000020e00720c */ /* 0x040fe20003fa4070 */
[C---:B------:R-:W-:Y:S01]  /*17240*/  IMAD.HI.U32 R7, R9.reuse, R10, RZ ;  /* 0x0000000a09077227 */ /* 0x040fe200078e00ff */
[----:B------:R-:W-:Y:S02]  /*17250*/  IABS R16, R12 ;  /* 0x0000000c00107213 */ /* 0x000fe40000000000 */
[----:B------:R-:W-:Y:S02]  /*17260*/  ISETP.GT.U32.AND P4, PT, R14, R11, PT ;  /* 0x0000000b0e00720c */ /* 0x000fe40003f84070 */
[----:B------:R-:W-:Y:S01]  /*17270*/  IABS R6, R5 ;  /* 0x0000000500067213 */ /* 0x000fe20000000000 */
[----:B------:R0:W-:Y:S01]  /*17280*/  STL [R1+0x168], R0 ;  /* 0x0001680001007387 */ /* 0x0001e20000100800 */
[----:B------:R-:W-:-:S04]  /*17290*/  IMAD.HI.U32 R17, R9, R16, RZ ;  /* 0x0000001009117227 */ /* 0x000fc800078e00ff */
[----:B------:R-:W-:Y:S02]  /*172a0*/  IMAD.MOV R7, RZ, RZ, -R7 ;  /* 0x000000ffff077224 */ /* 0x000fe400078e0a07 */
[----:B------:R-:W-:Y:S02]  /*172b0*/  @!P1 IMAD.IADD R4, R4, 0x1, -R14 ;  /* 0x0000000104049824 */ /* 0x000fe400078e0a0e */
[----:B------:R-:W-:-:S04]  /*172c0*/  IMAD.HI.U32 R13, R9, R6, RZ ;  /* 0x00000006090d7227 */ /* 0x000fc800078e00ff */
[----:B0-----:R-:W-:Y:S02]  /*172d0*/  IMAD.MOV.U32 R0, RZ, RZ, R15 ;  /* 0x000000ffff007224 */ /* 0x001fe400078e000f */
[----:B------:R-:W-:Y:S02]  /*172e0*/  IMAD.MOV R17, RZ, RZ, -R17 ;  /* 0x000000ffff117224 */ /* 0x000fe400078e0a11 */
[C---:B------:R-:W-:Y:S02]  /*172f0*/  IMAD R10, R14.reuse, R7, R10 ;  /* 0x000000070e0a7224 */ /* 0x040fe400078e020a */
[----:B------:R-:W-:Y:S01]  /*17300*/  @!P0 IMAD.MOV R0, RZ, RZ, -R0 ;  /* 0x000000ffff008224 */ /* 0x000fe200078e0a00 */
[----:B------:R-:W-:Y:S01]  /*17310*/  ISETP.GT.U32.AND P0, PT, R14, R4, PT ;  /* 0x000000040e00720c */ /* 0x000fe20003f04070 */
[----:B------:R-:W-:Y:S02]  /*17320*/  IMAD.MOV R13, RZ, RZ, -R13 ;  /* 0x000000ffff0d7224 */ /* 0x000fe400078e0a0d */
[----:B------:R-:W-:-:S02]  /*17330*/  VIADD R7, R18, 0x54 ;  /* 0x0000005412077836 */ /* 0x000fc40000000000 */
[----:B------:R-:W-:Y:S01]  /*17340*/  @!P5 IMAD.IADD R2, R2, 0x1, -R14 ;  /* 0x000000010202d824 */ /* 0x000fe200078e0a0e */
[----:B------:R-:W-:Y:S01]  /*17350*/  ISETP.GE.AND P5, PT, R12, RZ, PT ;  /* 0x000000ff0c00720c */ /* 0x000fe20003fa6270 */
[C---:B------:R-:W-:Y:S02]  /*17360*/  IMAD R12, R14.reuse, R17, R16 ;  /* 0x000000110e0c7224 */ /* 0x040fe400078e0210 */
[----:B------:R-:W-:Y:S01]  /*17370*/  @!P4 IMAD.IADD R11, R11, 0x1, -R14 ;  /* 0x000000010b0bc824 */ /* 0x000fe200078e0a0e */
[C---:B------:R-:W-:Y:S01]  /*17380*/  ISETP.GT.U32.AND P4, PT, R14.reuse, R10, PT ;  /* 0x0000000a0e00720c */ /* 0x040fe20003f84070 */
[C---:B------:R-:W-:Y:S01]  /*17390*/  IMAD R6, R14.reuse, R13, R6 ;  /* 0x0000000d0e067224 */ /* 0x040fe200078e0206 */
[----:B------:R-:W-:Y:S01]  /*173a0*/  IABS R13, R7 ;  /* 0x00000007000d7213 */ /* 0x000fe20000000000 */
[----:B------:R0:W-:Y:S01]  /*173b0*/  STL [R1+0x164], R0 ;  /* 0x0001640001007387 */ /* 0x0001e20000100800 */
[----:B------:R-:W-:Y:S01]  /*173c0*/  IMAD.MOV.U32 R3, RZ, RZ, R2 ;  /* 0x000000ffff037224 */ /* 0x000fe200078e0002 */
[----:B------:R-:W-:-:S02]  /*173d0*/  ISETP.GT.U32.AND P1, PT, R14, R12, PT ;  /* 0x0000000c0e00720c */ /* 0x000fc40003f24070 */
[----:B------:R-:W-:Y:S02]  /*173e0*/  IMAD.MOV.U32 R2, RZ, RZ, R13 ;  /* 0x000000ffff027224 */ /* 0x000fe400078e000d */
[----:B------:R-:W-:Y:S02]  /*173f0*/  @!P2 IMAD.MOV R3, RZ, RZ, -R3 ;  /* 0x000000ffff03a224 */ /* 0x000fe400078e0a03 */
[----:B0-----:R-:W-:Y:S01]  /*17400*/  IMAD.MOV.U32 R0, RZ, RZ, R11 ;  /* 0x000000ffff007224 */ /* 0x001fe200078e000b */
[----:B------:R-:W-:Y:S01]  /*17410*/  ISETP.GE.AND P2, PT, R8, RZ, PT ;  /* 0x000000ff0800720c */ /* 0x000fe20003f46270 */
[----:B------:R-:W-:Y:S02]  /*17420*/  VIADD R8, R18, 0x53 ;  /* 0x0000005312087836 */ /* 0x000fe40000000000 */
[----:B------:R-:W-:Y:S02]  /*17430*/  @!P3 IMAD.MOV R0, RZ, RZ, -R0 ;  /* 0x000000ffff00b224 */ /* 0x000fe400078e0a00 */
[----:B------:R-:W-:Y:S01]  /*17440*/  @!P0 IMAD.IADD R4, R4, 0x1, -R14 ;  /* 0x0000000104048824 */ /* 0x000fe200078e0a0e */
[----:B------:R-:W-:Y:S01]  /*17450*/  STL [R1+0x160], R3 ;  /* 0x0001600301007387 */ /* 0x000fe20000100800 */
[----:B------:R-:W-:Y:S01]  /*17460*/  IMAD.HI.U32 R11, R9, R2, RZ ;  /* 0x00000002090b7227 */ /* 0x000fe200078e00ff */
[----:B------:R-:W-:-:S02]  /*17470*/  ISETP.GT.U32.AND P3, PT, R14, R6, PT ;  /* 0x000000060e00720c */ /* 0x000fc40003f64070 */
[----:B------:R0:W-:Y:S01]  /*17480*/  STL [R1+0x15c], R0 ;  /* 0x00015c0001007387 */ /* 0x0001e20000100800 */
[--C-:B------:R-:W-:Y:S01]  /*17490*/  @!P4 IMAD.IADD R10, R10, 0x1, -R14.reuse ;  /* 0x000000010a0ac824 */ /* 0x100fe200078e0a0e */
[----:B------:R-:W-:Y:S01]  /*174a0*/  IABS R17, R8 ;  /* 0x0000000800117213 */ /* 0x000fe20000000000 */
[----:B------:R-:W-:Y:S02]  /*174b0*/  IMAD.MOV R11, RZ, RZ, -R11 ;  /* 0x000000ffff0b7224 */ /* 0x000fe400078e0a0b */
[----:B------:R-:W-:Y:S02]  /*174c0*/  @!P1 IMAD.IADD R12, R12, 0x1, -R14 ;  /* 0x000000010c0c9824 */ /* 0x000fe400078e0a0e */
[----:B0-----:R-:W-:Y:S02]  /*174d0*/  IMAD.MOV.U32 R0, RZ, RZ, R4 ;  /* 0x000000ffff007224 */ /* 0x001fe400078e0004 */
[C---:B------:R-:W-:Y:S02]  /*174e0*/  IMAD R2, R14.reuse, R11, R2 ;  /* 0x0000000b0e027224 */ /* 0x040fe400078e0202 */
[----:B------:R-:W-:Y:S01]  /*174f0*/  @!P6 IMAD.MOV R0, RZ, RZ, -R0 ;  /* 0x000000ffff00e224 */ /* 0x000fe200078e0a00 */
[C---:B------:R-:W-:Y:S01]  /*17500*/  ISETP.GT.U32.AND P6, PT, R14.reuse, R10, PT ;  /* 0x0000000a0e00720c */ /* 0x040fe20003fc4070 */
[----:B------:R-:W-:Y:S01]  /*17510*/  IMAD.HI.U32 R11, R9, R17, RZ ;  /* 0x00000011090b7227 */ /* 0x000fe200078e00ff */
[----:B------:R-:W-:-:S03]  /*17520*/  ISETP.GT.U32.AND P4, PT, R14, R12, PT ;  /* 0x0000000c0e00720c */ /* 0x000fc60003f84070 */
[----:B------:R-:W-:Y:S02]  /*17530*/  IMAD.MOV R11, RZ, RZ, -R11 ;  /* 0x000000ffff0b7224 */ /* 0x000fe400078e0a0b */
[--C-:B------:R-:W-:Y:S02]  /*17540*/  @!P3 IMAD.IADD R6, R6, 0x1, -R14.reuse ;  /* 0x000000010606b824 */ /* 0x100fe400078e0a0e */
[----:B------:R-:W-:Y:S01]  /*17550*/  IMAD R17, R14, R11, R17 ;  /* 0x0000000b0e117224 */ /* 0x000fe200078e0211 */
[----:B------:R-:W-:Y:S01]  /*17560*/  ISETP.GE.AND P0, PT, R5, RZ, PT ;  /* 0x000000ff0500720c */ /* 0x000fe20003f06270 */
[----:B------:R-:W-:Y:S01]  /*17570*/  VIADD R5, R18, 0x52 ;  /* 0x0000005212057836 */ /* 0x000fe20000000000 */
[----:B------:R-:W-:Y:S01]  /*17580*/  ISETP.GT.U32.AND P3, PT, R14, R6, PT ;  /* 0x000000060e00720c */ /* 0x000fe20003f64070 */
[--C-:B------:R-:W-:Y:S01]  /*17590*/  @!P6 IMAD.IADD R10, R10, 0x1, -R14.reuse ;  /* 0x000000010a0ae824 */ /* 0x100fe200078e0a0e */
[----:B------:R-:W-:Y:S01]  /*175a0*/  ISETP.GT.U32.AND P6, PT, R14, R17, PT ;  /* 0x000000110e00720c */ /* 0x000fe20003fc4070 */
[----:B------:R-:W-:Y:S01]  /*175b0*/  @!P4 IMAD.IADD R12, R12, 0x1, -R14 ;  /* 0x000000010c0cc824 */ /* 0x000fe200078e0a0e */
[----:B------:R-:W-:Y:S01]  /*175c0*/  ISETP.GT.U32.AND P4, PT, R14, R2, PT ;  /* 0x000000020e00720c */ /* 0x000fe20003f84070 */
[----:B------:R-:W-:Y:S01]  /*175d0*/  VIADD R4, R18, 0x51 ;  /* 0x0000005112047836 */ /* 0x000fe20000000000 */
[----:B------:R-:W-:-:S02]  /*175e0*/  IABS R16, R5 ;  /* 0x0000000500107213 */ /* 0x000fc40000000000 */
[----:B------:R-:W-:Y:S01]  /*175f0*/  ISETP.GE.AND P1, PT, R7, RZ, PT ;  /* 0x000000ff0700720c */ /* 0x000fe20003f26270 */
[----:B------:R-:W-:Y:S01]  /*17600*/  VIADD R7, R18, 0x50 ;  /* 0x0000005012077836 */ /* 0x000fe20000000000 */
[----:B------:R-:W-:Y:S01]  /*17610*/  IABS R15, R4 ;  /* 0x00000004000f7213 */ /* 0x000fe20000000000 */
[----:B------:R-:W-:Y:S01]  /*17620*/  IMAD.HI.U32 R11, R9, R16, RZ ;  /* 0x00000010090b7227 */ /* 0x000fe200078e00ff */
[----:B------:R0:W-:Y:S03]  /*17630*/  STL [R1+0x158], R0 ;  /* 0x0001580001007387 */ /* 0x0001e60000100800 */
[--C-:B------:R-:W-:Y:S01]  /*17640*/  @!P3 IMAD.IADD R6, R6, 0x1, -R14.reuse ;  /* 0x000000010606b824 */ /* 0x100fe200078e0a0e */
[----:B------:R-:W-:Y:S01]  /*17650*/  ISETP.GE.AND P3, PT, R8, RZ, PT ;  /* 0x000000ff0800720c */ /* 0x000fe20003f66270 */
[----:B------:R-:W-:Y:S01]  /*17660*/  @!P6 IMAD.IADD R17, R17, 0x1, -R14 ;  /* 0x000000011111e824 */ /* 0x000fe200078e0a0e */
        /* <DEDUP_REMOVED lines=8> */
[----:B------:R-:W-:Y:S02]  /*176f0*/  IMAD.MOV R8, RZ, RZ, -R8 ;  /* 0x000000ffff087224 */ /* 0x000fe400078e0a08 */
[----:B------:R-:W-:-:S02]  /*17700*/  IMAD R16, R14, R11, R16 ;  /* 0x0000000b0e107224 */ /* 0x000fc400078e0210 */
[----:B------:R-:W-:Y:S02]  /*17710*/  IMAD.MOV.U32 R3, RZ, RZ, R10 ;  /* 0x000000ffff037224 */ /* 0x000fe400078e000a */
[----:B------:R-:W-:Y:S01]  /*17720*/  IMAD.HI.U32 R5, R9, R13, RZ ;  /* 0x0000000d09057227 */ /* 0x000fe200078e00ff */
[----:B------:R0:W-:Y:S03]  /*17730*/  STL [R1+0x154], R0 ;  /* 0x0001540001007387 */ /* 0x0001e60000100800 */
[C---:B------:R-:W-:Y:S02]  /*17740*/  IMAD R15, R14.reuse, R8, R15 ;  /* 0x000000080e0f7224 */ /* 0x040fe400078e020f */
[----:B------:R-:W-:Y:S01]  /*17750*/  @!P2 IMAD.MOV R3, RZ, RZ, -R3 ;  /* 0x000000ffff03a224 */ /* 0x000fe200078e0a03 */
[----:B------:R-:W-:Y:S01]  /*17760*/  ISETP.GT.U32.AND P2, PT, R14, R16, PT ;  /* 0x000000100e00720c */ /* 0x000fe20003f44070 */
[----:B------:R-:W-:-:S02]  /*17770*/  IMAD.MOV R5, RZ, RZ, -R5 ;  /* 0x000000ffff057224 */ /* 0x000fc400078e0a05 */
[----:B0-----:R-:W-:Y:S01]  /*17780*/  IMAD.MOV.U32 R0, RZ, RZ, R6 ;  /* 0x000000ffff007224 */ /* 0x001fe200078e0006 */
[C---:B------:R-:W-:Y:S01]  /*17790*/  ISETP.GT.U32.AND P6, PT, R14.reuse, R2, PT ;  /* 0x000000020e00720c */ /* 0x040fe20003fc4070 */
[C---:B------:R-:W-:Y:S02]  /*177a0*/  IMAD R13, R14.reuse, R5, R13 ;  /* 0x000000050e0d7224 */ /* 0x040fe400078e020d */
[----:B------:R-:W-:Y:S01]  /*177b0*/  @!P0 IMAD.MOV R0, RZ, RZ, -R0 ;  /* 0x000000ffff008224 */ /* 0x000fe200078e0a00 */
[C---:B------:R-:W-:Y:S01]  /*177c0*/  ISETP.GT.U32.AND P0, PT, R14.reuse, R15, PT ;  /* 0x0000000f0e00720c */ /* 0x040fe20003f04070 */
[--C-:B------:R-:W-:Y:S01]  /*177d0*/  @!P5 IMAD.IADD R17, R17, 0x1, -R14.reuse ;  /* 0x000000011111d824 */ /* 0x100fe200078e0a0e */
[----:B------:R-:W-:Y:S01]  /*177e0*/  ISETP.GT.U32.AND P5, PT, R14, R13, PT ;  /* 0x0000000d0e00720c */ /* 0x000fe20003fa4070 */
[----:B------:R-:W-:Y:S02]  /*177f0*/  VIADD R6, R18, 0x4f ;  /* 0x0000004f12067836 */ /* 0x000fe40000000000 */
[----:B------:R-:W-:-:S02]  /*17800*/  @!P2 IMAD.IADD R16, R16, 0x1, -R14 ;  /* 0x000000011010a824 */ /* 0x000fc400078e0a0e */
[----:B------:R-:W-:Y:S01]  /*17810*/  VIADD R10, R18, 0x4e ;  /* 0x0000004e120a7836 */ /* 0x000fe20000000000 */
[----:B------:R-:W-:Y:S01]  /*17820*/  IABS R5, R6 ;  /* 0x0000000600057213 */ /* 0x000fe20000000000 */
[----:B------:R-:W-:Y:S01]  /*17830*/  @!P6 IMAD.IADD R2, R2, 0x1, -R14 ;  /* 0x000000010202e824 */ /* 0x000fe200078e0a0e */
[----:B------:R-:W-:-:S03]  /*17840*/  ISETP.GE.AND P6, PT, R4, RZ, PT ;  /* 0x000000ff0400720c */ /* 0x000fc60003fc6270 */
[--C-:B------:R-:W-:Y:S01]  /*17850*/  @!P0 IMAD.IADD R15, R15, 0x1, -R14.reuse ;  /* 0x000000010f0f8824 */ /* 0x100fe200078e0a0e */
[C---:B------:R-:W-:Y:S01]  /*17860*/  ISETP.GT.U32.AND P0, PT, R14.reuse, R16, PT ;  /* 0x000000100e00720c */ /* 0x040fe20003f04070 */
[----:B------:R-:W-:Y:S01]  /*17870*/  IMAD.HI.U32 R8, R9, R5, RZ ;  /* 0x0000000509087227 */ /* 0x000fe200078e00ff */
[----:B------:R-:W-:Y:S01]  /*17880*/  IABS R4, R10 ;  /* 0x0000000a00047213 */ /* 0x000fe20000000000 */
[----:B------:R-:W-:Y:S02]  /*17890*/  STL [R1+0x150], R3 ;  /* 0x0001500301007387 */ /* 0x000fe40000100800 */
[----:B------:R-:W-:Y:S01]  /*178a0*/  @!P5 IMAD.IADD R13, R13, 0x1, -R14 ;  /* 0x000000010d0dd824 */ /* 0x000fe200078e0a0e */
[----:B------:R-:W-:Y:S01]  /*178b0*/  ISETP.GT.U32.AND P5, PT, R14, R15, PT ;  /* 0x0000000f0e00720c */ /* 0x000fe20003fa4070 */
[----:B------:R0:W-:Y:S01]  /*178c0*/  STL [R1+0x14c], R0 ;  /* 0x00014c0001007387 */ /* 0x0001e20000100800 */
[----:B------:R-:W-:Y:S01]  /*178d0*/  IMAD.MOV R8, RZ, RZ, -R8 ;  /* 0x000000ffff087224 */ /* 0x000fe200078e0a08 */
[----:B------:R-:W-:Y:S01]  /*178e0*/  ISETP.GE.AND P2, PT, R7, RZ, PT ;  /* 0x000000ff0700720c */ /* 0x000fe20003f46270 */
[----:B------:R-:W-:-:S02]  /*178f0*/  VIADD R7, R18, 0x4d ;  /* 0x0000004d12077836 */ /* 0x000fc40000000000 */
[----:B------:R-:W-:Y:S02]  /*17900*/  IMAD R5, R14, R8, R5 ;  /* 0x000000080e057224 */ /* 0x000fe400078e0205 */
[----:B0-----:R-:W-:Y:S02]  /*17910*/  IMAD.MOV.U32 R0, RZ, RZ, R2 ;  /* 0x000000ffff007224 */ /* 0x001fe400078e0002 */
[----:B------:R-:W-:-:S04]  /*17920*/  IMAD.HI.U32 R2, R9, R4, RZ ;  /* 0x0000000409027227 */ /* 0x000fc800078e00ff */
[----:B------:R-:W-:Y:S02]  /*17930*/  IMAD.MOV R2, RZ, RZ, -R2 ;  /* 0x000000ffff027224 */ /* 0x000fe400078e0a02 */
[----:B------:R-:W-:Y:S01]  /*17940*/  @!P0 IMAD.IADD R16, R16, 0x1, -R14 ;  /* 0x0000000110108824 */ /* 0x000fe200078e0a0e */
[C---:B------:R-:W-:Y:S01]  /*17950*/  ISETP.GT.U32.AND P0, PT, R14.reuse, R5, PT ;  /* 0x000000050e00720c */ /* 0x040fe20003f04070 */
[----:B------:R-:W-:Y:S01]  /*17960*/  IMAD R4, R14, R2, R4 ;  /* 0x000000020e047224 */ /* 0x000fe200078e0204 */
[----:B------:R-:W-:Y:S01]  /*17970*/  IABS R19, R7 ;  /* 0x0000000700137213 */ /* 0x000fe20000000000 */
[----:B------:R-:W-:-:S03]  /*17980*/  @!P5 IMAD.IADD R15, R15, 0x1, -R14 ;  /* 0x000000010f0fd824 */ /* 0x000fc600078e0a0e */
[----:B------:R-:W-:Y:S01]  /*17990*/  ISETP.GT.U32.AND P5, PT, R14, R4, PT ;  /* 0x000000040e00720c */ /* 0x000fe20003fa4070 */
[----:B------:R-:W-:-:S04]  /*179a0*/  IMAD.HI.U32 R20, R9, R19, RZ ;  /* 0x0000001309147227 */ /* 0x000fc800078e00ff */
[----:B------:R-:W-:Y:S01]  /*179b0*/  @!P1 IMAD.MOV R0, RZ, RZ, -R0 ;  /* 0x000000ffff009224 */ /* 0x000fe200078e0a00 */
[----:B------:R-:W-:Y:S01]  /*179c0*/  ISETP.GT.U32.AND P1, PT, R14, R13, PT ;  /* 0x0000000d0e00720c */ /* 0x000fe20003f24070 */
[----:B------:R-:W-:Y:S02]  /*179d0*/  IMAD.MOV R20, RZ, RZ, -R20 ;  /* 0x000000ffff147224 */ /* 0x000fe400078e0a14 */
[--C-:B------:R-:W-:Y:S01]  /*179e0*/  @!P0 IMAD.IADD R5, R5, 0x1, -R14.reuse ;  /* 0x0000000105058824 */ /* 0x100fe200078e0a0e */
[----:B------:R-:W-:Y:S01]  /*179f0*/  ISETP.GE.AND P0, PT, R10, RZ, PT ;  /* 0x000000ff0a00720c */ /* 0x000fe20003f06270 */
[----:B------:R-:W-:Y:S02]  /*17a00*/  VIADD R8, R18, 0x4c ;  /* 0x0000004c12087836 */ /* 0x000fe40000000000 */
[----:B------:R-:W-:Y:S01]  /*17a10*/  IMAD R10, R14, R20, R19 ;  /* 0x000000140e0a7224 */ /* 0x000fe200078e0213 */
[----:B------:R0:W-:Y:S01]  /*17a20*/  STL [R1+0x148], R0 ;  /* 0x0001480001007387 */ /* 0x0001e20000100800 */
[----:B------:R-:W-:Y:S01]  /*17a30*/  @!P5 IMAD.IADD R4, R4, 0x1, -R14 ;  /* 0x000000010404d824 */ /* 0x000fe200078e0a0e */
[----:B------:R-:W-:Y:S01]  /*17a40*/  IABS R12, R8 ;  /* 0x00000008000c7213 */ /* 0x000fe20000000000 */
[----:B------:R-:W-:Y:S01]  /*17a50*/  @!P4 IMAD.MOV R16, RZ, RZ, -R16 ;  /* 0x000000ffff10c224 */ /* 0x000fe200078e0a10 */
[C---:B------:R-:W-:Y:S01]  /*17a60*/  ISETP.GT.U32.AND P4, PT, R14.reuse, R10, PT ;  /* 0x0000000a0e00720c */ /* 0x040fe20003f84070 */
[----:B0-----:R-:W-:Y:S01]  /*17a70*/  IMAD.MOV.U32 R0, RZ, RZ, R17 ;  /* 0x000000ffff007224 */ /* 0x001fe200078e0011 */
[----:B------:R-:W-:Y:S01]  /*17a80*/  ISETP.GT.U32.AND P5, PT, R14, R5, PT ;  /* 0x000000050e00720c */ /* 0x000fe20003fa4070 */
[----:B------:R-:W-:-:S02]  /*17a90*/  VIADD R2, R18, 0x4b ;  /* 0x0000004b12027836 */ /* 0x000fc40000000000 */
[----:B------:R-:W-:Y:S01]  /*17aa0*/  @!P3 IMAD.MOV R0, RZ, RZ, -R0 ;  /* 0x000000ffff00b224 */ /* 0x000fe200078e0a00 */
[----:B------:R-:W-:Y:S01]  /*17ab0*/  ISETP.GT.U32.AND P3, PT, R14, R4, PT ;  /* 0x000000040e00720c */ /* 0x000fe20003f64070 */
[----:B------:R-:W-:Y:S02]  /*17ac0*/  @!P1 IMAD.IADD R13, R13, 0x1, -R14 ;  /* 0x000000010d0d9824 */ /* 0x000fe400078e0a0e */
[----:B------:R-:W-:Y:S01]  /*17ad0*/  IMAD.HI.U32 R11, R9, R12, RZ ;  /* 0x0000000c090b7227 */ /* 0x000fe200078e00ff */
[----:B------:R0:W-:Y:S01]  /*17ae0*/  STL [R1+0x144], R0 ;  /* 0x0001440001007387 */ /* 0x0001e20000100800 */
[----:B------:R-:W-:Y:S02]  /*17af0*/  ISETP.GE.AND P1, PT, R6, RZ, PT ;  /* 0x000000ff0600720c */ /* 0x000fe40003f26270 */
[----:B------:R-:W-:Y:S01]  /*17b00*/  IMAD.MOV R11, RZ, RZ, -R11 ;  /* 0x000000ffff0b7224 */ /* 0x000fe200078e0a0b */
[----:B------:R-:W-:Y:S01]  /*17b10*/  IABS R6, R2 ;  /* 0x0000000200067213 */ /* 0x000fe20000000000 */
[----:B------:R-:W-:-:S02]  /*17b20*/  IMAD.MOV.U32 R3, RZ, RZ, R15 ;  /* 0x000000ffff037224 */ /* 0x000fc400078e000f */
[----:B0-----:R-:W-:Y:S02]  /*17b30*/  IMAD.MOV.U32 R0, RZ, RZ, R13 ;  /* 0x000000ffff007224 */ /* 0x001fe400078e000d */
[----:B------:R-:W-:Y:S02]  /*17b40*/  IMAD R12, R14, R11, R12 ;  /* 0x0000000b0e0c7224 */ /* 0x000fe400078e020c */
[----:B------:R-:W-:Y:S01]  /*17b50*/  @!P2 IMAD.MOV R0, RZ, RZ, -R0 ;  /* 0x000000ffff00a224 */ /* 0x000fe200078e0a00 */
[----:B------:R-:W-:Y:S01]  /*17b60*/  ISETP.GE.AND P2, PT, R8, RZ, PT ;  /* 0x000000ff0800720c */ /* 0x000fe20003f46270 */
[----:B------:R-:W-:Y:S02]  /*17b70*/  @!P4 IMAD.IADD R10, R10, 0x1, -R14 ;  /* 0x000000010a0ac824 */ /* 0x000fe400078e0a0e */
[----:B------:R-:W-:-:S04]  /*17b80*/  IMAD.HI.U32 R8, R9, R6, RZ ;  /* 0x0000000609087227 */ /* 0x000fc800078e00ff */
[----:B------:R-:W-:Y:S01]  /*17b90*/  @!P6 IMAD.MOV R3, RZ, RZ, -R3 ;  /* 0x000000ffff03e224 */ /* 0x000fe200078e0a03 */
[----:B------:R-:W-:Y:S01]  /*17ba0*/  ISETP.GE.AND P6, PT, R7, RZ, PT ;  /* 0x000000ff0700720c */ /* 0x000fe20003fc6270 */
[--C-:B------:R-:W-:Y:S01]  /*17bb0*/  @!P5 IMAD.IADD R5, R5, 0x1, -R14.reuse ;  /* 0x000000010505d824 */ /* 0x100fe200078e0a0e */
[----:B------:R-:W-:Y:S01]  /*17bc0*/  ISETP.GE.AND P5, PT, R2, RZ, PT ;  /* 0x000000ff0200720c */ /* 0x000fe20003fa6270 */
[----:B------:R-:W-:Y:S01]  /*17bd0*/  @!P3 IMAD.IADD R4, R4, 0x1, -R14 ;  /* 0x000000010404b824 */ /* 0x000fe200078e0a0e */
[----:B------:R-:W-:Y:S01]  /*17be0*/  ISETP.GT.U32.AND P3, PT, R14, R12, PT ;  /* 0x0000000c0e00720c */ /* 0x000fe20003f64070 */
[----:B------:R-:W-:Y:S01]  /*17bf0*/  VIADD R7, R18, 0x4a ;  /* 0x0000004a12077836 */ /* 0x000fe20000000000 */
[----:B------:R-:W-:Y:S01]  /*17c00*/  ISETP.GT.U32.AND P4, PT, R14, R10, PT ;  /* 0x0000000a0e00720c */ /* 0x000fe20003f84070 */
[----:B------:R-:W-:Y:S01]  /*17c10*/  IMAD.MOV R2, RZ, RZ, -R8 ;  /* 0x000000ffff027224 */ /* 0x000fe200078e0a08 */
[----:B------:R-:W-:Y:S02]  /*17c20*/  STL [R1+0x140], R16 ;  /* 0x0001401001007387 */ /* 0x000fe40000100800 */
[----:B------:R-:W-:-:S02]  /*17c30*/  IABS R8, R7 ;  /* 0x0000000700087213 */ /* 0x000fc40000000000 */
[----:B------:R0:W-:Y:S01]  /*17c40*/  STL [R1+0x13c], R3 ;  /* 0x00013c0301007387 */ /* 0x0001e20000100800 */
[----:B------:R-:W-:-:S03]  /*17c50*/  IMAD R2, R14, R2, R6 ;  /* 0x000000020e027224 */ /* 0x000fc600078e0206 */
[----:B------:R1:W-:Y:S01]  /*17c60*/  STL [R1+0x134], R0 ;  /* 0x0001340001007387 */ /* 0x0003e20000100800 */
[----:B0-----:R-:W-:Y:S02]  /*17c70*/  IMAD.MOV.U32 R3, RZ, RZ, R5 ;  /* 0x000000ffff037224 */ /* 0x001fe400078e0005 */
[----:B-1----:R-:W-:Y:S02]  /*17c80*/  IMAD.MOV.U32 R0, RZ, RZ, R4 ;  /* 0x000000ffff007224 */ /* 0x002fe400078e0004 */
[----:B------:R-:W-:-:S04]  /*17c90*/  IMAD.HI.U32 R5, R9, R8, RZ ;  /* 0x0000000809057227 */ /* 0x000fc800078e00ff */
[----:B------:R-:W-:Y:S01]  /*17ca0*/  @!P0 IMAD.MOV R0, RZ, RZ, -R0 ;  /* 0x000000ffff008224 */ /* 0x000fe200078e0a00 */
[----:B------:R-:W-:Y:S01]  /*17cb0*/  ISETP.GT.U32.AND P0, PT, R14, R2, PT ;  /* 0x000000020e00720c */ /* 0x000fe20003f04070 */
[----:B------:R-:W-:Y:S02]  /*17cc0*/  @!P1 IMAD.MOV R3, RZ, RZ, -R3 ;  /* 0x000000ffff039224 */ /* 0x000fe400078e0a03 */
[--C-:B------:R-:W-:Y:S02]  /*17cd0*/  @!P3 IMAD.IADD R12, R12, 0x1, -R14.reuse ;  /* 0x000000010c0cb824 */ /* 0x100fe400078e0a0e */
[----:B------:R-:W-:Y:S02]  /*17ce0*/  IMAD.MOV R5, RZ, RZ, -R5 ;  /* 0x000000ffff057224 */ /* 0x000fe400078e0a05 */
[----:B------:R-:W-:Y:S01]  /*17cf0*/  @!P4 IMAD.IADD R10, R10, 0x1, -R14 ;  /* 0x000000010a0ac824 */ /* 0x000fe200078e0a0e */
[----:B------:R-:W-:Y:S01]  /*17d00*/  STL [R1+0x130], R3 ;  /* 0x0001300301007387 */ /* 0x000fe20000100800 */
[C---:B------:R-:W-:Y:S01]  /*17d10*/  ISETP.GT.U32.AND P3, PT, R14.reuse, R12, PT ;  /* 0x0000000c0e00720c */ /* 0x040fe20003f64070 */
[----:B------:R-:W-:-:S02]  /*17d20*/  IMAD R8, R14, R5, R8 ;  /* 0x000000050e087224 */ /* 0x000fc400078e0208 */
[----:B------:R0:W-:Y:S01]  /*17d30*/  STL [R1+0x12c], R0 ;  /* 0x00012c0001007387 */ /* 0x0001e20000100800 */
[C---:B------:R-:W-:Y:S02]  /*17d40*/  VIADD R4, R18.reuse, 0x49 ;  /* 0x0000004912047836 */ /* 0x040fe40000000000 */
[----:B------:R-:W-:Y:S02]  /*17d50*/  VIADD R13, R18, 0x48 ;  /* 0x00000048120d7836 */ /* 0x000fe40000000000 */
[----:B------:R-:W-:Y:S02]  /*17d60*/  @!P0 IMAD.IADD R2, R2, 0x1, -R14 ;  /* 0x0000000102028824 */ /* 0x000fe400078e0a0e */
[----:B0-----:R-:W-:Y:S01]  /*17d70*/  IMAD.MOV.U32 R0, RZ, RZ, R10 ;  /* 0x000000ffff007224 */ /* 0x001fe200078e000a */
[----:B------:R-:W-:-:S03]  /*17d80*/  IABS R6, R4 ;  /* 0x0000000400067213 */ /* 0x000fc60000000000 */
[----:B------:R-:W-:Y:S01]  /*17d90*/  @!P6 IMAD.MOV R0, RZ, RZ, -R0 ;  /* 0x000000ffff00e224 */ /* 0x000fe200078e0a00 */
[C---:B------:R-:W-:Y:S02]  /*17da0*/  ISETP.GT.U32.AND P6, PT, R14.reuse, R8, PT ;  /* 0x000000080e00720c */ /* 0x040fe40003fc4070 */
[----:B------:R-:W-:Y:S02]  /*17db0*/  ISETP.GE.AND P1, PT, R7, RZ, PT ;  /* 0x000000ff0700720c */ /* 0x000fe40003f26270 */
[----:B------:R-:W-:Y:S02]  /*17dc0*/  IABS R7, R13 ;  /* 0x0000000d00077213 */ /* 0x000fe40000000000 */
[----:B------:R-:W-:Y:S01]  /*17dd0*/  ISETP.GT.U32.AND P0, PT, R14, R2, PT ;  /* 0x000000020e00720c */ /* 0x000fe20003f04070 */
[----:B------:R-:W-:Y:S01]  /*17de0*/  IMAD.HI.U32 R11, R9, R6, RZ ;  /* 0x00000006090b7227 */ /* 0x000fe200078e00ff */
[----:B------:R-:W-:-:S03]  /*17df0*/  ISETP.GE.AND P4, PT, R4, RZ, PT ;  /* 0x000000ff0400720c */ /* 0x000fc60003f86270 */
[----:B------:R-:W-:Y:S02]  /*17e00*/  @!P3 IMAD.IADD R12, R12, 0x1, -R14 ;  /* 0x000000010c0cb824 */ /* 0x000fe400078e0a0e */
[----:B------:R-:W-:Y:S01]  /*17e10*/  VIADD R4, R18, 0x47 ;  /* 0x0000004712047836 */ /* 0x000fe20000000000 */
[----:B------:R0:W-:Y:S01]  /*17e20*/  STL [R1+0x128], R0 ;  /* 0x0001280001007387 */ /* 0x0001e20000100800 */
[----:B------:R-:W-:-:S04]  /*17e30*/  IMAD.HI.U32 R10, R9, R7, RZ ;  /* 0x00000007090a7227 */ /* 0x000fc800078e00ff */
[----:B------:R-:W-:Y:S01]  /*17e40*/  IMAD.MOV R11, RZ, RZ, -R11 ;  /* 0x000000ffff0b7224 */ /* 0x000fe200078e0a0b */
[----:B------:R-:W-:Y:S01]  /*17e50*/  IABS R5, R4 ;  /* 0x0000000400057213 */ /* 0x000fe20000000000 */
[----:B------:R-:W-:Y:S02]  /*17e60*/  @!P6 IMAD.IADD R8, R8, 0x1, -R14 ;  /* 0x000000010808e824 */ /* 0x000fe400078e0a0e */
[----:B0-----:R-:W-:Y:S02]  /*17e70*/  IMAD.MOV.U32 R0, RZ, RZ, R12 ;  /* 0x000000ffff007224 */ /* 0x001fe400078e000c */
[----:B------:R-:W-:Y:S02]  /*17e80*/  IMAD.MOV R10, RZ, RZ, -R10 ;  /* 0x000000ffff0a7224 */ /* 0x000fe400078e0a0a */
[----:B------:R-:W-:Y:S02]  /*17e90*/  IMAD R6, R14, R11, R6 ;  /* 0x0000000b0e067224 */ /* 0x000fe400078e0206 */
[----:B------:R-:W-:Y:S01]  /*17ea0*/  @!P2 IMAD.MOV R0, RZ, RZ, -R0 ;  /* 0x000000ffff00a224 */ /* 0x000fe200078e0a00 */
[----:B------:R-:W-:Y:S01]  /*17eb0*/  ISETP.GE.AND P2, PT, R4, RZ, PT ;  /* 0x000000ff0400720c */ /* 0x000fe20003f46270 */
[C---:B------:R-:W-:Y:S01]  /*17ec0*/  IMAD R4, R14.reuse, R10, R7 ;  /* 0x0000000a0e047224 */ /* 0x040fe200078e0207 */
[----:B------:R-:W-:Y:S01]  /*17ed0*/  ISETP.GT.U32.AND P6, PT, R14, R8, PT ;  /* 0x000000080e00720c */ /* 0x000fe20003fc4070 */
[----:B------:R-:W-:Y:S01]  /*17ee0*/  @!P0 IMAD.IADD R2, R2, 0x1, -R14 ;  /* 0x0000000102028824 */ /* 0x000fe200078e0a0e */
[----:B------:R-:W-:Y:S01]  /*17ef0*/  ISETP.GT.U32.AND P0, PT, R14, R6, PT ;  /* 0x000000060e00720c */ /* 0x000fe20003f04070 */
[----:B------:R-:W-:Y:S01]  /*17f00*/  IMAD.HI.U32 R7, R9, R5, RZ ;  /* 0x0000000509077227 */ /* 0x000fe200078e00ff */
[----:B------:R0:W-:Y:S03]  /*17f10*/  STL [R1+0x124], R0 ;  /* 0x0001240001007387 */ /* 0x0001e60000100800 */
[----:B0-----:R-:W-:-:S02]  /*17f20*/  IMAD.MOV.U32 R0, RZ, RZ, R2 ;  /* 0x000000ffff007224 */ /* 0x001fc400078e0002 */
[----:B------:R-:W-:Y:S02]  /*17f30*/  IMAD.MOV R2, RZ, RZ, -R7 ;  /* 0x000000ffff027224 */ /* 0x000fe400078e0a07 */
[----:B------:R-:W-:Y:S01]  /*17f40*/  @!P5 IMAD.MOV R0, RZ, RZ, -R0 ;  /* 0x000000ffff00d224 */ /* 0x000fe200078e0a00 */
[C---:B------:R-:W-:Y:S01]  /*17f50*/  ISETP.GT.U32.AND P5, PT, R14.reuse, R4, PT ;  /* 0x000000040e00720c */ /* 0x040fe20003fa4070 */
[----:B------:R-:W-:Y:S02]  /*17f60*/  IMAD R5, R14, R2, R5 ;  /* 0x000000020e057224 */ /* 0x000fe400078e0205 */
[--C-:B------:R-:W-:Y:S02]  /*17f70*/  @!P6 IMAD.IADD R8, R8, 0x1, -R14.reuse ;  /* 0x000000010808e824 */ /* 0x100fe400078e0a0e */
[----:B------:R-:W-:Y:S01]  /*17f80*/  @!P0 IMAD.IADD R6, R6, 0x1, -R14 ;  /* 0x0000000106068824 */ /* 0x000fe200078e0a0e */
[----:B------:R-:W-:Y:S01]  /*17f90*/  ISETP.GT.U32.AND P6, PT, R14, R5, PT ;  /* 0x000000050e00720c */ /* 0x000fe20003fc4070 */
[----:B------:R-:W-:-:S02]  /*17fa0*/  VIADD R11, R18, 0x46 ;  /* 0x00000046120b7836 */ /* 0x000fc40000000000 */
[----:B------:R-:W-:Y:S01]  /*17fb0*/  VIADD R7, R18, 0x45 ;  /* 0x0000004512077836 */ /* 0x000fe20000000000 */
[----:B------:R-:W-:Y:S01]  /*17fc0*/  ISETP.GT.U32.AND P0, PT, R14, R6, PT ;  /* 0x000000060e00720c */ /* 0x000fe20003f04070 */
[----:B------:R-:W-:Y:S01]  /*17fd0*/  VIADD R2, R18, 0x44 ;  /* 0x0000004412027836 */ /* 0x000fe20000000000 */
[----:B------:R-:W-:Y:S01]  /*17fe0*/  IABS R16, R11 ;  /* 0x0000000b00107213 */ /* 0x000fe20000000000 */
[----:B------:R-:W-:Y:S01]  /*17ff0*/  @!P5 IMAD.IADD R4, R4, 0x1, -R14 ;  /* 0x000000010404d824 */ /* 0x000fe200078e0a0e */
[----:B------:R-:W-:Y:S01]  /*18000*/  IABS R15, R7 ;  /* 0x00000007000f7213 */ /* 0x000fe20000000000 */
[----:B------:R0:W-:Y:S01]  /*18010*/  STL [R1+0x120], R0 ;  /* 0x0001200001007387 */ /* 0x0001e20000100800 */
[----:B------:R-:W-:Y:S01]  /*18020*/  IABS R12, R2 ;  /* 0x00000002000c7213 */ /* 0x000fe20000000000 */
[----:B------:R-:W-:Y:S01]  /*18030*/  IMAD.HI.U32 R10, R9, R16, RZ ;  /* 0x00000010090a7227 */ /* 0x000fe200078e00ff */
[----:B------:R-:W-:-:S03]  /*18040*/  ISETP.GT.U32.AND P5, PT, R14, R4, PT ;  /* 0x000000040e00720c */ /* 0x000fc60003fa4070 */
[----:B------:R-:W-:Y:S02]  /*18050*/  @!P6 IMAD.IADD R5, R5, 0x1, -R14 ;  /* 0x000000010505e824 */ /* 0x000fe400078e0a0e */
[----:B0-----:R-:W-:Y:S02]  /*18060*/  IMAD.MOV.U32 R0, RZ, RZ, R8 ;  /* 0x000000ffff007224 */ /* 0x001fe400078e0008 */
[----:B------:R-:W-:Y:S01]  /*18070*/  IMAD.HI.U32 R8, R9, R15, RZ ;  /* 0x0000000f09087227 */ /* 0x000fe200078e00ff */
[----:B------:R-:W-:-:S03]  /*18080*/  ISETP.GT.U32.AND P6, PT, R14, R5, PT ;  /* 0x000000050e00720c */ /* 0x000fc60003fc4070 */
[----:B------:R-:W-:Y:S01]  /*18090*/  @!P1 IMAD.MOV R0, RZ, RZ, -R0 ;  /* 0x000000ffff009224 */ /* 0x000fe200078e0a00 */
[----:B------:R-:W-:Y:S01]  /*180a0*/  ISETP.GE.AND P1, PT, R11, RZ, PT ;  /* 0x000000ff0b00720c */ /* 0x000fe20003f26270 */
[----:B------:R-:W-:-:S04]  /*180b0*/  IMAD.HI.U32 R11, R9, R12, RZ ;  /* 0x0000000c090b7227 */ /* 0x000fc800078e00ff */
[----:B------:R-:W-:Y:S02]  /*180c0*/  IMAD.MOV R10, RZ, RZ, -R10 ;  /* 0x000000ffff0a7224 */ /* 0x000fe400078e0a0a */
[----:B------:R-:W-:Y:S02]  /*180d0*/  IMAD.MOV R8, RZ, RZ, -R8 ;  /* 0x000000ffff087224 */ /* 0x000fe400078e0a08 */
[----:B------:R-:W-:Y:S01]  /*180e0*/  @!P0 IMAD.IADD R6, R6, 0x1, -R14 ;  /* 0x0000000106068824 */ /* 0x000fe200078e0a0e */
[----:B------:R-:W-:Y:S01]  /*180f0*/  ISETP.GE.AND P0, PT, R7, RZ, PT ;  /* 0x000000ff0700720c */ /* 0x000fe20003f06270 */
[----:B------:R-:W-:Y:S02]  /*18100*/  IMAD.MOV R7, RZ, RZ, -R11 ;  /* 0x000000ffff077224 */ /* 0x000fe400078e0a0b */
[C---:B------:R-:W-:Y:S02]  /*18110*/  IMAD R16, R14.reuse, R10, R16 ;  /* 0x0000000a0e107224 */ /* 0x040fe400078e0210 */
[----:B------:R-:W-:-:S02]  /*18120*/  IMAD R15, R14, R8, R15 ;  /* 0x000000080e0f7224 */ /* 0x000fc400078e020f */
[----:B------:R-:W-:Y:S01]  /*18130*/  IMAD.MOV.U32 R3, RZ, RZ, R6 ;  /* 0x000000ffff037224 */ /* 0x000fe200078e0006 */
[----:B------:R-:W-:Y:S01]  /*18140*/  ISETP.GE.AND P3, PT, R13, RZ, PT ;  /* 0x000000ff0d00720c */ /* 0x000fe20003f66270 */
[----:B------:R-:W-:Y:S01]  /*18150*/  @!P5 IMAD.IADD R4, R4, 0x1, -R14 ;  /* 0x000000010404d824 */ /* 0x000fe200078e0a0e */
[C---:B------:R-:W-:Y:S01]  /*18160*/  ISETP.GT.U32.AND P5, PT, R14.reuse, R16, PT ;  /* 0x000000100e00720c */ /* 0x040fe20003fa4070 */
[C---:B------:R-:W-:Y:S02]  /*18170*/  IMAD R12, R14.reuse, R7, R12 ;  /* 0x000000070e0c7224 */ /* 0x040fe400078e020c */
[----:B------:R-:W-:Y:S01]  /*18180*/  @!P4 IMAD.MOV R3, RZ, RZ, -R3 ;  /* 0x000000ffff03c224 */ /* 0x000fe200078e0a03 */
[C---:B------:R-:W-:Y:S01]  /*18190*/  ISETP.GT.U32.AND P4, PT, R14.reuse, R15, PT ;  /* 0x0000000f0e00720c */ /* 0x040fe20003f84070 */
[----:B------:R-:W-:Y:S01]  /*181a0*/  @!P6 IMAD.IADD R5, R5, 0x1, -R14 ;  /* 0x000000010505e824 */ /* 0x000fe200078e0a0e */
[----:B------:R-:W-:Y:S01]  /*181b0*/  ISETP.GT.U32.AND P6, PT, R14, R12, PT ;  /* 0x0000000c0e00720c */ /* 0x000fe20003fc4070 */
[----:B------:R0:W-:Y:S01]  /*181c0*/  STL [R1+0x11c], R0 ;  /* 0x00011c0001007387 */ /* 0x0001e20000100800 */
[----:B------:R-:W-:-:S02]  /*181d0*/  VIADD R6, R18, 0x43 ;  /* 0x0000004312067836 */ /* 0x000fc40000000000 */
[----:B------:R-:W-:Y:S02]  /*181e0*/  VIADD R13, R18, 0x42 ;  /* 0x00000042120d7836 */ /* 0x000fe40000000000 */
[----:B0-----:R-:W-:Y:S01]  /*181f0*/  IMAD.MOV.U32 R0, RZ, RZ, R4 ;  /* 0x000000ffff007224 */ /* 0x001fe200078e0004 */
[----:B------:R-:W-:Y:S01]  /*18200*/  IABS R4, R6 ;  /* 0x0000000600047213 */ /* 0x000fe20000000000 */
[----:B------:R-:W-:Y:S02]  /*18210*/  @!P5 IMAD.IADD R16, R16, 0x1, -R14 ;  /* 0x000000011010d824 */ /* 0x000fe400078e0a0e */
[----:B------:R-:W-:Y:S01]  /*18220*/  @!P3 IMAD.MOV R0, RZ, RZ, -R0 ;  /* 0x000000ffff00b224 */ /* 0x000fe200078e0a00 */
[----:B------:R-:W-:Y:S01]  /*18230*/  ISETP.GE.AND P3, PT, R2, RZ, PT ;  /* 0x000000ff0200720c */ /* 0x000fe20003f66270 */
[--C-:B------:R-:W-:Y:S01]  /*18240*/  @!P4 IMAD.IADD R15, R15, 0x1, -R14.reuse ;  /* 0x000000010f0fc824 */ /* 0x100fe200078e0a0e */
[----:B------:R-:W-:Y:S01]  /*18250*/  IABS R2, R13 ;  /* 0x0000000d00027213 */ /* 0x000fe20000000000 */
[----:B------:R-:W-:Y:S01]  /*18260*/  STL [R1+0x118], R3 ;  /* 0x0001180301007387 */ /* 0x000fe20000100800 */
[----:B------:R-:W-:Y:S01]  /*18270*/  @!P6 IMAD.IADD R12, R12, 0x1, -R14 ;  /* 0x000000010c0ce824 */ /* 0x000fe200078e0a0e */
[----:B------:R-:W-:-:S02]  /*18280*/  ISETP.GE.AND P5, PT, R6, RZ, PT ;  /* 0x000000ff0600720c */ /* 0x000fc40003fa6270 */
[----:B------:R0:W-:Y:S01]  /*18290*/  STL [R1+0x114], R0 ;  /* 0x0001140001007387 */ /* 0x0001e20000100800 */
[C---:B------:R-:W-:Y:S01]  /*182a0*/  ISETP.GT.U32.AND P4, PT, R14.reuse, R16, PT ;  /* 0x000000100e00720c */ /* 0x040fe20003f84070 */
[----:B------:R-:W-:Y:S01]  /*182b0*/  IMAD.HI.U32 R6, R9, R4, RZ ;  /* 0x0000000409067227 */ /* 0x000fe200078e00ff */
[----:B------:R-:W-:-:S03]  /*182c0*/  ISETP.GT.U32.AND P6, PT, R14, R15, PT ;  /* 0x0000000f0e00720c */ /* 0x000fc60003fc4070 */
[----:B0-----:R-:W-:Y:S02]  /*182d0*/  IMAD.MOV.U32 R0, RZ, RZ, R5 ;  /* 0x000000ffff007224 */ /* 0x001fe400078e0005 */
[----:B------:R-:W-:-:S04]  /*182e0*/  IMAD.HI.U32 R5, R9, R2, RZ ;  /* 0x0000000209057227 */ /* 0x000fc800078e00ff */
[----:B------:R-:W-:Y:S02]  /*182f0*/  IMAD.MOV R6, RZ, RZ, -R6 ;  /* 0x000000ffff067224 */ /* 0x000fe400078e0a06 */
[----:B------:R-:W-:Y:S02]  /*18300*/  IMAD.MOV R5, RZ, RZ, -R5 ;  /* 0x000000ffff057224 */ /* 0x000fe400078e0a05 */
[C---:B------:R-:W-:Y:S02]  /*18310*/  IMAD R4, R14.reuse, R6, R4 ;  /* 0x000000060e047224 */ /* 0x040fe400078e0204 */
[----:B------:R-:W-:Y:S02]  /*18320*/  IMAD R2, R14, R5, R2 ;  /* 0x000000050e027224 */ /* 0x000fe400078e0202 */
[--C-:B------:R-:W-:Y:S01]  /*18330*/  @!P4 IMAD.IADD R16, R16, 0x1, -R14.reuse ;  /* 0x000000011010c824 */ /* 0x100fe200078e0a0e */
[C---:B------:R-:W-:Y:S01]  /*18340*/  ISETP.GT.U32.AND P4, PT, R14.reuse, R4, PT ;  /* 0x000000040e00720c */ /* 0x040fe20003f84070 */
[----:B------:R-:W-:Y:S01]  /*18350*/  @!P6 IMAD.IADD R15, R15, 0x1, -R14 ;  /* 0x000000010f0fe824 */ /* 0x000fe200078e0a0e */
[C---:B------:R-:W-:Y:S01]  /*18360*/  ISETP.GT.U32.AND P6, PT, R14.reuse, R2, PT ;  /* 0x000000020e00720c */ /* 0x040fe20003fc4070 */
[----:B------:R-:W-:Y:S01]  /*18370*/  @!P2 IMAD.MOV R0, RZ, RZ, -R0 ;  /* 0x000000ffff00a224 */ /* 0x000fe200078e0a00 */
[----:B------:R-:W-:Y:S01]  /*18380*/  ISETP.GT.U32.AND P2, PT, R14, R12, PT ;  /* 0x0000000c0e00720c */ /* 0x000fe20003f44070 */
[----:B------:R-:W-:-:S02]  /*18390*/  VIADD R11, R18, 0x41 ;  /* 0x00000041120b7836 */ /* 0x000fc40000000000 */
[----:B------:R-:W-:Y:S01]  /*183a0*/  VIADD R6, R18, 0x40 ;  /* 0x0000004012067836 */ /* 0x000fe20000000000 */
[----:B------:R0:W-:Y:S02]  /*183b0*/  STL [R1+0x110], R0 ;  /* 0x0001100001007387 */ /* 0x0001e40000100800 */
[----:B------:R-:W-:Y:S02]  /*183c0*/  IABS R7, R11 ;  /* 0x0000000b00077213 */ /* 0x000fe40000000000 */
[----:B------:R-:W-:Y:S01]  /*183d0*/  IABS R8, R6 ;  /* 0x0000000600087213 */ /* 0x000fe20000000000 */
[--C-:B------:R-:W-:Y:S02]  /*183e0*/  @!P4 IMAD.IADD R4, R4, 0x1, -R14.reuse ;  /* 0x000000010404c824 */ /* 0x100fe400078e0a0e */
[----:B------:R-:W-:Y:S02]  /*183f0*/  @!P6 IMAD.IADD R2, R2, 0x1, -R14 ;  /* 0x000000010202e824 */ /* 0x000fe400078e0a0e */
[----:B0-----:R-:W-:-:S02]  /*18400*/  IMAD.MOV.U32 R0, RZ, RZ, R16 ;  /* 0x000000ffff007224 */ /* 0x001fc400078e0010 */
[----:B------:R-:W-:Y:S01]  /*18410*/  IMAD.HI.U32 R5, R9, R7, RZ ;  /* 0x0000000709057227 */ /* 0x000fe200078e00ff */
[----:B------:R-:W-:-:S03]  /*18420*/  ISETP.GE.AND P4, PT, R11, RZ, PT ;  /* 0x000000ff0b00720c */ /* 0x000fc60003f86270 */
[----:B------:R-:W-:Y:S01]  /*18430*/  @!P1 IMAD.MOV R0, RZ, RZ, -R0 ;  /* 0x000000ffff009224 */ /* 0x000fe200078e0a00 */
[----:B------:R-:W-:Y:S01]  /*18440*/  ISETP.GT.U32.AND P1, PT, R14, R4, PT ;  /* 0x000000040e00720c */ /* 0x000fe20003f24070 */
[----:B------:R-:W-:Y:S01]  /*18450*/  @!P2 IMAD.IADD R12, R12, 0x1, -R14 ;  /* 0x000000010c0ca824 */ /* 0x000fe200078e0a0e */
[----:B------:R-:W-:Y:S01]  /*18460*/  ISETP.GT.U32.AND P6, PT, R14, R2, PT ;  /* 0x000000020e00720c */ /* 0x000fe20003fc4070 */
[----:B------:R-:W-:Y:S01]  /*18470*/  IMAD.MOV R5, RZ, RZ, -R5 ;  /* 0x000000ffff057224 */ /* 0x000fe200078e0a05 */
[----:B------:R0:W-:Y:S01]  /*18480*/  STL [R1+0x10c], R0 ;  /* 0x00010c0001007387 */ /* 0x0001e20000100800 */
[----:B------:R-:W-:-:S04]  /*18490*/  IMAD.HI.U32 R11, R9, R8, RZ ;  /* 0x00000008090b7227 */ /* 0x000fc800078e00ff */
[----:B------:R-:W-:Y:S02]  /*184a0*/  IMAD R7, R14, R5, R7 ;  /* 0x000000050e077224 */ /* 0x000fe400078e0207 */
[----:B------:R-:W-:Y:S02]  /*184b0*/  IMAD.MOV R11, RZ, RZ, -R11 ;  /* 0x000000ffff0b7224 */ /* 0x000fe400078e0a0b */
[----:B0-----:R-:W-:Y:S02]  /*184c0*/  IMAD.MOV.U32 R0, RZ, RZ, R12 ;  /* 0x000000ffff007224 */ /* 0x001fe400078e000c */
[----:B------:R-:W-:Y:S02]  /*184d0*/  IMAD.MOV.U32 R3, RZ, RZ, R15 ;  /* 0x000000ffff037224 */ /* 0x000fe400078e000f */
[----:B------:R-:W-:Y:S01]  /*184e0*/  @!P3 IMAD.MOV R0, RZ, RZ, -R0 ;  /* 0x000000ffff00b224 */ /* 0x000fe200078e0a00 */
[----:B------:R-:W-:Y:S01]  /*184f0*/  ISETP.GE.AND P3, PT, R6, RZ, PT ;  /* 0x000000ff0600720c */ /* 0x000fe20003f66270 */
[----:B------:R-:W-:Y:S01]  /*18500*/  @!P0 IMAD.MOV R3, RZ, RZ, -R3 ;  /* 0x000000ffff038224 */ /* 0x000fe200078e0a03 */
[C---:B------:R-:W-:Y:S01]  /*18510*/  ISETP.GT.U32.AND P0, PT, R14.reuse, R7, PT ;  /* 0x000000070e00720c */ /* 0x040fe20003f04070 */
[----:B------:R-:W-:-:S02]  /*18520*/  IMAD R6, R14, R11, R8 ;  /* 0x0000000b0e067224 */ /* 0x000fc400078e0208 */
[--C-:B------:R-:W-:Y:S02]  /*18530*/  @!P1 IMAD.IADD R4, R4, 0x1, -R14.reuse ;  /* 0x0000000104049824 */ /* 0x100fe400078e0a0e */
[--C-:B------:R-:W-:Y:S01]  /*18540*/  @!P6 IMAD.IADD R2, R2, 0x1, -R14.reuse ;  /* 0x000000010202e824 */ /* 0x100fe200078e0a0e */
[----:B------:R-:W-:Y:S01]  /*18550*/  ISETP.GT.U32.AND P6, PT, R14, R6, PT ;  /* 0x000000060e00720c */ /* 0x000fe20003fc4070 */
[----:B------:R-:W-:Y:S01]  /*18560*/  STL [R1+0x108], R3 ;  /* 0x0001080301007387 */ /* 0x000fe20000100800 */
[----:B------:R-:W-:Y:S01]  /*18570*/  VIADD R10, R18, 0x3f ;  /* 0x0000003f120a7836 */ /* 0x000fe20000000000 */
[----:B------:R-:W-:Y:S02]  /*18580*/  ISETP.GE.AND P2, PT, R13, RZ, PT ;  /* 0x000000ff0d00720c */ /* 0x000fe40003f46270 */
[----:B------:R0:W-:Y:S02]  /*18590*/  STL [R1+0x104], R0 ;  /* 0x0001040001007387 */ /* 0x0001e40000100800 */
[----:B------:R-:W-:Y:S01]  /*185a0*/  IABS R13, R10 ;  /* 0x0000000a000d7213 */ /* 0x000fe20000000000 */
[----:B------:R-:W-:Y:S01]  /*185b0*/  @!P0 IMAD.IADD R7, R7, 0x1, -R14 ;  /* 0x0000000107078824 */ /* 0x000fe200078e0a0e */
[----:B------:R-:W-:Y:S01]  /*185c0*/  ISETP.GE.AND P1, PT, R10, RZ, PT ;  /* 0x000000ff0a00720c */ /* 0x000fe20003f26270 */
[----:B0-----:R-:W-:-:S02]  /*185d0*/  IMAD.MOV.U32 R0, RZ, RZ, R4 ;  /* 0x000000ffff007224 */ /* 0x001fc400078e0004 */
[----:B------:R-:W-:Y:S02]  /*185e0*/  VIADD R10, R18, 0x3e ;  /* 0x0000003e120a7836 */ /* 0x000fe40000000000 */
[----:B------:R-:W-:Y:S01]  /*185f0*/  @!P5 IMAD.MOV R0, RZ, RZ, -R0 ;  /* 0x000000ffff00d224 */ /* 0x000fe200078e0a00 */
[----:B------:R-:W-:Y:S01]  /*18600*/  ISETP.GT.U32.AND P5, PT, R14, R7, PT ;  /* 0x000000070e00720c */ /* 0x000fe20003fa4070 */
[----:B------:R-:W-:Y:S01]  /*18610*/  VIADD R8, R18, 0x3d ;  /* 0x0000003d12087836 */ /* 0x000fe20000000000 */
[----:B------:R-:W-:Y:S01]  /*18620*/  IABS R22, R10 ;  /* 0x0000000a00167213 */ /* 0x000fe20000000000 */
[----:B------:R-:W-:Y:S01]  /*18630*/  @!P6 IMAD.IADD R6, R6, 0x1, -R14 ;  /* 0x000000010606e824 */ /* 0x000fe200078e0a0e */
[----:B------:R0:W-:Y:S02]  /*18640*/  STL [R1+0x100], R0 ;  /* 0x0001000001007387 */ /* 0x0001e40000100800 */
[----:B------:R-:W-:Y:S01]  /*18650*/  IABS R21, R8 ;  /* 0x0000000800157213 */ /* 0x000fe20000000000 */
[----:B------:R-:W-:-:S04]  /*18660*/  IMAD.HI.U32 R4, R9, R22, RZ ;  /* 0x0000001609047227 */ /* 0x000fc800078e00ff */
[----:B0-----:R-:W-:-:S04]  /*18670*/  IMAD.MOV.U32 R0, RZ, RZ, R2 ;  /* 0x000000ffff007224 */ /* 0x001fc800078e0002 */
[----:B------:R-:W-:Y:S01]  /*18680*/  @!P2 IMAD.MOV R0, RZ, RZ, -R0 ;  /* 0x000000ffff00a224 */ /* 0x000fe200078e0a00 */
[----:B------:R-:W-:Y:S01]  /*18690*/  ISETP.GT.U32.AND P2, PT, R14, R6, PT ;  /* 0x000000060e00720c */ /* 0x000fe20003f44070 */
[----:B------:R-:W-:-:S04]  /*186a0*/  IMAD.HI.U32 R5, R9, R13, RZ ;  /* 0x0000000d09057227 */ /* 0x000fc800078e00ff */
[----:B------:R-:W-:-:S04]  /*186b0*/  IMAD.HI.U32 R2, R9, R21, RZ ;  /* 0x0000001509027227 */ /* 0x000fc800078e00ff */
[----:B------:R-:W-:Y:S02]  /*186c0*/  IMAD.MOV R4, RZ, RZ, -R4 ;  /* 0x000000ffff047224 */ /* 0x000fe400078e0a04 */
[----:B------:R-:W-:Y:S02]  /*186d0*/  IMAD.MOV R5, RZ, RZ, -R5 ;  /* 0x000000ffff057224 */ /* 0x000fe400078e0a05 */
[----:B------:R-:W-:Y:S02]  /*186e0*/  IMAD.MOV R2, RZ, RZ, -R2 ;  /* 0x000000ffff027224 */ /* 0x000fe400078e0a02 */
[----:B------:R-:W-:Y:S02]  /*186f0*/  @!P5 IMAD.IADD R7, R7, 0x1, -R14 ;  /* 0x000000010707d824 */ /* 0x000fe400078e0a0e */
[C---:B------:R-:W-:Y:S02]  /*18700*/  IMAD R22, R14.reuse, R4, R22 ;  /* 0x000000040e167224 */ /* 0x040fe400078e0216 */
[----:B------:R-:W-:-:S02]  /*18710*/  IMAD R13, R14, R5, R13 ;  /* 0x000000050e0d7224 */ /* 0x000fc400078e020d */
[----:B------:R-:W-:Y:S02]  /*18720*/  IMAD R21, R14, R2, R21 ;  /* 0x000000020e157224 */ /* 0x000fe400078e0215 */
[----:B------:R-:W-:Y:S01]  /*18730*/  @!P2 IMAD.IADD R6, R6, 0x1, -R14 ;  /* 0x000000010606a824 */ /* 0x000fe200078e0a0e */
[----:B------:R-:W-:Y:S01]  /*18740*/  ISETP.GT.U32.AND P2, PT, R14, R22, PT ;  /* 0x000000160e00720c */ /* 0x000fe20003f44070 */
[----:B------:R-:W-:Y:S02]  /*18750*/  IMAD.MOV.U32 R3, RZ, RZ, R7 ;  /* 0x000000ffff037224 */ /* 0x000fe400078e0007 */
[----:B------:R-:W-:Y:S01]  /*18760*/  VIADD R5, R18, 0x3c ;  /* 0x0000003c12057836 */ /* 0x000fe20000000000 */
[----:B------:R-:W-:Y:S01]  /*18770*/  ISETP.GE.AND P6, PT, R10, RZ, PT ;  /* 0x000000ff0a00720c */ /* 0x000fe20003fc6270 */
[----:B------:R-:W-:Y:S01]  /*18780*/  @!P4 IMAD.MOV R3, RZ, RZ, -R3 ;  /* 0x000000ffff03c224 */ /* 0x000fe200078e0a03 */
[----:B------:R-:W-:Y:S02]  /*18790*/  ISETP.GT.U32.AND P4, PT, R14, R21, PT ;  /* 0x000000150e00720c */ /* 0x000fe40003f84070 */
[----:B------:R-:W-:-:S02]  /*187a0*/  IABS R10, R5 ;  /* 0x00000005000a7213 */ /* 0x000fc40000000000 */
[----:B------:R-:W-:-:S03]  /*187b0*/  ISETP.GE.AND P5, PT, R8, RZ, PT ;  /* 0x000000ff0800720c */ /* 0x000fc60003fa6270 */
[----:B------:R-:W-:Y:S02]  /*187c0*/  IMAD.MOV.U32 R8, RZ, RZ, R10 ;  /* 0x000000ffff087224 */ /* 0x000fe400078e000a */
[----:B------:R-:W-:Y:S02]  /*187d0*/  VIADD R4, R18, 0x3b ;  /* 0x0000003b12047836 */ /* 0x000fe40000000000 */
[--C-:B------:R-:W-:Y:S02]  /*187e0*/  @!P2 IMAD.IADD R22, R22, 0x1, -R14.reuse ;  /* 0x000000011616a824 */ /* 0x100fe400078e0a0e */
[----:B------:R-:W-:Y:S01]  /*187f0*/  IMAD.HI.U32 R2, R9, R8, RZ ;  /* 0x0000000809027227 */ /* 0x000fe200078e00ff */
[C---:B------:R-:W-:Y:S02]  /*18800*/  ISETP.GT.U32.AND P0, PT, R14.reuse, R13, PT ;  /* 0x0000000d0e00720c */ /* 0x040fe40003f04070 */
[----:B------:R-:W-:Y:S01]  /*18810*/  IABS R12, R4 ;  /* 0x00000004000c7213 */ /* 0x000fe20000000000 */
[----:B------:R-:W-:Y:S01]  /*18820*/  @!P4 IMAD.IADD R21, R21, 0x1, -R14 ;  /* 0x000000011515c824 */ /* 0x000fe200078e0a0e */
[C---:B------:R-:W-:Y:S01]  /*18830*/  ISETP.GT.U32.AND P2, PT, R14.reuse, R22, PT ;  /* 0x000000160e00720c */ /* 0x040fe20003f44070 */
[----:B------:R-:W-:Y:S01]  /*18840*/  IMAD.MOV R2, RZ, RZ, -R2 ;  /* 0x000000ffff027224 */ /* 0x000fe200078e0a02 */
[----:B------:R0:W-:Y:S02]  /*18850*/  STL [R1+0xfc], R0 ;  /* 0x0000fc0001007387 */ /* 0x0001e40000100800 */
[C---:B------:R-:W-:Y:S01]  /*18860*/  ISETP.GT.U32.AND P4, PT, R14.reuse, R21, PT ;  /* 0x000000150e00720c */ /* 0x040fe20003f84070 */
[----:B------:R-:W-:-:S02]  /*18870*/  IMAD R8, R14, R2, R8 ;  /* 0x000000020e087224 */ /* 0x000fc400078e0208 */
[----:B------:R-:W-:-:S04]  /*18880*/  IMAD.HI.U32 R2, R9, R12, RZ ;  /* 0x0000000c09027227 */ /* 0x000fc800078e00ff */
[----:B0-----:R-:W-:Y:S02]  /*18890*/  IMAD.MOV.U32 R0, RZ, RZ, R6 ;  /* 0x000000ffff007224 */ /* 0x001fe400078e0006 */
[C---:B------:R-:W-:Y:S02]  /*188a0*/  VIADD R6, R18.reuse, 0x3a ;  /* 0x0000003a12067836 */ /* 0x040fe40000000000 */
[----:B------:R-:W-:Y:S02]  /*188b0*/  VIADD R20, R18, 0x39 ;  /* 0x0000003912147836 */ /* 0x000fe40000000000 */
[----:B------:R-:W-:Y:S01]  /*188c0*/  IMAD.MOV R2, RZ, RZ, -R2 ;  /* 0x000000ffff027224 */ /* 0x000fe200078e0a02 */
[----:B------:R-:W-:Y:S01]  /*188d0*/  IABS R11, R6 ;  /* 0x00000006000b7213 */ /* 0x000fe20000000000 */
[----:B------:R-:W-:Y:S01]  /*188e0*/  @!P0 IMAD.IADD R13, R13, 0x1, -R14 ;  /* 0x000000010d0d8824 */ /* 0x000fe200078e0a0e */
[----:B------:R-:W-:Y:S01]  /*188f0*/  IABS R10, R20 ;  /* 0x00000014000a7213 */ /* 0x000fe20000000000 */
[----:B------:R-:W-:-:S02]  /*18900*/  IMAD R12, R14, R2, R12 ;  /* 0x000000020e0c7224 */ /* 0x000fc400078e020c */
[----:B------:R-:W-:Y:S01]  /*18910*/  @!P2 IMAD.IADD R22, R22, 0x1, -R14 ;  /* 0x000000011616a824 */ /* 0x000fe200078e0a0e */
[C---:B------:R-:W-:Y:S01]  /*18920*/  ISETP.GT.U32.AND P2, PT, R14.reuse, R8, PT ;  /* 0x000000080e00720c */ /* 0x040fe20003f44070 */
[----:B------:R-:W-:Y:S01]  /*18930*/  IMAD.HI.U32 R7, R9, R11, RZ ;  /* 0x0000000b09077227 */ /* 0x000fe200078e00ff */
[----:B------:R-:W-:-:S03]  /*18940*/  ISETP.GT.U32.AND P0, PT, R14, R13, PT ;  /* 0x0000000d0e00720c */ /* 0x000fc60003f04070 */
[----:B------:R-:W-:Y:S01]  /*18950*/  @!P3 IMAD.MOV R0, RZ, RZ, -R0 ;  /* 0x000000ffff00b224 */ /* 0x000fe200078e0a00 */
[----:B------:R-:W-:Y:S01]  /*18960*/  ISETP.GE.AND P3, PT, R5, RZ, PT ;  /* 0x000000ff0500720c */ /* 0x000fe20003f66270 */
[----:B------:R-:W-:Y:S01]  /*18970*/  @!P4 IMAD.IADD R21, R21, 0x1, -R14 ;  /* 0x000000011515c824 */ /* 0x000fe200078e0a0e */
[----:B------:R-:W-:Y:S01]  /*18980*/  ISETP.GT.U32.AND P4, PT, R14, R12, PT ;  /* 0x0000000c0e00720c */ /* 0x000fe20003f84070 */
[----:B------:R-:W-:-:S04]  /*18990*/  IMAD.HI.U32 R5, R9, R10, RZ ;  /* 0x0000000a09057227 */ /* 0x000fc800078e00ff */
[----:B------:R-:W-:Y:S02]  /*189a0*/  IMAD.MOV R7, RZ, RZ, -R7 ;  /* 0x000000ffff077224 */ /* 0x000fe400078e0a07 */
[----:B------:R-:W-:Y:S02]  /*189b0*/  IMAD.MOV R5, RZ, RZ, -R5 ;  /* 0x000000ffff057224 */ /* 0x000fe400078e0a05 */
[C---:B------:R-:W-:Y:S02]  /*189c0*/  IMAD R11, R14.reuse, R7, R11 ;  /* 0x000000070e0b7224 */ /* 0x040fe400078e020b */
[----:B------:R-:W-:Y:S02]  /*189d0*/  IMAD R10, R14, R5, R10 ;  /* 0x000000050e0a7224 */ /* 0x000fe400078e020a */
[--C-:B------:R-:W-:Y:S01]  /*189e0*/  @!P2 IMAD.IADD R8, R8, 0x1, -R14.reuse ;  /* 0x000000010808a824 */ /* 0x100fe200078e0a0e */
[----:B------:R-:W-:Y:S01]  /*189f0*/  ISETP.GT.U32.AND P2, PT, R14, R11, PT ;  /* 0x0000000b0e00720c */ /* 0x000fe20003f44070 */
[----:B------:R-:W-:-:S02]  /*18a00*/  @!P0 IMAD.IADD R13, R13, 0x1, -R14 ;  /* 0x000000010d0d8824 */ /* 0x000fc400078e0a0e */
[----:B------:R-:W-:Y:S01]  /*18a10*/  @!P4 IMAD.IADD R12, R12, 0x1, -R14 ;  /* 0x000000010c0cc824 */ /* 0x000fe200078e0a0e */
[----:B------:R-:W-:Y:S01]  /*18a20*/  ISETP.GT.U32.AND P4, PT, R14, R10, PT ;  /* 0x0000000a0e00720c */ /* 0x000fe20003f84070 */
[----:B------:R-:W-:Y:S01]  /*18a30*/  STL [R1+0xf8], R3 ;  /* 0x0000f80301007387 */ /* 0x000fe20000100800 */
[----:B------:R-:W-:-:S03]  /*18a40*/  VIADD R15, R18, 0x38 ;  /* 0x00000038120f7836 */ /* 0x000fc60000000000 */
[----:B------:R0:W-:Y:S01]  /*18a50*/  STL [R1+0xf4], R0 ;  /* 0x0000f40001007387 */ /* 0x0001e20000100800 */
[----:B------:R-:W-:Y:S01]  /*18a60*/  VIADD R5, R18, 0x36 ;  /* 0x0000003612057836 */ /* 0x000fe20000000000 */
[----:B------:R-:W-:Y:S02]  /*18a70*/  ISETP.GE.AND P0, PT, R4, RZ, PT ;  /* 0x000000ff0400720c */ /* 0x000fe40003f06270 */
[----:B------:R-:W-:Y:S02]  /*18a80*/  @!P2 IMAD.IADD R11, R11, 0x1, -R14 ;  /* 0x000000010b0ba824 */ /* 0x000fe400078e0a0e */
[----:B0-----:R-:W-:Y:S01]  /*18a90*/  IMAD.MOV.U32 R0, RZ, RZ, R13 ;  /* 0x000000ffff007224 */ /* 0x001fe200078e000d */
[----:B------:R-:W-:-:S03]  /*18aa0*/  IABS R4, R15 ;  /* 0x0000000f00047213 */ /* 0x000fc60000000000 */
[----:B------:R-:W-:Y:S01]  /*18ab0*/  @!P1 IMAD.MOV R0, RZ, RZ, -R0 ;  /* 0x000000ffff009224 */ /* 0x000fe200078e0a00 */
[----:B------:R-:W-:Y:S01]  /*18ac0*/  IABS R17, R5 ;  /* 0x0000000500117213 */ /* 0x000fe20000000000 */
[----:B------:R-:W-:Y:S01]  /*18ad0*/  @!P4 IMAD.IADD R10, R10, 0x1, -R14 ;  /* 0x000000010a0ac824 */ /* 0x000fe200078e0a0e */
[C---:B------:R-:W-:Y:S02]  /*18ae0*/  ISETP.GT.U32.AND P4, PT, R14.reuse, R11, PT ;  /* 0x0000000b0e00720c */ /* 0x040fe40003f84070 */
[----:B------:R0:W-:Y:S01]  /*18af0*/  STL [R1+0xf0], R0 ;  /* 0x0000f00001007387 */ /* 0x0001e20000100800 */
[----:B------:R-:W-:Y:S01]  /*18b00*/  IMAD.HI.U32 R23, R9, R4, RZ ;  /* 0x0000000409177227 */ /* 0x000fe200078e00ff */
[----:B------:R-:W-:-:S03]  /*18b10*/  ISETP.GT.U32.AND P1, PT, R14, R12, PT ;  /* 0x0000000c0e00720c */ /* 0x000fc60003f24070 */
[----:B------:R-:W-:-:S04]  /*18b20*/  IMAD.HI.U32 R13, R9, R17, RZ ;  /* 0x00000011090d7227 */ /* 0x000fc800078e00ff */
[----:B0-----:R-:W-:Y:S02]  /*18b30*/  IMAD.MOV.U32 R0, RZ, RZ, R22 ;  /* 0x000000ffff007224 */ /* 0x001fe400078e0016 */
[----:B------:R-:W-:Y:S02]  /*18b40*/  VIADD R2, R18, 0x37 ;  /* 0x0000003712027836 */ /* 0x000fe40000000000 */
[----:B------:R-:W-:Y:S02]  /*18b50*/  @!P6 IMAD.MOV R0, RZ, RZ, -R0 ;  /* 0x000000ffff00e224 */ /* 0x000fe400078e0a00 */
[----:B------:R-:W-:Y:S02]  /*18b60*/  IMAD.MOV R23, RZ, RZ, -R23 ;  /* 0x000000ffff177224 */ /* 0x000fe400078e0a17 */
[----:B------:R-:W-:Y:S01]  /*18b70*/  IMAD.MOV R13, RZ, RZ, -R13 ;  /* 0x000000ffff0d7224 */ /* 0x000fe200078e0a0d */
[----:B------:R0:W-:Y:S01]  /*18b80*/  STL [R1+0xec], R0 ;  /* 0x0000ec0001007387 */ /* 0x0001e20000100800 */
[C---:B------:R-:W-:Y:S01]  /*18b90*/  IMAD R4, R14.reuse, R23, R4 ;  /* 0x000000170e047224 */ /* 0x040fe200078e0204 */
[C---:B------:R-:W-:Y:S01]  /*18ba0*/  ISETP.GT.U32.AND P2, PT, R14.reuse, R8, PT ;  /* 0x000000080e00720c */ /* 0x040fe20003f44070 */
[C---:B------:R-:W-:Y:S01]  /*18bb0*/  IMAD R17, R14.reuse, R13, R17 ;  /* 0x0000000d0e117224 */ /* 0x040fe200078e0211 */
[----:B------:R-:W-:-:S02]  /*18bc0*/  ISETP.GT.U32.AND P6, PT, R14, R10, PT ;  /* 0x0000000a0e00720c */ /* 0x000fc40003fc4070 */
[----:B------:R-:W-:Y:S01]  /*18bd0*/  IABS R19, R2 ;  /* 0x0000000200137213 */ /* 0x000fe20000000000 */
[----:B0-----:R-:W-:Y:S02]  /*18be0*/  IMAD.MOV.U32 R0, RZ, RZ, R21 ;  /* 0x000000ffff007224 */ /* 0x001fe400078e0015 */
[----:B------:R-:W-:Y:S01]  /*18bf0*/  @!P4 IMAD.IADD R11, R11, 0x1, -R14 ;  /* 0x000000010b0bc824 */ /* 0x000fe200078e0a0e */
[C---:B------:R-:W-:Y:S01]  /*18c00*/  ISETP.GT.U32.AND P4, PT, R14.reuse, R17, PT ;  /* 0x000000110e00720c */ /* 0x040fe20003f84070 */
[----:B------:R-:W-:Y:S01]  /*18c10*/  @!P5 IMAD.MOV R0, RZ, RZ, -R0 ;  /* 0x000000ffff00d224 */ /* 0x000fe200078e0a00 */
[----:B------:R-:W-:Y:S01]  /*18c20*/  ISETP.GT.U32.AND P5, PT, R14, R4, PT ;  /* 0x000000040e00720c */ /* 0x000fe20003fa4070 */
[----:B------:R-:W-:-:S04]  /*18c30*/  IMAD.HI.U32 R16, R9, R19, RZ ;  /* 0x0000001309107227 */ /* 0x000fc800078e00ff */
[----:B------:R-:W-:Y:S01]  /*18c40*/  @!P1 IMAD.IADD R12, R12, 0x1, -R14 ;  /* 0x000000010c0c9824 */ /* 0x000fe200078e0a0e */
[----:B------:R-:W-:Y:S01]  /*18c50*/  ISETP.GE.AND P1, PT, R6, RZ, PT ;  /* 0x000000ff0600720c */ /* 0x000fe20003f26270 */
[C---:B------:R-:W-:Y:S02]  /*18c60*/  VIADD R7, R18.reuse, 0x35 ;  /* 0x0000003512077836 */ /* 0x040fe40000000000 */
[----:B------:R-:W-:Y:S02]  /*18c70*/  IMAD.MOV R16, RZ, RZ, -R16 ;  /* 0x000000ffff107224 */ /* 0x000fe400078e0a10 */
[----:B------:R-:W-:Y:S02]  /*18c80*/  VIADD R6, R18, 0x34 ;  /* 0x0000003412067836 */ /* 0x000fe40000000000 */
[--C-:B------:R-:W-:Y:S02]  /*18c90*/  @!P2 IMAD.IADD R8, R8, 0x1, -R14.reuse ;  /* 0x000000010808a824 */ /* 0x100fe400078e0a0e */
[----:B------:R-:W-:Y:S01]  /*18ca0*/  @!P6 IMAD.IADD R10, R10, 0x1, -R14 ;  /* 0x000000010a0ae824 */ /* 0x000fe200078e0a0e */
[----:B------:R-:W-:Y:S01]  /*18cb0*/  ISETP.GE.AND P6, PT, R20, RZ, PT ;  /* 0x000000ff1400720c */ /* 0x000fe20003fc6270 */
[----:B------:R-:W-:Y:S01]  /*18cc0*/  IMAD R19, R14, R16, R19 ;  /* 0x000000100e137224 */ /* 0x000fe200078e0213 */
[----:B------:R-:W-:-:S02]  /*18cd0*/  IABS R16, R7 ;  /* 0x0000000700107213 */ /* 0x000fc40000000000 */
[----:B------:R-:W-:Y:S01]  /*18ce0*/  IABS R20, R6 ;  /* 0x0000000600147213 */ /* 0x000fe20000000000 */
[----:B------:R0:W-:Y:S01]  /*18cf0*/  STL [R1+0xe8], R0 ;  /* 0x0000e80001007387 */ /* 0x0001e20000100800 */
[----:B------:R-:W-:Y:S01]  /*18d00*/  IMAD.MOV.U32 R3, RZ, RZ, R8 ;  /* 0x000000ffff037224 */ /* 0x000fe200078e0008 */
[----:B------:R-:W-:Y:S01]  /*18d10*/  ISETP.GT.U32.AND P2, PT, R14, R19, PT ;  /* 0x000000130e00720c */ /* 0x000fe20003f44070 */
[--C-:B------:R-:W-:Y:S01]  /*18d20*/  @!P5 IMAD.IADD R4, R4, 0x1, -R14.reuse ;  /* 0x000000010404d824 */ /* 0x100fe200078e0a0e */
[----:B------:R-:W-:Y:S01]  /*18d30*/  ISETP.GE.AND P5, PT, R15, RZ, PT ;  /* 0x000000ff0f00720c */ /* 0x000fe20003fa6270 */
[----:B------:R-:W-:Y:S02]  /*18d40*/  @!P4 IMAD.IADD R17, R17, 0x1, -R14 ;  /* 0x000000011111c824 */ /* 0x000fe400078e0a0e */
[----:B------:R-:W-:-:S04]  /*18d50*/  IMAD.HI.U32 R13, R9, R16, RZ ;  /* 0x00000010090d7227 */ /* 0x000fc800078e00ff */
[----:B0-----:R-:W-:Y:S02]  /*18d60*/  IMAD.MOV.U32 R0, RZ, RZ, R12 ;  /* 0x000000ffff007224 */ /* 0x001fe400078e000c */
[----:B------:R-:W-:Y:S02]  /*18d70*/  IMAD.MOV.U32 R15, RZ, RZ, R20 ;  /* 0x000000ffff0f7224 */ /* 0x000fe400078e0014 */
[----:B------:R-:W-:Y:S02]  /*18d80*/  @!P3 IMAD.MOV R3, RZ, RZ, -R3 ;  /* 0x000000ffff03b224 */ /* 0x000fe400078e0a03 */
[----:B------:R-:W-:Y:S01]  /*18d90*/  @!P0 IMAD.MOV R0, RZ, RZ, -R0 ;  /* 0x000000ffff008224 */ /* 0x000fe200078e0a00 */
[C---:B------:R-:W-:Y:S01]  /*18da0*/  ISETP.GT.U32.AND P0, PT, R14.reuse, R17, PT ;  /* 0x000000110e00720c */ /* 0x040fe20003f04070 */
[----:B------:R-:W-:Y:S02]  /*18db0*/  IMAD.MOV R13, RZ, RZ, -R13 ;  /* 0x000000ffff0d7224 */ /* 0x000fe400078e0a0d */
[----:B------:R-:W-:Y:S01]  /*18dc0*/  IMAD.HI.U32 R8, R9, R15, RZ ;  /* 0x0000000f09087227 */ /* 0x000fe200078e00ff */
[----:B------:R-:W-:Y:S03]  /*18dd0*/  STL [R1+0xe4], R3 ;  /* 0x0000e40301007387 */ /* 0x000fe60000100800 */
[----:B------:R-:W-:Y:S01]  /*18de0*/  IMAD R16, R14, R13, R16 ;  /* 0x0000000d0e107224 */ /* 0x000fe200078e0210 */
[----:B------:R0:W-:Y:S01]  /*18df0*/  STL [R1+0xe0], R0 ;  /* 0x0000e00001007387 */ /* 0x0001e20000100800 */
[----:B------:R-:W-:-:S02]  /*18e00*/  IMAD.MOV R8, RZ, RZ, -R8 ;  /* 0x000000ffff087224 */ /* 0x000fc400078e0a08 */
[----:B------:R-:W-:Y:S02]  /*18e10*/  @!P2 IMAD.IADD R19, R19, 0x1, -R14 ;  /* 0x000000011313a824 */ /* 0x000fe400078e0a0e */
[----:B------:R-:W-:Y:S02]  /*18e20*/  IMAD R15, R14, R8, R15 ;  /* 0x000000080e0f7224 */ /* 0x000fe400078e020f */
[----:B0-----:R-:W-:-:S04]  /*18e30*/  IMAD.MOV.U32 R0, RZ, RZ, R10 ;  /* 0x000000ffff007224 */ /* 0x001fc800078e000a */
[----:B------:R-:W-:Y:S01]  /*18e40*/  @!P6 IMAD.MOV R0, RZ, RZ, -R0 ;  /* 0x000000ffff00e224 */ /* 0x000fe200078e0a00 */
[C---:B------:R-:W-:Y:S01]  /*18e50*/  ISETP.GT.U32.AND P6, PT, R14.reuse, R16, PT ;  /* 0x000000100e00720c */ /* 0x040fe20003fc4070 */
[----:B------:R-:W-:Y:S01]  /*18e60*/  @!P0 IMAD.IADD R17, R17, 0x1, -R14 ;  /* 0x0000000111118824 */ /* 0x000fe200078e0a0e */
[C---:B------:R-:W-:Y:S02]  /*18e70*/  ISETP.GT.U32.AND P3, PT, R14.reuse, R4, PT ;  /* 0x000000040e00720c */ /* 0x040fe40003f64070 */
[C---:B------:R-:W-:Y:S02]  /*18e80*/  ISETP.GT.U32.AND P4, PT, R14.reuse, R19, PT ;  /* 0x000000130e00720c */ /* 0x040fe40003f84070 */
[----:B------:R-:W-:Y:S01]  /*18e90*/  ISETP.GT.U32.AND P0, PT, R14, R15, PT ;  /* 0x0000000f0e00720c */ /* 0x000fe20003f04070 */
[----:B------:R-:W-:Y:S01]  /*18ea0*/  IMAD.MOV.U32 R3, RZ, RZ, R11 ;  /* 0x000000ffff037224 */ /* 0x000fe200078e000b */
[----:B------:R-:W-:Y:S01]  /*18eb0*/  ISETP.GE.AND P2, PT, R2, RZ, PT ;  /* 0x000000ff0200720c */ /* 0x000fe20003f46270 */
[----:B------:R-:W-:-:S02]  /*18ec0*/  VIADD R2, R18, 0x33 ;  /* 0x0000003312027836 */ /* 0x000fc40000000000 */
[----:B------:R-:W-:Y:S01]  /*18ed0*/  @!P1 IMAD.MOV R3, RZ, RZ, -R3 ;  /* 0x000000ffff039224 */ /* 0x000fe200078e0a03 */
[----:B------:R-:W-:Y:S01]  /*18ee0*/  ISETP.GE.AND P1, PT, R5, RZ, PT ;  /* 0x000000ff0500720c */ /* 0x000fe20003f26270 */
[----:B------:R-:W-:Y:S01]  /*18ef0*/  VIADD R10, R18, 0x32 ;  /* 0x00000032120a7836 */ /* 0x000fe20000000000 */
[----:B------:R-:W-:Y:S01]  /*18f00*/  IABS R5, R2 ;  /* 0x0000000200057213 */ /* 0x000fe20000000000 */
[--C-:B------:R-:W-:Y:S02]  /*18f10*/  @!P6 IMAD.IADD R16, R16, 0x1, -R14.reuse ;  /* 0x000000011010e824 */ /* 0x100fe400078e0a0e */
[--C-:B------:R-:W-:Y:S01]  /*18f20*/  @!P3 IMAD.IADD R4, R4, 0x1, -R14.reuse ;  /* 0x000000010404b824 */ /* 0x100fe200078e0a0e */
[----:B------:R-:W-:Y:S01]  /*18f30*/  ISETP.GE.AND P3, PT, R7, RZ, PT ;  /* 0x000000ff0700720c */ /* 0x000fe20003f66270 */
[--C-:B------:R-:W-:Y:S01]  /*18f40*/  @!P4 IMAD.IADD R19, R19, 0x1, -R14.reuse ;  /* 0x000000011313c824 */ /* 0x100fe200078e0a0e */
[----:B------:R-:W-:Y:S01]  /*18f50*/  ISETP.GE.AND P4, PT, R6, RZ, PT ;  /* 0x000000ff0600720c */ /* 0x000fe20003f86270 */
[----:B------:R-:W-:Y:S01]  /*18f60*/  @!P0 IMAD.IADD R15, R15, 0x1, -R14 ;  /* 0x000000010f0f8824 */ /* 0x000fe200078e0a0e */
[----:B------:R-:W-:Y:S01]  /*18f70*/  IABS R7, R10 ;  /* 0x0000000a00077213 */ /* 0x000fe20000000000 */
[----:B------:R-:W-:Y:S01]  /*18f80*/  IMAD.HI.U32 R6, R9, R5, RZ ;  /* 0x0000000509067227 */ /* 0x000fe200078e00ff */
[C---:B------:R-:W-:Y:S01]  /*18f90*/  ISETP.GT.U32.AND P6, PT, R14.reuse, R16, PT ;  /* 0x000000100e00720c */ /* 0x040fe20003fc4070 */
[----:B------:R-:W-:Y:S01]  /*18fa0*/  STL [R1+0xdc], R3 ;  /* 0x0000dc0301007387 */ /* 0x000fe20000100800 */
[----:B------:R-:W-:Y:S01]  /*18fb0*/  ISETP.GT.U32.AND P0, PT, R14, R15, PT ;  /* 0x0000000f0e00720c */ /* 0x000fe20003f04070 */
[----:B------:R-:W-:-:S02]  /*18fc0*/  IMAD.MOV R6, RZ, RZ, -R6 ;  /* 0x000000ffff067224 */ /* 0x000fc400078e0a06 */
[----:B------:R0:W-:Y:S02]  /*18fd0*/  STL [R1+0xd8], R0 ;  /* 0x0000d80001007387 */ /* 0x0001e40000100800 */
[----:B------:R-:W-:Y:S02]  /*18fe0*/  IMAD R5, R14, R6, R5 ;  /* 0x000000060e057224 */ /* 0x000fe400078e0205 */
[----:B0-----:R-:W-:Y:S02]  /*18ff0*/  IMAD.MOV.U32 R0, RZ, RZ, R4 ;  /* 0x000000ffff007224 */ /* 0x001fe400078e0004 */
[----:B------:R-:W-:-:S04]  /*19000*/  IMAD.HI.U32 R4, R9, R7, RZ ;  /* 0x0000000709047227 */ /* 0x000fc800078e00ff */
[----:B------:R-:W-:Y:S02]  /*19010*/  IMAD.MOV R4, RZ, RZ, -R4 ;  /* 0x000000ffff047224 */ /* 0x000fe400078e0a04 */
[--C-:B------:R-:W-:Y:S01]  /*19020*/  @!P6 IMAD.IADD R16, R16, 0x1, -R14.reuse ;  /* 0x000000011010e824 */ /* 0x100fe200078e0a0e */
[C---:B------:R-:W-:Y:S01]  /*19030*/  ISETP.GT.U32.AND P6, PT, R14.reuse, R5, PT ;  /* 0x000000050e00720c */ /* 0x040fe20003fc4070 */
[----:B------:R-:W-:Y:S02]  /*19040*/  IMAD R7, R14, R4, R7 ;  /* 0x000000040e077224 */ /* 0x000fe400078e0207 */
[----:B------:R-:W-:Y:S02]  /*19050*/  VIADD R6, R18, 0x31 ;  /* 0x0000003112067836 */ /* 0x000fe40000000000 */
[----:B------:R-:W-:Y:S01]  /*19060*/  @!P0 IMAD.IADD R15, R15, 0x1, -R14 ;  /* 0x000000010f0f8824 */ /* 0x000fe200078e0a0e */
[----:B------:R-:W-:Y:S01]  /*19070*/  ISETP.GT.U32.AND P0, PT, R14, R7, PT ;  /* 0x000000070e00720c */ /* 0x000fe20003f04070 */
[----:B------:R-:W-:Y:S01]  /*19080*/  @!P5 IMAD.MOV R0, RZ, RZ, -R0 ;  /* 0x000000ffff00d224 */ /* 0x000fe200078e0a00 */
[----:B------:R-:W-:Y:S01]  /*19090*/  ISETP.GE.AND P5, PT, R2, RZ, PT ;  /* 0x000000ff0200720c */ /* 0x000fe20003fa6270 */
[C---:B------:R-:W-:Y:S01]  /*190a0*/  VIADD R2, R18.reuse, 0x30 ;  /* 0x0000003012027836 */ /* 0x040fe20000000000 */
[----:B------:R-:W-:Y:S01]  /*190b0*/  IABS R11, R6 ;  /* 0x00000006000b7213 */ /* 0x000fe20000000000 */
[----:B------:R-:W-:-:S02]  /*190c0*/  VIADD R8, R18, 0x2f ;  /* 0x0000002f12087836 */ /* 0x000fc40000000000 */
[----:B------:R-:W-:Y:S01]  /*190d0*/  @!P6 IMAD.IADD R5, R5, 0x1, -R14 ;  /* 0x000000010505e824 */ /* 0x000fe200078e0a0e */
[----:B------:R-:W-:Y:S01]  /*190e0*/  IABS R13, R2 ;  /* 0x00000002000d7213 */ /* 0x000fe20000000000 */
[----:B------:R-:W-:Y:S01]  /*190f0*/  IMAD.HI.U32 R22, R9, R11, RZ ;  /* 0x0000000b09167227 */ /* 0x000fe200078e00ff */
[----:B------:R-:W-:-:S03]  /*19100*/  IABS R12, R8 ;  /* 0x00000008000c7213 */ /* 0x000fc60000000000 */
[----:B------:R-:W-:Y:S02]  /*19110*/  IMAD.MOV.U32 R3, RZ, RZ, R19 ;  /* 0x000000ffff037224 */ /* 0x000fe400078e0013 */
[----:B------:R-:W-:Y:S01]  /*19120*/  IMAD.HI.U32 R21, R9, R13, RZ ;  /* 0x0000000d09157227 */ /* 0x000fe200078e00ff */
[----:B------:R0:W-:Y:S03]  /*19130*/  STL [R1+0xd4], R0 ;  /* 0x0000d40001007387 */ /* 0x0001e60000100800 */
[----:B------:R-:W-:Y:S02]  /*19140*/  IMAD.MOV R22, RZ, RZ, -R22 ;  /* 0x000000ffff167224 */ /* 0x000fe400078e0a16 */
[----:B------:R-:W-:Y:S01]  /*19150*/  @!P0 IMAD.IADD R7, R7, 0x1, -R14 ;  /* 0x0000000107078824 */ /* 0x000fe200078e0a0e */
[----:B------:R-:W-:Y:S01]  /*19160*/  ISETP.GT.U32.AND P0, PT, R14, R5, PT ;  /* 0x000000050e00720c */ /* 0x000fe20003f04070 */
[----:B------:R-:W-:Y:S01]  /*19170*/  IMAD.HI.U32 R20, R9, R12, RZ ;  /* 0x0000000c09147227 */ /* 0x000fe200078e00ff */
[----:B------:R-:W-:-:S03]  /*19180*/  ISETP.GE.AND P6, PT, R10, RZ, PT ;  /* 0x000000ff0a00720c */ /* 0x000fc60003fc6270 */
[----:B------:R-:W-:Y:S02]  /*19190*/  @!P2 IMAD.MOV R3, RZ, RZ, -R3 ;  /* 0x000000ffff03a224 */ /* 0x000fe400078e0a03 */
[----:B------:R-:W-:Y:S02]  /*191a0*/  IMAD.MOV R21, RZ, RZ, -R21 ;  /* 0x000000ffff157224 */ /* 0x000fe400078e0a15 */
[C---:B------:R-:W-:Y:S02]  /*191b0*/  IMAD R10, R14.reuse, R22, R11 ;  /* 0x000000160e0a7224 */ /* 0x040fe400078e020b */
[----:B0-----:R-:W-:Y:S01]  /*191c0*/  IMAD.MOV.U32 R0, RZ, RZ, R17 ;  /* 0x000000ffff007224 */ /* 0x001fe200078e0011 */
[----:B------:R0:W-:Y:S01]  /*191d0*/  STL [R1+0xd0], R3 ;  /* 0x0000d00301007387 */ /* 0x0001e20000100800 */
[----:B------:R-:W-:Y:S02]  /*191e0*/  IMAD.MOV R20, RZ, RZ, -R20 ;  /* 0x000000ffff147224 */ /* 0x000fe400078e0a14 */
[----:B------:R-:W-:-:S02]  /*191f0*/  IMAD R13, R14, R21, R13 ;  /* 0x000000150e0d7224 */ /* 0x000fc400078e020d */
[----:B------:R-:W-:Y:S01]  /*19200*/  @!P1 IMAD.MOV R0, RZ, RZ, -R0 ;  /* 0x000000ffff009224 */ /* 0x000fe200078e0a00 */
[C---:B------:R-:W-:Y:S01]  /*19210*/  ISETP.GT.U32.AND P1, PT, R14.reuse, R10, PT ;  /* 0x0000000a0e00720c */ /* 0x040fe20003f24070 */
[C---:B------:R-:W-:Y:S02]  /*19220*/  IMAD R12, R14.reuse, R20, R12 ;  /* 0x000000140e0c7224 */ /* 0x040fe400078e020c */
[----:B0-----:R-:W-:Y:S01]  /*19230*/  IMAD.MOV.U32 R3, RZ, RZ, R16 ;  /* 0x000000ffff037224 */ /* 0x001fe200078e0010 */
[----:B------:R0:W-:Y:S01]  /*19240*/  STL [R1+0xcc], R0 ;  /* 0x0000cc0001007387 */ /* 0x0001e20000100800 */
[----:B------:R-:W-:Y:S02]  /*19250*/  @!P0 IMAD.IADD R5, R5, 0x1, -R14 ;  /* 0x0000000105058824 */ /* 0x000fe400078e0a0e */
[----:B------:R-:W-:Y:S01]  /*19260*/  @!P3 IMAD.MOV R3, RZ, RZ, -R3 ;  /* 0x000000ffff03b224 */ /* 0x000fe200078e0a03 */
[----:B------:R-:W-:Y:S01]  /*19270*/  ISETP.GT.U32.AND P3, PT, R14, R13, PT ;  /* 0x0000000d0e00720c */ /* 0x000fe20003f64070 */
[----:B------:R-:W-:Y:S01]  /*19280*/  VIADD R4, R18, 0x2e ;  /* 0x0000002e12047836 */ /* 0x000fe20000000000 */
[C---:B------:R-:W-:Y:S01]  /*19290*/  ISETP.GT.U32.AND P0, PT, R14.reuse, R12, PT ;  /* 0x0000000c0e00720c */ /* 0x040fe20003f04070 */
[----:B0-----:R-:W-:Y:S01]  /*192a0*/  IMAD.MOV.U32 R0, RZ, RZ, R15 ;  /* 0x000000ffff007224 */ /* 0x001fe200078e000f */
[----:B------:R-:W-:-:S03]  /*192b0*/  ISETP.GT.U32.AND P2, PT, R14, R7, PT ;  /* 0x000000070e00720c */ /* 0x000fc60003f44070 */
[----:B------:R-:W-:Y:S01]  /*192c0*/  @!P4 IMAD.MOV R0, RZ, RZ, -R0 ;  /* 0x000000ffff00c224 */ /* 0x000fe200078e0a00 */
[----:B------:R-:W-:Y:S01]  /*192d0*/  ISETP.GE.AND P4, PT, R6, RZ, PT ;  /* 0x000000ff0600720c */ /* 0x000fe20003f86270 */
[----:B------:R-:W-:Y:S01]  /*192e0*/  VIADD R6, R18, 0x2d ;  /* 0x0000002d12067836 */ /* 0x000fe20000000000 */
[----:B------:R-:W-:Y:S01]  /*192f0*/  IABS R11, R4 ;  /* 0x00000004000b7213 */ /* 0x000fe20000000000 */
[--C-:B------:R-:W-:Y:S01]  /*19300*/  @!P1 IMAD.IADD R10, R10, 0x1, -R14.reuse ;  /* 0x000000010a0a9824 */ /* 0x100fe200078e0a0e */
[----:B------:R-:W-:Y:S01]  /*19310*/  STL [R1+0xc8], R3 ;  /* 0x0000c80301007387 */ /* 0x000fe20000100800 */
[----:B------:R-:W-:Y:S01]  /*19320*/  @!P3 IMAD.IADD R13, R13, 0x1, -R14 ;  /* 0x000000010d0db824 */ /* 0x000fe200078e0a0e */
[----:B------:R-:W-:Y:S01]  /*19330*/  IABS R16, R6 ;  /* 0x0000000600107213 */ /* 0x000fe20000000000 */
[----:B------:R-:W-:Y:S01]  /*19340*/  IMAD.HI.U32 R15, R9, R11, RZ ;  /* 0x0000000b090f7227 */ /* 0x000fe200078e00ff */
[----:B------:R0:W-:Y:S01]  /*19350*/  STL [R1+0xc4], R0 ;  /* 0x0000c40001007387 */ /* 0x0001e20000100800 */
[----:B------:R-:W-:-:S02]  /*19360*/  ISETP.GT.U32.AND P3, PT, R14, R10, PT ;  /* 0x0000000a0e00720c */ /* 0x000fc40003f64070 */
[----:B------:R-:W-:Y:S01]  /*19370*/  @!P0 IMAD.IADD R12, R12, 0x1, -R14 ;  /* 0x000000010c0c8824 */ /* 0x000fe200078e0a0e */
[----:B------:R-:W-:Y:S01]  /*19380*/  ISETP.GE.AND P1, PT, R8, RZ, PT ;  /* 0x000000ff0800720c */ /* 0x000fe20003f26270 */
[----:B------:R-:W-:Y:S02]  /*19390*/  IMAD.MOV R15, RZ, RZ, -R15 ;  /* 0x000000ffff0f7224 */ /* 0x000fe400078e0a0f */
[----:B------:R-:W-:Y:S02]  /*193a0*/  IMAD.MOV.U32 R8, RZ, RZ, R16 ;  /* 0x000000ffff087224 */ /* 0x000fe400078e0010 */
[----:B0-----:R-:W-:Y:S02]  /*193b0*/  IMAD.MOV.U32 R0, RZ, RZ, R5 ;  /* 0x000000ffff007224 */ /* 0x001fe400078e0005 */
[----:B------:R-:W-:Y:S01]  /*193c0*/  @!P2 IMAD.IADD R7, R7, 0x1, -R14 ;  /* 0x000000010707a824 */ /* 0x000fe200078e0a0e */
[----:B------:R-:W-:Y:S01]  /*193d0*/  ISETP.GE.AND P2, PT, R2, RZ, PT ;  /* 0x000000ff0200720c */ /* 0x000fe20003f46270 */
[----:B------:R-:W-:Y:S01]  /*193e0*/  @!P5 IMAD.MOV R0, RZ, RZ, -R0 ;  /* 0x000000ffff00d224 */ /* 0x000fe200078e0a00 */
[C---:B------:R-:W-:Y:S01]  /*193f0*/  ISETP.GT.U32.AND P0, PT, R14.reuse, R12, PT ;  /* 0x0000000c0e00720c */ /* 0x040fe20003f04070 */
[----:B------:R-:W-:-:S02]  /*19400*/  IMAD R2, R14, R15, R11 ;  /* 0x0000000f0e027224 */ /* 0x000fc400078e020b */
[----:B------:R-:W-:Y:S01]  /*19410*/  IMAD.HI.U32 R11, R9, R8, RZ ;  /* 0x00000008090b7227 */ /* 0x000fe200078e00ff */
[----:B------:R0:W-:Y:S03]  /*19420*/  STL [R1+0xc0], R0 ;  /* 0x0000c00001007387 */ /* 0x0001e60000100800 */
[----:B------:R-:W-:Y:S01]  /*19430*/  IMAD.MOV R11, RZ, RZ, -R11 ;  /* 0x000000ffff0b7224 */ /* 0x000fe200078e0a0b */
[----:B------:R-:W-:Y:S01]  /*19440*/  ISETP.GT.U32.AND P5, PT, R14, R13, PT ;  /* 0x0000000d0e00720c */ /* 0x000fe20003fa4070 */
[----:B------:R-:W-:Y:S01]  /*19450*/  @!P3 IMAD.IADD R10, R10, 0x1, -R14 ;  /* 0x000000010a0ab824 */ /* 0x000fe200078e0a0e */
[----:B------:R-:W-:Y:S01]  /*19460*/  ISETP.GE.AND P3, PT, R4, RZ, PT ;  /* 0x000000ff0400720c */ /* 0x000fe20003f66270 */
[----:B0-----:R-:W-:Y:S02]  /*19470*/  IMAD.MOV.U32 R0, RZ, RZ, R7 ;  /* 0x000000ffff007224 */ /* 0x001fe400078e0007 */
[----:B------:R-:W-:-:S02]  /*19480*/  VIADD R5, R18, 0x2c ;  /* 0x0000002c12057836 */ /* 0x000fc40000000000 */
[----:B------:R-:W-:Y:S01]  /*19490*/  @!P6 IMAD.MOV R0, RZ, RZ, -R0 ;  /* 0x000000ffff00e224 */ /* 0x000fe200078e0a00 */
[C---:B------:R-:W-:Y:S01]  /*194a0*/  ISETP.GT.U32.AND P6, PT, R14.reuse, R2, PT ;  /* 0x000000020e00720c */ /* 0x040fe20003fc4070 */
[----:B------:R-:W-:Y:S01]  /*194b0*/  IMAD R4, R14, R11, R8 ;  /* 0x0000000b0e047224 */ /* 0x000fe200078e0208 */
[----:B------:R-:W-:Y:S01]  /*194c0*/  IABS R16, R5 ;  /* 0x0000000500107213 */ /* 0x000fe20000000000 */
[----:B------:R-:W-:-:S03]  /*194d0*/  @!P0 IMAD.IADD R12, R12, 0x1, -R14 ;  /* 0x000000010c0c8824 */ /* 0x000fc600078e0a0e */
[----:B------:R-:W-:Y:S01]  /*194e0*/  ISETP.GT.U32.AND P0, PT, R14, R4, PT ;  /* 0x000000040e00720c */ /* 0x000fe20003f04070 */
[----:B------:R-:W-:Y:S01]  /*194f0*/  IMAD.HI.U32 R7, R9, R16, RZ ;  /* 0x0000001009077227 */ /* 0x000fe200078e00ff */
[----:B------:R0:W-:Y:S03]  /*19500*/  STL [R1+0xbc], R0 ;  /* 0x0000bc0001007387 */ /* 0x0001e60000100800 */
[--C-:B------:R-:W-:Y:S02]  /*19510*/  @!P5 IMAD.IADD R13, R13, 0x1, -R14.reuse ;  /* 0x000000010d0dd824 */ /* 0x100fe400078e0a0e */
[----:B------:R-:W-:Y:S02]  /*19520*/  VIADD R11, R18, 0x2b ;  /* 0x0000002b120b7836 */ /* 0x000fe40000000000 */
[----:B------:R-:W-:Y:S02]  /*19530*/  IMAD.MOV R7, RZ, RZ, -R7 ;  /* 0x000000ffff077224 */ /* 0x000fe400078e0a07 */
[----:B------:R-:W-:-:S02]  /*19540*/  @!P6 IMAD.IADD R2, R2, 0x1, -R14 ;  /* 0x000000010202e824 */ /* 0x000fc400078e0a0e */
[----:B------:R-:W-:Y:S02]  /*19550*/  IMAD.MOV.U32 R3, RZ, RZ, R10 ;  /* 0x000000ffff037224 */ /* 0x000fe400078e000a */
[----:B0-----:R-:W-:Y:S01]  /*19560*/  IMAD.MOV.U32 R0, RZ, RZ, R13 ;  /* 0x000000ffff007224 */ /* 0x001fe200078e000d */
[----:B------:R-:W-:Y:S01]  /*19570*/  IABS R17, R11 ;  /* 0x0000000b00117213 */ /* 0x000fe20000000000 */
[----:B------:R-:W-:Y:S02]  /*19580*/  IMAD R16, R14, R7, R16 ;  /* 0x000000070e107224 */ /* 0x000fe400078e0210 */
[----:B------:R-:W-:Y:S01]  /*19590*/  @!P0 IMAD.IADD R4, R4, 0x1, -R14 ;  /* 0x0000000104048824 */ /* 0x000fe200078e0a0e */
[C---:B------:R-:W-:Y:S01]  /*195a0*/  ISETP.GT.U32.AND P0, PT, R14.reuse, R2, PT ;  /* 0x000000020e00720c */ /* 0x040fe20003f04070 */
[----:B------:R-:W-:Y:S02]  /*195b0*/  @!P4 IMAD.MOV R3, RZ, RZ, -R3 ;  /* 0x000000ffff03c224 */ /* 0x000fe400078e0a03 */
[----:B------:R-:W-:Y:S01]  /*195c0*/  @!P2 IMAD.MOV R0, RZ, RZ, -R0 ;  /* 0x000000ffff00a224 */ /* 0x000fe200078e0a00 */
[----:B------:R-:W-:Y:S01]  /*195d0*/  ISETP.GT.U32.AND P2, PT, R14, R16, PT ;  /* 0x000000100e00720c */ /* 0x000fe20003f44070 */
[----:B------:R-:W-:Y:S01]  /*195e0*/  IMAD.HI.U32 R10, R9, R17, RZ ;  /* 0x00000011090a7227 */ /* 0x000fe200078e00ff */
[----:B------:R-:W-:Y:S01]  /*195f0*/  STL [R1+0xb8], R3 ;  /* 0x0000b80301007387 */ /* 0x000fe20000100800 */
[----:B------:R-:W-:-:S03]  /*19600*/  ISETP.GE.AND P5, PT, R6, RZ, PT ;  /* 0x000000ff0600720c */ /* 0x000fc60003fa6270 */
[----:B------:R0:W-:Y:S01]  /*19610*/  STL [R1+0xb0], R0 ;  /* 0x0000b00001007387 */ /* 0x0001e20000100800 */
[----:B------:R-:W-:Y:S01]  /*19620*/  IMAD.MOV R10, RZ, RZ, -R10 ;  /* 0x000000ffff0a7224 */ /* 0x000fe200078e0a0a */
[----:B------:R-:W-:Y:S01]  /*19630*/  ISETP.GT.U32.AND P4, PT, R14, R4, PT ;  /* 0x000000040e00720c */ /* 0x000fe20003f84070 */
[C---:B------:R-:W-:Y:S01]  /*19640*/  VIADD R6, R18.reuse, 0x2a ;  /* 0x0000002a12067836 */ /* 0x040fe20000000000 */
[----:B------:R-:W-:Y:S01]  /*19650*/  ISETP.GE.AND P6, PT, R5, RZ, PT ;  /* 0x000000ff0500720c */ /* 0x000fe20003fc6270 */
[----:B0-----:R-:W-:Y:S02]  /*19660*/  IMAD.MOV.U32 R0, RZ, RZ, R12 ;  /* 0x000000ffff007224 */ /* 0x001fe400078e000c */
[----:B------:R-:W-:Y:S02]  /*19670*/  VIADD R5, R18, 0x29 ;  /* 0x0000002912057836 */ /* 0x000fe40000000000 */
[----:B------:R-:W-:Y:S02]  /*19680*/  @!P1 IMAD.MOV R0, RZ, RZ, -R0 ;  /* 0x000000ffff009224 */ /* 0x000fe400078e0a00 */
[----:B------:R-:W-:-:S02]  /*19690*/  IMAD R17, R14, R10, R17 ;  /* 0x0000000a0e117224 */ /* 0x000fc400078e0211 */
[--C-:B------:R-:W-:Y:S01]  /*196a0*/  @!P0 IMAD.IADD R2, R2, 0x1, -R14.reuse ;  /* 0x0000000102028824 */ /* 0x100fe200078e0a0e */
[----:B------:R-:W-:Y:S01]  /*196b0*/  IABS R7, R6 ;  /* 0x0000000600077213 */ /* 0x000fe20000000000 */
[----:B------:R0:W-:Y:S01]  /*196c0*/  STL [R1+0xac], R0 ;  /* 0x0000ac0001007387 */ /* 0x0001e20000100800 */
[----:B------:R-:W-:Y:S01]  /*196d0*/  @!P2 IMAD.IADD R16, R16, 0x1, -R14 ;  /* 0x000000011010a824 */ /* 0x000fe200078e0a0e */
[----:B------:R-:W-:Y:S02]  /*196e0*/  IABS R8, R5 ;  /* 0x0000000500087213 */ /* 0x000fe40000000000 */
[----:B------:R-:W-:Y:S01]  /*196f0*/  ISETP.GT.U32.AND P0, PT, R14, R17, PT ;  /* 0x000000110e00720c */ /* 0x000fe20003f04070 */
[----:B------:R-:W-:-:S04]  /*19700*/  IMAD.HI.U32 R10, R9, R7, RZ ;  /* 0x00000007090a7227 */ /* 0x000fc800078e00ff */
[----:B0-----:R-:W-:Y:S01]  /*19710*/  IMAD.MOV.U32 R0, RZ, RZ, R2 ;  /* 0x000000ffff007224 */ /* 0x001fe200078e0002 */
[----:B------:R-:W-:Y:S01]  /*19720*/  ISETP.GE.AND P1, PT, R11, RZ, PT ;  /* 0x000000ff0b00720c */ /* 0x000fe20003f26270 */
[----:B------:R-:W-:Y:S01]  /*19730*/  IMAD.HI.U32 R11, R9, R8, RZ ;  /* 0x00000008090b7227 */ /* 0x000fe200078e00ff */
[----:B------:R-:W-:-:S03]  /*19740*/  ISETP.GE.AND P2, PT, R5, RZ, PT ;  /* 0x000000ff0500720c */ /* 0x000fc60003f46270 */
[----:B------:R-:W-:Y:S01]  /*19750*/  @!P3 IMAD.MOV R0, RZ, RZ, -R0 ;  /* 0x000000ffff00b224 */ /* 0x000fe200078e0a00 */
[----:B------:R-:W-:Y:S01]  /*19760*/  ISETP.GT.U32.AND P3, PT, R14, R16, PT ;  /* 0x000000100e00720c */ /* 0x000fe20003f64070 */
[----:B------:R-:W-:Y:S02]  /*19770*/  IMAD.MOV R10, RZ, RZ, -R10 ;  /* 0x000000ffff0a7224 */ /* 0x000fe400078e0a0a */
[----:B------:R-:W-:Y:S02]  /*19780*/  @!P4 IMAD.IADD R4, R4, 0x1, -R14 ;  /* 0x000000010404c824 */ /* 0x000fe400078e0a0e */
[----:B------:R-:W-:Y:S01]  /*19790*/  VIADD R5, R18, 0x28 ;  /* 0x0000002812057836 */ /* 0x000fe20000000000 */
[----:B------:R-:W-:Y:S01]  /*197a0*/  ISETP.GE.AND P4, PT, R6, RZ, PT ;  /* 0x000000ff0600720c */ /* 0x000fe20003f86270 */
[----:B------:R-:W-:Y:S01]  /*197b0*/  IMAD.MOV R6, RZ, RZ, -R11 ;  /* 0x000000ffff067224 */ /* 0x000fe200078e0a0b */
[----:B------:R0:W-:Y:S01]  /*197c0*/  STL [R1+0xa8], R0 ;  /* 0x0000a80001007387 */ /* 0x0001e20000100800 */
[C---:B------:R-:W-:Y:S01]  /*197d0*/  IMAD R7, R14.reuse, R10, R7 ;  /* 0x0000000a0e077224 */ /* 0x040fe200078e0207 */
[----:B------:R-:W-:Y:S01]  /*197e0*/  IABS R10, R5 ;  /* 0x00000005000a7213 */ /* 0x000fe20000000000 */
[----:B------:R-:W-:-:S02]  /*197f0*/  IMAD R8, R14, R6, R8 ;  /* 0x000000060e087224 */ /* 0x000fc400078e0208 */
[----:B------:R-:W-:Y:S02]  /*19800*/  @!P0 IMAD.IADD R17, R17, 0x1, -R14 ;  /* 0x0000000111118824 */ /* 0x000fe400078e0a0e */
[----:B0-----:R-:W-:Y:S02]  /*19810*/  IMAD.MOV.U32 R0, RZ, RZ, R4 ;  /* 0x000000ffff007224 */ /* 0x001fe400078e0004 */
[----:B------:R-:W-:-:S04]  /*19820*/  IMAD.HI.U32 R15, R9, R10, RZ ;  /* 0x0000000a090f7227 */ /* 0x000fc800078e00ff */
[----:B------:R-:W-:Y:S01]  /*19830*/  @!P5 IMAD.MOV R0, RZ, RZ, -R0 ;  /* 0x000000ffff00d224 */ /* 0x000fe200078e0a00 */
[----:B------:R-:W-:Y:S01]  /*19840*/  ISETP.GT.U32.AND P5, PT, R14, R7, PT ;  /* 0x000000070e00720c */ /* 0x000fe20003fa4070 */
[----:B------:R-:W-:Y:S01]  /*19850*/  @!P3 IMAD.IADD R16, R16, 0x1, -R14 ;  /* 0x000000011010b824 */ /* 0x000fe200078e0a0e */
[C---:B------:R-:W-:Y:S02]  /*19860*/  ISETP.GT.U32.AND P0, PT, R14.reuse, R17, PT ;  /* 0x000000110e00720c */ /* 0x040fe40003f04070 */
[----:B------:R-:W-:Y:S01]  /*19870*/  ISETP.GT.U32.AND P3, PT, R14, R8, PT ;  /* 0x000000080e00720c */ /* 0x000fe20003f64070 */
[----:B------:R-:W-:Y:S02]  /*19880*/  IMAD.MOV R15, RZ, RZ, -R15 ;  /* 0x000000ffff0f7224 */ /* 0x000fe400078e0a0f */
[C---:B------:R-:W-:Y:S01]  /*19890*/  VIADD R2, R18.reuse, 0x26 ;  /* 0x0000002612027836 */ /* 0x040fe20000000000 */
[----:B------:R0:W-:Y:S01]  /*198a0*/  STL [R1+0xa4], R0 ;  /* 0x0000a40001007387 */ /* 0x0001e20000100800 */
[----:B------:R-:W-:-:S02]  /*198b0*/  VIADD R12, R18, 0x27 ;  /* 0x00000027120c7836 */ /* 0x000fc40000000000 */
[----:B------:R-:W-:Y:S01]  /*198c0*/  IMAD R10, R14, R15, R10 ;  /* 0x0000000f0e0a7224 */ /* 0x000fe200078e020a */
[----:B------:R-:W-:Y:S01]  /*198d0*/  IABS R4, R2 ;  /* 0x0000000200047213 */ /* 0x000fe20000000000 */
[----:B------:R-:W-:Y:S01]  /*198e0*/  VIADD R6, R18, 0x25 ;  /* 0x0000002512067836 */ /* 0x000fe20000000000 */
[----:B------:R-:W-:Y:S01]  /*198f0*/  IABS R13, R12 ;  /* 0x0000000c000d7213 */ /* 0x000fe20000000000 */
[----:B------:R-:W-:Y:S02]  /*19900*/  @!P5 IMAD.IADD R7, R7, 0x1, -R14 ;  /* 0x000000010707d824 */ /* 0x000fe400078e0a0e */
[----:B0-----:R-:W-:Y:S01]  /*19910*/  IMAD.MOV.U32 R0, RZ, RZ, R16 ;  /* 0x000000ffff007224 */ /* 0x001fe200078e0010 */
[----:B------:R-:W-:Y:S01]  /*19920*/  ISETP.GT.U32.AND P5, PT, R14, R10, PT ;  /* 0x0000000a0e00720c */ /* 0x000fe20003fa4070 */
[----:B------:R-:W-:Y:S02]  /*19930*/  @!P0 IMAD.IADD R17, R17, 0x1, -R14 ;  /* 0x0000000111118824 */ /* 0x000fe400078e0a0e */
[----:B------:R-:W-:Y:S01]  /*19940*/  @!P6 IMAD.MOV R0, RZ, RZ, -R0 ;  /* 0x000000ffff00e224 */ /* 0x000fe200078e0a00 */
[----:B------:R-:W-:Y:S01]  /*19950*/  ISETP.GE.AND P0, PT, R5, RZ, PT ;  /* 0x000000ff0500720c */ /* 0x000fe20003f06270 */
[----:B------:R-:W-:Y:S01]  /*19960*/  @!P3 IMAD.IADD R8, R8, 0x1, -R14 ;  /* 0x000000010808b824 */ /* 0x000fe200078e0a0e */
[----:B------:R-:W-:Y:S01]  /*19970*/  IABS R11, R6 ;  /* 0x00000006000b7213 */ /* 0x000fe20000000000 */
[C---:B------:R-:W-:Y:S01]  /*19980*/  IMAD.HI.U32 R5, R9.reuse, R4, RZ ;  /* 0x0000000409057227 */ /* 0x040fe200078e00ff */
[C---:B------:R-:W-:Y:S01]  /*19990*/  ISETP.GT.U32.AND P6, PT, R14.reuse, R7, PT ;  /* 0x000000070e00720c */ /* 0x040fe20003fc4070 */
[----:B------:R0:W-:Y:S02]  /*199a0*/  STL [R1+0xa0], R0 ;  /* 0x0000a00001007387 */ /* 0x0001e40000100800 */
[----:B------:R-:W-:Y:S01]  /*199b0*/  IMAD.HI.U32 R15, R9, R13, RZ ;  /* 0x0000000d090f7227 */ /* 0x000fe200078e00ff */
[----:B------:R-:W-:-:S03]  /*199c0*/  ISETP.GT.U32.AND P3, PT, R14, R8, PT ;  /* 0x000000080e00720c */ /* 0x000fc60003f64070 */
[----:B------:R-:W-:Y:S02]  /*199d0*/  IMAD.MOV R5, RZ, RZ, -R5 ;  /* 0x000000ffff057224 */ /* 0x000fe400078e0a05 */
[----:B------:R-:W-:-:S04]  /*199e0*/  IMAD.HI.U32 R16, R9, R11, RZ ;  /* 0x0000000b09107227 */ /* 0x000fc800078e00ff */
[----:B0-----:R-:W-:Y:S02]  /*199f0*/  IMAD.MOV.U32 R0, RZ, RZ, R17 ;  /* 0x000000ffff007224 */ /* 0x001fe400078e0011 */
[----:B------:R-:W-:Y:S02]  /*19a00*/  IMAD.MOV R15, RZ, RZ, -R15 ;  /* 0x000000ffff0f7224 */ /* 0x000fe400078e0a0f */
[----:B------:R-:W-:Y:S01]  /*19a10*/  @!P1 IMAD.MOV R0, RZ, RZ, -R0 ;  /* 0x000000ffff009224 */ /* 0x000fe200078e0a00 */
[----:B------:R-:W-:Y:S01]  /*19a20*/  ISETP.GE.AND P1, PT, R12, RZ, PT ;  /* 0x000000ff0c00720c */ /* 0x000fe20003f26270 */
[C---:B------:R-:W-:Y:S02]  /*19a30*/  IMAD R4, R14.reuse, R5, R4 ;  /* 0x000000050e047224 */ /* 0x040fe400078e0204 */
[----:B------:R-:W-:Y:S02]  /*19a40*/  IMAD.MOV R12, RZ, RZ, -R16 ;  /* 0x000000ffff0c7224 */ /* 0x000fe400078e0a10 */
[----:B------:R-:W-:-:S02]  /*19a50*/  IMAD R13, R14, R15, R13 ;  /* 0x0000000f0e0d7224 */ /* 0x000fc400078e020d */
[--C-:B------:R-:W-:Y:S02]  /*19a60*/  @!P5 IMAD.IADD R10, R10, 0x1, -R14.reuse ;  /* 0x000000010a0ad824 */ /* 0x100fe400078e0a0e */
[----:B------:R-:W-:Y:S02]  /*19a70*/  VIADD R5, R18, 0x24 ;  /* 0x0000002412057836 */ /* 0x000fe40000000000 */
[C---:B------:R-:W-:Y:S01]  /*19a80*/  IMAD R11, R14.reuse, R12, R11 ;  /* 0x0000000c0e0b7224 */ /* 0x040fe200078e020b */
[C---:B------:R-:W-:Y:S01]  /*19a90*/  ISETP.GT.U32.AND P5, PT, R14.reuse, R10, PT ;  /* 0x0000000a0e00720c */ /* 0x040fe20003fa4070 */
[--C-:B------:R-:W-:Y:S01]  /*19aa0*/  @!P6 IMAD.IADD R7, R7, 0x1, -R14.reuse ;  /* 0x000000010707e824 */ /* 0x100fe200078e0a0e */
[----:B------:R-:W-:Y:S02]  /*19ab0*/  IABS R12, R5 ;  /* 0x00000005000c7213 */ /* 0x000fe40000000000 */
[----:B------:R-:W-:Y:S01]  /*19ac0*/  ISETP.GT.U32.AND P6, PT, R14, R13, PT ;  /* 0x0000000d0e00720c */ /* 0x000fe20003fc4070 */
[----:B------:R-:W-:Y:S01]  /*19ad0*/  @!P3 IMAD.IADD R8, R8, 0x1, -R14 ;  /* 0x000000010808b824 */ /* 0x000fe200078e0a0e */
[----:B------:R-:W-:Y:S01]  /*19ae0*/  ISETP.GT.U32.AND P3, PT, R14, R4, PT ;  /* 0x000000040e00720c */ /* 0x000fe20003f64070 */
[----:B------:R-:W-:Y:S01]  /*19af0*/  IMAD.MOV.U32 R3, RZ, RZ, R7 ;  /* 0x000000ffff037224 */ /* 0x000fe200078e0007 */
[----:B------:R0:W-:Y:S01]  /*19b00*/  STL [R1+0x9c], R0 ;  /* 0x00009c0001007387 */ /* 0x0001e20000100800 */
[----:B------:R-:W-:-:S02]  /*19b10*/  IMAD.MOV.U32 R7, RZ, RZ, R12 ;  /* 0x000000ffff077224 */ /* 0x000fc400078e000c */
[----:B------:R-:W-:Y:S01]  /*19b20*/  @!P4 IMAD.MOV R3, RZ, RZ, -R3 ;  /* 0x000000ffff03c224 */ /* 0x000fe200078e0a03 */
[----:B------:R-:W-:Y:S01]  /*19b30*/  ISETP.GE.AND P4, PT, R2, RZ, PT ;  /* 0x000000ff0200720c */ /* 0x000fe20003f86270 */
[----:B------:R-:W-:-:S04]  /*19b40*/  IMAD.HI.U32 R2, R9, R7, RZ ;  /* 0x0000000709027227 */ /* 0x000fc800078e00ff */
[----:B0-----:R-:W-:-:S04]  /*19b50*/  IMAD.MOV.U32 R0, RZ, RZ, R8 ;  /* 0x000000ffff007224 */ /* 0x001fc800078e0008 */
[----:B------:R-:W-:Y:S01]  /*19b60*/  @!P2 IMAD.MOV R0, RZ, RZ, -R0 ;  /* 0x000000ffff00a224 */ /* 0x000fe200078e0a00 */
[----:B------:R-:W-:Y:S01]  /*19b70*/  ISETP.GT.U32.AND P2, PT, R14, R11, PT ;  /* 0x0000000b0e00720c */ /* 0x000fe20003f44070 */
[--C-:B------:R-:W-:Y:S02]  /*19b80*/  @!P5 IMAD.IADD R10, R10, 0x1, -R14.reuse ;  /* 0x000000010a0ad824 */ /* 0x100fe400078e0a0e */
[----:B------:R-:W-:Y:S02]  /*19b90*/  @!P6 IMAD.IADD R13, R13, 0x1, -R14 ;  /* 0x000000010d0de824 */ /* 0x000fe400078e0a0e */
[----:B------:R-:W-:Y:S01]  /*19ba0*/  IMAD.MOV R2, RZ, RZ, -R2 ;  /* 0x000000ffff027224 */ /* 0x000fe200078e0a02 */
[----:B------:R-:W-:Y:S01]  /*19bb0*/  STL [R1+0x98], R3 ;  /* 0x0000980301007387 */ /* 0x000fe20000100800 */
[----:B------:R-:W-:Y:S01]  /*19bc0*/  @!P3 IMAD.IADD R4, R4, 0x1, -R14 ;  /* 0x000000010404b824 */ /* 0x000fe200078e0a0e */
[C---:B------:R-:W-:Y:S01]  /*19bd0*/  ISETP.GT.U32.AND P6, PT, R14.reuse, R13, PT ;  /* 0x0000000d0e00720c */ /* 0x040fe20003fc4070 */
[----:B------:R-:W-:Y:S01]  /*19be0*/  IMAD R7, R14, R2, R7 ;  /* 0x000000020e077224 */ /* 0x000fe200078e0207 */
[----:B------:R0:W-:Y:S01]  /*19bf0*/  STL [R1+0x94], R0 ;  /* 0x0000940001007387 */ /* 0x0001e20000100800 */
[----:B------:R-:W-:Y:S01]  /*19c00*/  ISETP.GE.AND P5, PT, R6, RZ, PT ;  /* 0x000000ff0600720c */ /* 0x000fe20003fa6270 */
[----:B------:R-:W-:Y:S01]  /*19c10*/  VIADD R8, R18, 0x23 ;  /* 0x0000002312087836 */ /* 0x000fe20000000000 */
[----:B------:R-:W-:Y:S01]  /*19c20*/  ISETP.GT.U32.AND P3, PT, R14, R4, PT ;  /* 0x000000040e00720c */ /* 0x000fe20003f64070 */
[----:B------:R-:W-:-:S02]  /*19c30*/  VIADD R6, R18, 0x22 ;  /* 0x0000002212067836 */ /* 0x000fc40000000000 */
[----:B0-----:R-:W-:-:S04]  /*19c40*/  IMAD.MOV.U32 R0, RZ, RZ, R10 ;  /* 0x000000ffff007224 */ /* 0x001fc800078e000a */
[----:B------:R-:W-:Y:S01]  /*19c50*/  @!P0 IMAD.MOV R0, RZ, RZ, -R0 ;  /* 0x000000ffff008224 */ /* 0x000fe200078e0a00 */
[C---:B------:R-:W-:Y:S01]  /*19c60*/  ISETP.GT.U32.AND P0, PT, R14.reuse, R7, PT ;  /* 0x000000070e00720c */ /* 0x040fe20003f04070 */
[--C-:B------:R-:W-:Y:S01]  /*19c70*/  @!P2 IMAD.IADD R11, R11, 0x1, -R14.reuse ;  /* 0x000000010b0ba824 */ /* 0x100fe200078e0a0e */
[----:B------:R-:W-:Y:S02]  /*19c80*/  IABS R12, R8 ;  /* 0x00000008000c7213 */ /* 0x000fe40000000000 */
[----:B------:R-:W-:Y:S02]  /*19c90*/  IABS R2, R6 ;  /* 0x0000000600027213 */ /* 0x000fe40000000000 */
[----:B------:R-:W-:Y:S01]  /*19ca0*/  ISETP.GT.U32.AND P2, PT, R14, R11, PT ;  /* 0x0000000b0e00720c */ /* 0x000fe20003f44070 */
[----:B------:R-:W-:Y:S01]  /*19cb0*/  IMAD.HI.U32 R15, R9, R12, RZ ;  /* 0x0000000c090f7227 */ /* 0x000fe200078e00ff */
[----:B------:R0:W-:Y:S03]  /*19cc0*/  STL [R1+0x90], R0 ;  /* 0x0000900001007387 */ /* 0x0001e60000100800 */
[----:B------:R-:W-:-:S02]  /*19cd0*/  @!P6 IMAD.IADD R13, R13, 0x1, -R14 ;  /* 0x000000010d0de824 */ /* 0x000fc400078e0a0e */
[----:B------:R-:W-:Y:S01]  /*19ce0*/  IMAD.HI.U32 R10, R9, R2, RZ ;  /* 0x00000002090a7227 */ /* 0x000fe200078e00ff */
[----:B------:R-:W-:-:S03]  /*19cf0*/  ISETP.GE.AND P6, PT, R5, RZ, PT ;  /* 0x000000ff0500720c */ /* 0x000fc60003fc6270 */
[----:B------:R-:W-:Y:S02]  /*19d00*/  IMAD.MOV R15, RZ, RZ, -R15 ;  /* 0x000000ffff0f7224 */ /* 0x000fe400078e0a0f */
[----:B------:R-:W-:Y:S02]  /*19d10*/  VIADD R5, R18, 0x21 ;  /* 0x0000002112057836 */ /* 0x000fe40000000000 */
[----:B------:R-:W-:Y:S02]  /*19d20*/  @!P3 IMAD.IADD R4, R4, 0x1, -R14 ;  /* 0x000000010404b824 */ /* 0x000fe400078e0a0e */
[----:B------:R-:W-:Y:S02]  /*19d30*/  IMAD.MOV R10, RZ, RZ, -R10 ;  /* 0x000000ffff0a7224 */ /* 0x000fe400078e0a0a */
[----:B0-----:R-:W-:Y:S02]  /*19d40*/  IMAD.MOV.U32 R0, RZ, RZ, R13 ;  /* 0x000000ffff007224 */ /* 0x001fe400078e000d */
[----:B------:R-:W-:Y:S01]  /*19d50*/  @!P0 IMAD.IADD R7, R7, 0x1, -R14 ;  /* 0x0000000107078824 */ /* 0x000fe200078e0a0e */
[----:B------:R-:W-:Y:S01]  /*19d60*/  ISETP.GE.AND P3, PT, R8, RZ, PT ;  /* 0x000000ff0800720c */ /* 0x000fe20003f66270 */
[C---:B------:R-:W-:Y:S01]  /*19d70*/  IMAD R8, R14.reuse, R15, R12 ;  /* 0x0000000f0e087224 */ /* 0x040fe200078e020c */
[----:B------:R-:W-:Y:S01]  /*19d80*/  IABS R12, R5 ;  /* 0x00000005000c7213 */ /* 0x000fe20000000000 */
[----:B------:R-:W-:Y:S01]  /*19d90*/  @!P1 IMAD.MOV R0, RZ, RZ, -R0 ;  /* 0x000000ffff009224 */ /* 0x000fe200078e0a00 */
[C---:B------:R-:W-:Y:S01]  /*19da0*/  ISETP.GT.U32.AND P1, PT, R14.reuse, R7, PT ;  /* 0x000000070e00720c */ /* 0x040fe20003f24070 */
[----:B------:R-:W-:-:S02]  /*19db0*/  IMAD R2, R14, R10, R2 ;  /* 0x0000000a0e027224 */ /* 0x000fc400078e0202 */
[----:B------:R-:W-:Y:S02]  /*19dc0*/  IMAD.MOV.U32 R3, RZ, RZ, R4 ;  /* 0x000000ffff037224 */ /* 0x000fe400078e0004 */
[----:B------:R-:W-:Y:S01]  /*19dd0*/  @!P2 IMAD.IADD R11, R11, 0x1, -R14 ;  /* 0x000000010b0ba824 */ /* 0x000fe200078e0a0e */
[----:B------:R-:W-:Y:S01]  /*19de0*/  ISETP.GT.U32.AND P2, PT, R14, R8, PT ;  /* 0x000000080e00720c */ /* 0x000fe20003f44070 */
[----:B------:R-:W-:Y:S01]  /*19df0*/  @!P4 IMAD.MOV R3, RZ, RZ, -R3 ;  /* 0x000000ffff03c224 */ /* 0x000fe200078e0a03 */
[----:B------:R-:W-:Y:S01]  /*19e00*/  ISETP.GE.AND P0, PT, R6, RZ, PT ;  /* 0x000000ff0600720c */ /* 0x000fe20003f06270 */
[----:B------:R-:W-:Y:S01]  /*19e10*/  IMAD.MOV.U32 R6, RZ, RZ, R12 ;  /* 0x000000ffff067224 */ /* 0x000fe200078e000c */
[----:B------:R-:W-:Y:S01]  /*19e20*/  ISETP.GT.U32.AND P4, PT, R14, R2, PT ;  /* 0x000000020e00720c */ /* 0x000fe20003f84070 */
[----:B------:R0:W-:Y:S01]  /*19e30*/  STL [R1+0x8c], R0 ;  /* 0x00008c0001007387 */ /* 0x0001e20000100800 */
[----:B------:R-:W-:Y:S02]  /*19e40*/  VIADD R4, R18, 0x20 ;  /* 0x0000002012047836 */ /* 0x000fe40000000000 */
[----:B------:R-:W-:-:S04]  /*19e50*/  IMAD.HI.U32 R10, R9, R6, RZ ;  /* 0x00000006090a7227 */ /* 0x000fc800078e00ff */
[----:B0-----:R-:W-:Y:S01]  /*19e60*/  IMAD.MOV.U32 R0, RZ, RZ, R11 ;  /* 0x000000ffff007224 */ /* 0x001fe200078e000b */
[----:B------:R-:W-:Y:S01]  /*19e70*/  IABS R11, R4 ;  /* 0x00000004000b7213 */ /* 0x000fe20000000000 */
[----:B------:R-:W-:Y:S02]  /*19e80*/  IMAD.MOV R10, RZ, RZ, -R10 ;  /* 0x000000ffff0a7224 */ /* 0x000fe400078e0a0a */
[----:B------:R-:W-:Y:S02]  /*19e90*/  @!P5 IMAD.MOV R0, RZ, RZ, -R0 ;  /* 0x000000ffff00d224 */ /* 0x000fe400078e0a00 */
[--C-:B------:R-:W-:Y:S01]  /*19ea0*/  @!P1 IMAD.IADD R7, R7, 0x1, -R14.reuse ;  /* 0x0000000107079824 */ /* 0x100fe200078e0a0e */
[----:B------:R-:W-:Y:S01]  /*19eb0*/  STL [R1+0x88], R3 ;  /* 0x0000880301007387 */ /* 0x000fe20000100800 */
[----:B------:R-:W-:Y:S01]  /*19ec0*/  @!P2 IMAD.IADD R8, R8, 0x1, -R14 ;  /* 0x000000010808a824 */ /* 0x000fe200078e0a0e */
[----:B------:R-:W-:Y:S01]  /*19ed0*/  ISETP.GE.AND P1, PT, R4, RZ, PT ;  /* 0x000000ff0400720c */ /* 0x000fe20003f26270 */
[----:B------:R-:W-:Y:S01]  /*19ee0*/  IMAD R4, R14, R10, R6 ;  /* 0x0000000a0e047224 */ /* 0x000fe200078e0206 */
[----:B------:R0:W-:Y:S01]  /*19ef0*/  STL [R1+0x84], R0 ;  /* 0x0000840001007387 */ /* 0x0001e20000100800 */
[----:B------:R-:W-:Y:S01]  /*19f00*/  @!P4 IMAD.IADD R2, R2, 0x1, -R14 ;  /* 0x000000010202c824 */ /* 0x000fe200078e0a0e */
[----:B------:R-:W-:Y:S01]  /*19f10*/  ISETP.GE.AND P2, PT, R5, RZ, PT ;  /* 0x000000ff0500720c */ /* 0x000fe20003f46270 */
[----:B------:R-:W-:Y:S01]  /*19f20*/  IMAD.MOV.U32 R5, RZ, RZ, R11 ;  /* 0x000000ffff057224 */ /* 0x000fe200078e000b */
[C---:B------:R-:W-:Y:S01]  /*19f30*/  ISETP.GT.U32.AND P5, PT, R14.reuse, R8, PT ;  /* 0x000000080e00720c */ /* 0x040fe20003fa4070 */
[----:B0-----:R-:W-:Y:S01]  /*19f40*/  IMAD.MOV.U32 R0, RZ, RZ, R7 ;  /* 0x000000ffff007224 */ /* 0x001fe200078e0007 */
[----:B------:R-:W-:Y:S01]  /*19f50*/  ISETP.GT.U32.AND P4, PT, R14, R2, PT ;  /* 0x000000020e00720c */ /* 0x000fe20003f84070 */
[----:B------:R-:W-:-:S04]  /*19f60*/  IMAD.HI.U32 R11, R9, R5, RZ ;  /* 0x00000005090b7227 */ /* 0x000fc800078e00ff */
[----:B------:R-:W-:Y:S01]  /*19f70*/  @!P6 IMAD.MOV R0, RZ, RZ, -R0 ;  /* 0x000000ffff00e224 */ /* 0x000fe200078e0a00 */
[----:B------:R-:W-:Y:S01]  /*19f80*/  ISETP.GT.U32.AND P6, PT, R14, R4, PT ;  /* 0x000000040e00720c */ /* 0x000fe20003fc4070 */
[----:B------:R-:W-:Y:S02]  /*19f90*/  IMAD.MOV R11, RZ, RZ, -R11 ;  /* 0x000000ffff0b7224 */ /* 0x000fe400078e0a0b */
[----:B------:R-:W-:Y:S02]  /*19fa0*/  VIADD R6, R18, 0x1f ;  /* 0x0000001f12067836 */ /* 0x000fe40000000000 */
[----:B------:R-:W-:Y:S02]  /*19fb0*/  IMAD R5, R14, R11, R5 ;  /* 0x0000000b0e057224 */ /* 0x000fe400078e0205 */
[--C-:B------:R-:W-:Y:S01]  /*19fc0*/  @!P5 IMAD.IADD R8, R8, 0x1, -R14.reuse ;  /* 0x000000010808d824 */ /* 0x100fe200078e0a0e */
[----:B------:R-:W-:Y:S01]  /*19fd0*/  ISETP.GE.AND P5, PT, R6, RZ, PT ;  /* 0x000000ff0600720c */ /* 0x000fe20003fa6270 */
[----:B------:R-:W-:Y:S01]  /*19fe0*/  @!P4 IMAD.IADD R2, R2, 0x1, -R14 ;  /* 0x000000010202c824 */ /* 0x000fe200078e0a0e */
[----:B------:R-:W-:-:S02]  /*19ff0*/  IABS R6, R6 ;  /* 0x0000000600067213 */ /* 0x000fc40000000000 */
[----:B------:R-:W-:Y:S01]  /*1a000*/  ISETP.GT.U32.AND P4, PT, R14, R5, PT ;  /* 0x000000050e00720c */ /* 0x000fe20003f84070 */
[----:B------:R-:W-:Y:S01]  /*1a010*/  @!P6 IMAD.IADD R4, R4, 0x1, -R14 ;  /* 0x000000010404e824 */ /* 0x000fe200078e0a0e */
[----:B------:R0:W-:Y:S01]  /*1a020*/  STL [R1+0x80], R0 ;  /* 0x0000800001007387 */ /* 0x0001e20000100800 */
[----:B------:R-:W-:-:S03]  /*1a030*/  IMAD.HI.U32 R11, R9, R6, RZ ;  /* 0x00000006090b7227 */ /* 0x000fc600078e00ff */
[----:B------:R-:W-:Y:S01]  /*1a040*/  ISETP.GT.U32.AND P6, PT, R14, R4, PT ;  /* 0x000000040e00720c */ /* 0x000fe20003fc4070 */
[----:B------:R-:W-:Y:S02]  /*1a050*/  IMAD.MOV R11, RZ, RZ, -R11 ;  /* 0x000000ffff0b7224 */ /* 0x000fe400078e0a0b */
[----:B0-----:R-:W-:-:S04]  /*1a060*/  IMAD.MOV.U32 R0, RZ, RZ, R8 ;  /* 0x000000ffff007224 */ /* 0x001fc800078e0008 */
[----:B------:R-:W-:Y:S02]  /*1a070*/  @!P3 IMAD.MOV R0, RZ, RZ, -R0 ;  /* 0x000000ffff00b224 */ /* 0x000fe400078e0a00 */
[----:B------:R-:W-:Y:S02]  /*1a080*/  @!P4 IMAD.IADD R5, R5, 0x1, -R14 ;  /* 0x000000010505c824 */ /* 0x000fe400078e0a0e */
[----:B------:R-:W-:Y:S01]  /*1a090*/  IMAD R6, R14, R11, R6 ;  /* 0x0000000b0e067224 */ /* 0x000fe200078e0206 */
[----:B------:R0:W-:Y:S01]  /*1a0a0*/  STL [R1+0x7c], R0 ;  /* 0x00007c0001007387 */ /* 0x0001e20000100800 */
[----:B------:R-:W-:Y:S01]  /*1a0b0*/  VIADD R12, R18, 0x1e ;  /* 0x0000001e120c7836 */ /* 0x000fe20000000000 */
[----:B------:R-:W-:Y:S01]  /*1a0c0*/  ISETP.GT.U32.AND P4, PT, R14, R5, PT ;  /* 0x000000050e00720c */ /* 0x000fe20003f84070 */
[----:B------:R-:W-:Y:S01]  /*1a0d0*/  @!P6 IMAD.IADD R4, R4, 0x1, -R14 ;  /* 0x000000010404e824 */ /* 0x000fe200078e0a0e */
[----:B------:R-:W-:Y:S01]  /*1a0e0*/  ISETP.GT.U32.AND P6, PT, R14, R6, PT ;  /* 0x000000060e00720c */ /* 0x000fe20003fc4070 */
[----:B------:R-:W-:-:S02]  /*1a0f0*/  VIADD R10, R18, 0x1d ;  /* 0x0000001d120a7836 */ /* 0x000fc40000000000 */
[----:B0-----:R-:W-:Y:S01]  /*1a100*/  IMAD.MOV.U32 R0, RZ, RZ, R2 ;  /* 0x000000ffff007224 */ /* 0x001fe200078e0002 */
[----:B------:R-:W-:-:S03]  /*1a110*/  IABS R7, R12 ;  /* 0x0000000c00077213 */ /* 0x000fc60000000000 */
[----:B------:R-:W-:Y:S01]  /*1a120*/  @!P0 IMAD.MOV R0, RZ, RZ, -R0 ;  /* 0x000000ffff008224 */ /* 0x000fe200078e0a00 */
[----:B------:R-:W-:Y:S01]  /*1a130*/  IABS R21, R10 ;  /* 0x0000000a00157213 */ /* 0x000fe20000000000 */
[----:B------:R-:W-:-:S03]  /*1a140*/  IMAD.HI.U32 R8, R9, R7, RZ ;  /* 0x0000000709087227 */ /* 0x000fc600078e00ff */
[----:B------:R0:W-:Y:S01]  /*1a150*/  STL [R1+0x78], R0 ;  /* 0x0000780001007387 */ /* 0x0001e20000100800 */
[----:B------:R-:W-:Y:S01]  /*1a160*/  IMAD.HI.U32 R2, R9, R21, RZ ;  /* 0x0000001509027227 */ /* 0x000fe200078e00ff */
[----:B------:R-:W-:-:S03]  /*1a170*/  ISETP.GE.AND P0, PT, R10, RZ, PT ;  /* 0x000000ff0a00720c */ /* 0x000fc60003f06270 */
[----:B------:R-:W-:Y:S02]  /*1a180*/  VIADD R20, R18, 0x1c ;  /* 0x0000001c12147836 */ /* 0x000fe40000000000 */
[----:B0-----:R-:W-:Y:S02]  /*1a190*/  IMAD.MOV.U32 R0, RZ, RZ, R4 ;  /* 0x000000ffff007224 */ /* 0x001fe400078e0004 */
[----:B------:R-:W-:Y:S02]  /*1a1a0*/  IMAD.MOV R8, RZ, RZ, -R8 ;  /* 0x000000ffff087224 */ /* 0x000fe400078e0a08 */
[----:B------:R-:W-:Y:S02]  /*1a1b0*/  @!P2 IMAD.MOV R0, RZ, RZ, -R0 ;  /* 0x000000ffff00a224 */ /* 0x000fe400078e0a00 */
[--C-:B------:R-:W-:Y:S02]  /*1a1c0*/  @!P4 IMAD.IADD R5, R5, 0x1, -R14.reuse ;  /* 0x000000010505c824 */ /* 0x100fe400078e0a0e */
[----:B------:R-:W-:Y:S01]  /*1a1d0*/  @!P6 IMAD.IADD R6, R6, 0x1, -R14 ;  /* 0x000000010606e824 */ /* 0x000fe200078e0a0e */
[----:B------:R0:W-:Y:S01]  /*1a1e0*/  STL [R1+0x6c], R0 ;  /* 0x00006c0001007387 */ /* 0x0001e20000100800 */
[----:B------:R-:W-:Y:S01]  /*1a1f0*/  IMAD.MOV R10, RZ, RZ, -R2 ;  /* 0x000000ffff0a7224 */ /* 0x000fe200078e0a02 */
[----:B------:R-:W-:Y:S01]  /*1a200*/  ISETP.GE.AND P2, PT, R20, RZ, PT ;  /* 0x000000ff1400720c */ /* 0x000fe20003f46270 */
[----:B------:R-:W-:Y:S01]  /*1a210*/  IMAD R2, R14, R8, R7 ;  /* 0x000000080e027224 */ /* 0x000fe200078e0207 */
[----:B------:R-:W-:-:S02]  /*1a220*/  IABS R20, R20 ;  /* 0x0000001400147213 */ /* 0x000fc40000000000 */
[----:B------:R-:W-:Y:S01]  /*1a230*/  ISETP.GT.U32.AND P6, PT, R14, R6, PT ;  /* 0x000000060e00720c */ /* 0x000fe20003fc4070 */
[----:B0-----:R-:W-:Y:S02]  /*1a240*/  IMAD.MOV.U32 R0, RZ, RZ, R5 ;  /* 0x000000ffff007224 */ /* 0x001fe400078e0005 */
[----:B------:R-:W-:-:S04]  /*1a250*/  IMAD.HI.U32 R8, R9, R20, RZ ;  /* 0x0000001409087227 */ /* 0x000fc800078e00ff */
[----:B------:R-:W-:Y:S01]  /*1a260*/  @!P1 IMAD.MOV R0, RZ, RZ, -R0 ;  /* 0x000000ffff009224 */ /* 0x000fe200078e0a00 */
[C---:B------:R-:W-:Y:S01]  /*1a270*/  ISETP.GT.U32.AND P1, PT, R14.reuse, R2, PT ;  /* 0x000000020e00720c */ /* 0x040fe20003f24070 */
[----:B------:R-:W-:Y:S02]  /*1a280*/  IMAD R21, R14, R10, R21 ;  /* 0x0000000a0e157224 */ /* 0x000fe400078e0215 */
[----:B------:R-:W-:Y:S02]  /*1a290*/  IMAD.MOV R8, RZ, RZ, -R8 ;  /* 0x000000ffff087224 */ /* 0x000fe400078e0a08 */
[----:B------:R-:W-:Y:S02]  /*1a2a0*/  VIADD R16, R18, 0x1b ;  /* 0x0000001b12107836 */ /* 0x000fe40000000000 */
[----:B------:R-:W-:Y:S01]  /*1a2b0*/  @!P6 IMAD.IADD R6, R6, 0x1, -R14 ;  /* 0x000000010606e824 */ /* 0x000fe200078e0a0e */
[C---:B------:R-:W-:Y:S01]  /*1a2c0*/  ISETP.GT.U32.AND P6, PT, R14.reuse, R21, PT ;  /* 0x000000150e00720c */ /* 0x040fe20003fc4070 */
[----:B------:R-:W-:Y:S01]  /*1a2d0*/  IMAD R20, R14, R8, R20 ;  /* 0x000000080e147224 */ /* 0x000fe200078e0214 */
[----:B------:R-:W-:-:S03]  /*1a2e0*/  ISETP.GE.AND P4, PT, R16, RZ, PT ;  /* 0x000000ff1000720c */ /* 0x000fc60003f86270 */
[----:B------:R-:W-:Y:S01]  /*1a2f0*/  @!P1 IMAD.IADD R2, R2, 0x1, -R14 ;  /* 0x0000000102029824 */ /* 0x000fe200078e0a0e */
[----:B------:R-:W-:Y:S02]  /*1a300*/  ISETP.GT.U32.AND P1, PT, R14, R20, PT ;  /* 0x000000140e00720c */ /* 0x000fe40003f24070 */
[----:B------:R-:W-:Y:S01]  /*1a310*/  IABS R16, R16 ;  /* 0x0000001000107213 */ /* 0x000fe20000000000 */
[C---:B------:R-:W-:Y:S02]  /*1a320*/  VIADD R11, R18.reuse, 0x1a ;  /* 0x0000001a120b7836 */ /* 0x040fe40000000000 */
[----:B------:R-:W-:Y:S02]  /*1a330*/  VIADD R4, R18, 0x19 ;  /* 0x0000001912047836 */ /* 0x000fe40000000000 */
[----:B------:R-:W-:Y:S01]  /*1a340*/  IMAD.HI.U32 R7, R9, R16, RZ ;  /* 0x0000001009077227 */ /* 0x000fe200078e00ff */
[----:B------:R0:W-:Y:S01]  /*1a350*/  STL [R1+0x68], R0 ;  /* 0x0000680001007387 */ /* 0x0001e20000100800 */
[----:B------:R-:W-:-:S02]  /*1a360*/  IABS R15, R11 ;  /* 0x0000000b000f7213 */ /* 0x000fc40000000000 */
[----:B------:R-:W-:Y:S01]  /*1a370*/  VIADD R17, R18, 0x18 ;  /* 0x0000001812117836 */ /* 0x000fe20000000000 */
[----:B------:R-:W-:Y:S01]  /*1a380*/  IABS R13, R4 ;  /* 0x00000004000d7213 */ /* 0x000fe20000000000 */
[----:B------:R-:W-:Y:S02]  /*1a390*/  @!P6 IMAD.IADD R21, R21, 0x1, -R14 ;  /* 0x000000011515e824 */ /* 0x000fe400078e0a0e */
[----:B------:R-:W-:Y:S02]  /*1a3a0*/  IMAD.MOV R7, RZ, RZ, -R7 ;  /* 0x000000ffff077224 */ /* 0x000fe400078e0a07 */
[----:B0-----:R-:W-:Y:S01]  /*1a3b0*/  IMAD.MOV.U32 R0, RZ, RZ, R6 ;  /* 0x000000ffff007224 */ /* 0x001fe200078e0006 */
[----:B------:R-:W-:Y:S01]  /*1a3c0*/  ISETP.GE.AND P3, PT, R12, RZ, PT ;  /* 0x000000ff0c00720c */ /* 0x000fe20003f66270 */
[----:B------:R-:W-:Y:S01]  /*1a3d0*/  @!P1 IMAD.IADD R20, R20, 0x1, -R14 ;  /* 0x0000000114149824 */ /* 0x000fe200078e0a0e */
[----:B------:R-:W-:Y:S01]  /*1a3e0*/  IABS R12, R17 ;  /* 0x00000011000c7213 */ /* 0x000fe20000000000 */
[----:B------:R-:W-:Y:S01]  /*1a3f0*/  @!P5 IMAD.MOV R0, RZ, RZ, -R0 ;  /* 0x000000ffff00d224 */ /* 0x000fe200078e0a00 */
[C---:B------:R-:W-:Y:S01]  /*1a400*/  ISETP.GT.U32.AND P6, PT, R14.reuse, R2, PT ;  /* 0x000000020e00720c */ /* 0x040fe20003fc4070 */
[----:B------:R-:W-:Y:S01]  /*1a410*/  IMAD.HI.U32 R5, R9, R15, RZ ;  /* 0x0000000f09057227 */ /* 0x000fe200078e00ff */
[----:B------:R-:W-:-:S03]  /*1a420*/  ISETP.GT.U32.AND P5, PT, R14, R21, PT ;  /* 0x000000150e00720c */ /* 0x000fc60003fa4070 */
[C---:B------:R-:W-:Y:S02]  /*1a430*/  IMAD R16, R14.reuse, R7, R16 ;  /* 0x000000070e107224 */ /* 0x040fe400078e0210 */
[----:B------:R-:W-:Y:S01]  /*1a440*/  IMAD.HI.U32 R7, R9, R13, RZ ;  /* 0x0000000d09077227 */ /* 0x000fe200078e00ff */
[----:B------:R-:W-:-:S03]  /*1a450*/  ISETP.GT.U32.AND P1, PT, R14, R20, PT ;  /* 0x000000140e00720c */ /* 0x000fc60003f24070 */
[----:B------:R-:W-:Y:S02]  /*1a460*/  IMAD.MOV R8, RZ, RZ, -R5 ;  /* 0x000000ffff087224 */ /* 0x000fe400078e0a05 */
[----:B------:R-:W-:-:S04]  /*1a470*/  IMAD.HI.U32 R5, R9, R12, RZ ;  /* 0x0000000c09057227 */ /* 0x000fc800078e00ff */
[----:B------:R-:W-:Y:S02]  /*1a480*/  IMAD.MOV R7, RZ, RZ, -R7 ;  /* 0x000000ffff077224 */ /* 0x000fe400078e0a07 */
[----:B------:R-:W-:Y:S02]  /*1a490*/  IMAD.MOV R5, RZ, RZ, -R5 ;  /* 0x000000ffff057224 */ /* 0x000fe400078e0a05 */
[C---:B------:R-:W-:Y:S02]  /*1a4a0*/  IMAD R13, R14.reuse, R7, R13 ;  /* 0x000000070e0d7224 */ /* 0x040fe400078e020d */
[----:B------:R-:W-:Y:S02]  /*1a4b0*/  IMAD R12, R14, R5, R12 ;  /* 0x000000050e0c7224 */ /* 0x000fe400078e020c */
[--C-:B------:R-:W-:Y:S02]  /*1a4c0*/  @!P6 IMAD.IADD R2, R2, 0x1, -R14.reuse ;  /* 0x000000010202e824 */ /* 0x100fe400078e0a0e */
[--C-:B------:R-:W-:Y:S01]  /*1a4d0*/  @!P5 IMAD.IADD R21, R21, 0x1, -R14.reuse ;  /* 0x000000011515d824 */ /* 0x100fe200078e0a0e */
[----:B------:R-:W-:Y:S01]  /*1a4e0*/  ISETP.GT.U32.AND P5, PT, R14, R13, PT ;  /* 0x0000000d0e00720c */ /* 0x000fe20003fa4070 */
[----:B------:R0:W-:Y:S01]  /*1a4f0*/  STL [R1+0x64], R0 ;  /* 0x0000640001007387 */ /* 0x0001e20000100800 */
[----:B------:R-:W-:Y:S01]  /*1a500*/  @!P1 IMAD.IADD R20, R20, 0x1, -R14 ;  /* 0x0000000114149824 */ /* 0x000fe200078e0a0e */
[----:B------:R-:W-:Y:S01]  /*1a510*/  ISETP.GT.U32.AND P1, PT, R14, R12, PT ;  /* 0x0000000c0e00720c */ /* 0x000fe20003f24070 */
[----:B------:R-:W-:Y:S01]  /*1a520*/  VIADD R19, R18, 0x17 ;  /* 0x0000001712137836 */ /* 0x000fe20000000000 */
[----:B------:R-:W-:Y:S01]  /*1a530*/  ISETP.GT.U32.AND P6, PT, R14, R16, PT ;  /* 0x000000100e00720c */ /* 0x000fe20003fc4070 */
[----:B0-----:R-:W-:-:S03]  /*1a540*/  IMAD.MOV.U32 R0, RZ, RZ, R2 ;  /* 0x000000ffff007224 */ /* 0x001fc600078e0002 */
[----:B------:R-:W-:Y:S01]  /*1a550*/  IABS R22, R19 ;  /* 0x0000001300167213 */ /* 0x000fe20000000000 */
[----:B------:R-:W-:Y:S02]  /*1a560*/  VIADD R6, R18, 0x15 ;  /* 0x0000001512067836 */ /* 0x000fe40000000000 */
[----:B------:R-:W-:Y:S02]  /*1a570*/  @!P3 IMAD.MOV R0, RZ, RZ, -R0 ;  /* 0x000000ffff00b224 */ /* 0x000fe400078e0a00 */
[C---:B------:R-:W-:Y:S01]  /*1a580*/  IMAD R15, R14.reuse, R8, R15 ;  /* 0x000000080e0f7224 */ /* 0x040fe200078e020f */
[----:B------:R-:W-:Y:S01]  /*1a590*/  IABS R8, R6 ;  /* 0x0000000600087213 */ /* 0x000fe20000000000 */
[----:B------:R-:W-:Y:S01]  /*1a5a0*/  @!P5 IMAD.IADD R13, R13, 0x1, -R14 ;  /* 0x000000010d0dd824 */ /* 0x000fe200078e0a0e */
[----:B------:R0:W-:Y:S01]  /*1a5b0*/  STL [R1+0x5c], R0 ;  /* 0x00005c0001007387 */ /* 0x0001e20000100800 */
[----:B------:R-:W-:Y:S01]  /*1a5c0*/  IMAD.HI.U32 R23, R9, R22, RZ ;  /* 0x0000001609177227 */ /* 0x000fe200078e00ff */
[----:B------:R-:W-:-:S03]  /*1a5d0*/  ISETP.GT.U32.AND P3, PT, R14, R15, PT ;  /* 0x0000000f0e00720c */ /* 0x000fc60003f64070 */
[----:B------:R-:W-:Y:S02]  /*1a5e0*/  @!P1 IMAD.IADD R12, R12, 0x1, -R14 ;  /* 0x000000010c0c9824 */ /* 0x000fe400078e0a0e */
[----:B0-----:R-:W-:Y:S01]  /*1a5f0*/  IMAD.MOV.U32 R0, RZ, RZ, R21 ;  /* 0x000000ffff007224 */ /* 0x001fe200078e0015 */
[----:B------:R-:W-:Y:S01]  /*1a600*/  ISETP.GT.U32.AND P1, PT, R14, R13, PT ;  /* 0x0000000d0e00720c */ /* 0x000fe20003f24070 */
[----:B------:R-:W-:Y:S02]  /*1a610*/  IMAD.MOV R23, RZ, RZ, -R23 ;  /* 0x000000ffff177224 */ /* 0x000fe400078e0a17 */
[----:B------:R-:W-:Y:S02]  /*1a620*/  @!P0 IMAD.MOV R0, RZ, RZ, -R0 ;  /* 0x000000ffff008224 */ /* 0x000fe400078e0a00 */
[----:B------:R-:W-:-:S03]  /*1a630*/  IMAD.HI.U32 R2, R9, R8, RZ ;  /* 0x0000000809027227 */ /* 0x000fc600078e00ff */
[----:B------:R0:W-:Y:S01]  /*1a640*/  STL [R1+0x58], R0 ;  /* 0x0000580001007387 */ /* 0x0001e20000100800 */
[----:B------:R-:W-:Y:S01]  /*1a650*/  @!P6 IMAD.IADD R16, R16, 0x1, -R14 ;  /* 0x000000011010e824 */ /* 0x000fe200078e0a0e */
[----:B------:R-:W-:Y:S01]  /*1a660*/  ISETP.GE.AND P6, PT, R11, RZ, PT ;  /* 0x000000ff0b00720c */ /* 0x000fe20003fc6270 */
[----:B------:R-:W-:Y:S02]  /*1a670*/  VIADD R5, R18, 0x16 ;  /* 0x0000001612057836 */ /* 0x000fe40000000000 */
[C---:B------:R-:W-:Y:S02]  /*1a680*/  IMAD R11, R14.reuse, R23, R22 ;  /* 0x000000170e0b7224 */ /* 0x040fe400078e0216 */
[----:B------:R-:W-:Y:S02]  /*1a690*/  IMAD.MOV R2, RZ, RZ, -R2 ;  /* 0x000000ffff027224 */ /* 0x000fe400078e0a02 */
[----:B0-----:R-:W-:Y:S01]  /*1a6a0*/  IMAD.MOV.U32 R0, RZ, RZ, R20 ;  /* 0x000000ffff007224 */ /* 0x001fe200078e0014 */
[----:B------:R-:W-:Y:S01]  /*1a6b0*/  IABS R10, R5 ;  /* 0x00000005000a7213 */ /* 0x000fe20000000000 */
[----:B------:R-:W-:-:S02]  /*1a6c0*/  IMAD R8, R14, R2, R8 ;  /* 0x000000020e087224 */ /* 0x000fc400078e0208 */
[----:B------:R-:W-:Y:S01]  /*1a6d0*/  @!P2 IMAD.MOV R0, RZ, RZ, -R0 ;  /* 0x000000ffff00a224 */ /* 0x000fe200078e0a00 */
[C---:B------:R-:W-:Y:S01]  /*1a6e0*/  ISETP.GT.U32.AND P2, PT, R14.reuse, R11, PT ;  /* 0x0000000b0e00720c */ /* 0x040fe20003f44070 */
[--C-:B------:R-:W-:Y:S01]  /*1a6f0*/  @!P3 IMAD.IADD R15, R15, 0x1, -R14.reuse ;  /* 0x000000010f0fb824 */ /* 0x100fe200078e0a0e */
[C---:B------:R-:W-:Y:S01]  /*1a700*/  ISETP.GT.U32.AND P3, PT, R14.reuse, R16, PT ;  /* 0x000000100e00720c */ /* 0x040fe20003f64070 */
[----:B------:R-:W-:Y:S01]  /*1a710*/  @!P1 IMAD.IADD R13, R13, 0x1, -R14 ;  /* 0x000000010d0d9824 */ /* 0x000fe200078e0a0e */
[C---:B------:R-:W-:Y:S01]  /*1a720*/  ISETP.GT.U32.AND P0, PT, R14.reuse, R12, PT ;  /* 0x0000000c0e00720c */ /* 0x040fe20003f04070 */
[----:B------:R-:W-:Y:S01]  /*1a730*/  IMAD.HI.U32 R7, R9, R10, RZ ;  /* 0x0000000a09077227 */ /* 0x000fe200078e00ff */
[C---:B------:R-:W-:Y:S02]  /*1a740*/  ISETP.GT.U32.AND P1, PT, R14.reuse, R8, PT ;  /* 0x000000080e00720c */ /* 0x040fe40003f24070 */
[----:B------:R-:W-:Y:S01]  /*1a750*/  ISETP.GT.U32.AND P5, PT, R14, R15, PT ;  /* 0x0000000f0e00720c */ /* 0x000fe20003fa4070 */
[----:B------:R-:W-:-:S02]  /*1a760*/  IMAD.MOV R7, RZ, RZ, -R7 ;  /* 0x000000ffff077224 */ /* 0x000fc400078e0a07 */
[----:B------:R-:W-:Y:S02]  /*1a770*/  VIADD R2, R18, 0x14 ;  /* 0x0000001412027836 */ /* 0x000fe40000000000 */
[----:B------:R-:W-:Y:S02]  /*1a780*/  IMAD R10, R14, R7, R10 ;  /* 0x000000070e0a7224 */ /* 0x000fe400078e020a */
[--C-:B------:R-:W-:Y:S01]  /*1a790*/  @!P2 IMAD.IADD R11, R11, 0x1, -R14.reuse ;  /* 0x000000010b0ba824 */ /* 0x100fe200078e0a0e */
[----:B------:R-:W-:Y:S01]  /*1a7a0*/  IABS R7, R2 ;  /* 0x0000000200077213 */ /* 0x000fe20000000000 */
[--C-:B------:R-:W-:Y:S01]  /*1a7b0*/  @!P3 IMAD.IADD R16, R16, 0x1, -R14.reuse ;  /* 0x000000011010b824 */ /* 0x100fe200078e0a0e */
[----:B------:R-:W-:Y:S01]  /*1a7c0*/  ISETP.GT.U32.AND P3, PT, R14, R10, PT ;  /* 0x0000000a0e00720c */ /* 0x000fe20003f64070 */
[--C-:B------:R-:W-:Y:S01]  /*1a7d0*/  @!P0 IMAD.IADD R12, R12, 0x1, -R14.reuse ;  /* 0x000000010c0c8824 */ /* 0x100fe200078e0a0e */
[----:B------:R-:W-:Y:S01]  /*1a7e0*/  ISETP.GE.AND P0, PT, R17, RZ, PT ;  /* 0x000000ff1100720c */ /* 0x000fe20003f06270 */
[--C-:B------:R-:W-:Y:S01]  /*1a7f0*/  @!P1 IMAD.IADD R8, R8, 0x1, -R14.reuse ;  /* 0x0000000108089824 */ /* 0x100fe200078e0a0e */
[----:B------:R-:W-:Y:S01]  /*1a800*/  ISETP.GT.U32.AND P1, PT, R14, R11, PT ;  /* 0x0000000b0e00720c */ /* 0x000fe20003f24070 */
[----:B------:R-:W-:-:S02]  /*1a810*/  @!P5 IMAD.IADD R15, R15, 0x1, -R14 ;  /* 0x000000010f0fd824 */ /* 0x000fc400078e0a0e */
[----:B------:R-:W-:Y:S01]  /*1a820*/  IMAD.HI.U32 R17, R9, R7, RZ ;  /* 0x0000000709117227 */ /* 0x000fe200078e00ff */
[----:B------:R0:W-:Y:S01]  /*1a830*/  STL [R1+0x4c], R0 ;  /* 0x00004c0001007387 */ /* 0x0001e20000100800 */
[----:B------:R-:W-:Y:S02]  /*1a840*/  ISETP.GE.AND P5, PT, R4, RZ, PT ;  /* 0x000000ff0400720c */ /* 0x000fe40003fa6270 */
[----:B------:R-:W-:Y:S02]  /*1a850*/  IMAD.MOV.U32 R3, RZ, RZ, R16 ;  /* 0x000000ffff037224 */ /* 0x000fe400078e0010 */
[----:B------:R-:W-:Y:S02]  /*1a860*/  VIADD R4, R18, 0x13 ;  /* 0x0000001312047836 */ /* 0x000fe40000000000 */
[----:B------:R-:W-:Y:S02]  /*1a870*/  IMAD.MOV R16, RZ, RZ, -R17 ;  /* 0x000000ffff107224 */ /* 0x000fe400078e0a11 */
[----:B0-----:R-:W-:-:S02]  /*1a880*/  IMAD.MOV.U32 R0, RZ, RZ, R15 ;  /* 0x000000ffff007224 */ /* 0x001fc400078e000f */
[----:B------:R-:W-:Y:S01]  /*1a890*/  @!P4 IMAD.MOV R3, RZ, RZ, -R3 ;  /* 0x000000ffff03c224 */ /* 0x000fe200078e0a03 */
[----:B------:R-:W-:Y:S01]  /*1a8a0*/  ISETP.GE.AND P2, PT, R19, RZ, PT ;  /* 0x000000ff1300720c */ /* 0x000fe20003f46270 */
[----:B------:R-:W-:Y:S01]  /*1a8b0*/  @!P6 IMAD.MOV R0, RZ, RZ, -R0 ;  /* 0x000000ffff00e224 */ /* 0x000fe200078e0a00 */
[----:B------:R-:W-:Y:S01]  /*1a8c0*/  IABS R19, R4 ;  /* 0x0000000400137213 */ /* 0x000fe20000000000 */
[C---:B------:R-:W-:Y:S01]  /*1a8d0*/  IMAD R7, R14.reuse, R16, R7 ;  /* 0x000000100e077224 */ /* 0x040fe200078e0207 */
[----:B------:R0:W-:Y:S01]  /*1a8e0*/  STL [R1+0x40], R3 ;  /* 0x0000400301007387 */ /* 0x0001e20000100800 */
[----:B------:R-:W-:Y:S01]  /*1a8f0*/  ISETP.GT.U32.AND P6, PT, R14, R8, PT ;  /* 0x000000080e00720c */ /* 0x000fe20003fc4070 */
[--C-:B------:R-:W-:Y:S01]  /*1a900*/  @!P3 IMAD.IADD R10, R10, 0x1, -R14.reuse ;  /* 0x000000010a0ab824 */ /* 0x100fe200078e0a0e */
[----:B------:R-:W-:Y:S01]  /*1a910*/  ISETP.GE.AND P3, PT, R5, RZ, PT ;  /* 0x000000ff0500720c */ /* 0x000fe20003f66270 */
[----:B------:R-:W-:Y:S01]  /*1a920*/  @!P1 IMAD.IADD R11, R11, 0x1, -R14 ;  /* 0x000000010b0b9824 */ /* 0x000fe200078e0a0e */
[----:B------:R1:W-:Y:S01]  /*1a930*/  STL [R1+0x3c], R0 ;  /* 0x00003c0001007387 */ /* 0x0003e20000100800 */
[----:B------:R-:W-:Y:S01]  /*1a940*/  ISETP.GT.U32.AND P1, PT, R14, R7, PT ;  /* 0x000000070e00720c */ /* 0x000fe20003f24070 */
[----:B------:R-:W-:-:S02]  /*1a950*/  IMAD.MOV.U32 R5, RZ, RZ, R19 ;  /* 0x000000ffff057224 */ /* 0x000fc400078e0013 */
[----:B0-----:R-:W-:Y:S02]  /*1a960*/  IMAD.MOV.U32 R3, RZ, RZ, R13 ;  /* 0x000000ffff037224 */ /* 0x001fe400078e000d */
[----:B-1----:R-:W-:Y:S02]  /*1a970*/  IMAD.MOV.U32 R0, RZ, RZ, R12 ;  /* 0x000000ffff007224 */ /* 0x002fe400078e000c */
[----:B------:R-:W-:Y:S01]  /*1a980*/  @!P5 IMAD.MOV R3, RZ, RZ, -R3 ;  /* 0x000000ffff03d224 */ /* 0x000fe200078e0a03 */
[----:B------:R-:W-:Y:S01]  /*1a990*/  ISETP.GE.AND P5, PT, R6, RZ, PT ;  /* 0x000000ff0600720c */ /* 0x000fe20003fa6270 */
[----:B------:R-:W-:-:S04]  /*1a9a0*/  IMAD.HI.U32 R6, R9, R5, RZ ;  /* 0x0000000509067227 */ /* 0x000fc800078e00ff */
[----:B------:R-:W-:Y:S01]  /*1a9b0*/  @!P0 IMAD.MOV R0, RZ, RZ, -R0 ;  /* 0x000000ffff008224 */ /* 0x000fe200078e0a00 */
[----:B------:R-:W-:Y:S01]  /*1a9c0*/  ISETP.GE.AND P0, PT, R2, RZ, PT ;  /* 0x000000ff0200720c */ /* 0x000fe20003f06270 */
[----:B------:R-:W-:Y:S02]  /*1a9d0*/  VIADD R2, R18, 0x12 ;  /* 0x0000001212027836 */ /* 0x000fe40000000000 */
[----:B------:R-:W-:Y:S01]  /*1a9e0*/  IMAD.MOV R6, RZ, RZ, -R6 ;  /* 0x000000ffff067224 */ /* 0x000fe200078e0a06 */
[----:B------:R-:W-:Y:S01]  /*1a9f0*/  STL [R1+0x38], R3 ;  /* 0x0000380301007387 */ /* 0x000fe20000100800 */
[--C-:B------:R-:W-:Y:S01]  /*1aa00*/  @!P6 IMAD.IADD R8, R8, 0x1, -R14.reuse ;  /* 0x000000010808e824 */ /* 0x100fe200078e0a0e */
[----:B------:R-:W-:Y:S01]  /*1aa10*/  IABS R17, R2 ;  /* 0x0000000200117213 */ /* 0x000fe20000000000 */
[----:B------:R-:W-:Y:S01]  /*1aa20*/  @!P1 IMAD.IADD R7, R7, 0x1, -R14 ;  /* 0x0000000107079824 */ /* 0x000fe200078e0a0e */
[----:B------:R0:W-:Y:S01]  /*1aa30*/  STL [R1+0x34], R0 ;  /* 0x0000340001007387 */ /* 0x0001e20000100800 */
[----:B------:R-:W-:Y:S01]  /*1aa40*/  ISETP.GE.AND P6, PT, R2, RZ, PT ;  /* 0x000000ff0200720c */ /* 0x000fe20003fc6270 */
[C---:B------:R-:W-:Y:S01]  /*1aa50*/  IMAD R2, R14.reuse, R6, R5 ;  /* 0x000000060e027224 */ /* 0x040fe200078e0205 */
[----:B------:R-:W-:Y:S01]  /*1aa60*/  ISETP.GT.U32.AND P4, PT, R14, R10, PT ;  /* 0x0000000a0e00720c */ /* 0x000fe20003f84070 */
[----:B0-----:R-:W-:-:S03]  /*1aa70*/  IMAD.MOV.U32 R0, RZ, RZ, R11 ;  /* 0x000000ffff007224 */ /* 0x001fc600078e000b */
[----:B------:R-:W-:Y:S01]  /*1aa80*/  ISETP.GT.U32.AND P1, PT, R14, R2, PT ;  /* 0x000000020e00720c */ /* 0x000fe20003f24070 */
[----:B------:R-:W-:-:S04]  /*1aa90*/  IMAD.HI.U32 R11, R9, R17, RZ ;  /* 0x00000011090b7227 */ /* 0x000fc800078e00ff */
[----:B------:R-:W-:Y:S01]  /*1aaa0*/  @!P2 IMAD.MOV R0, RZ, RZ, -R0 ;  /* 0x000000ffff00a224 */ /* 0x000fe200078e0a00 */
[----:B------:R-:W-:Y:S01]  /*1aab0*/  ISETP.GT.U32.AND P2, PT, R14, R7, PT ;  /* 0x000000070e00720c */ /* 0x000fe20003f44070 */
[----:B------:R-:W-:Y:S02]  /*1aac0*/  IMAD.MOV R11, RZ, RZ, -R11 ;  /* 0x000000ffff0b7224 */ /* 0x000fe400078e0a0b */
[--C-:B------:R-:W-:Y:S02]  /*1aad0*/  @!P4 IMAD.IADD R10, R10, 0x1, -R14.reuse ;  /* 0x000000010a0ac824 */ /* 0x100fe400078e0a0e */
[----:B------:R-:W-:Y:S01]  /*1aae0*/  IMAD R17, R14, R11, R17 ;  /* 0x0000000b0e117224 */ /* 0x000fe200078e0211 */
[----:B------:R0:W-:Y:S01]  /*1aaf0*/  STL [R1+0x2c], R0 ;  /* 0x00002c0001007387 */ /* 0x0001e20000100800 */
[----:B------:R-:W-:Y:S02]  /*1ab00*/  @!P1 IMAD.IADD R2, R2, 0x1, -R14 ;  /* 0x0000000102029824 */ /* 0x000fe400078e0a0e */
[----:B------:R-:W-:Y:S01]  /*1ab10*/  IMAD.MOV.U32 R3, RZ, RZ, R10 ;  /* 0x000000ffff037224 */ /* 0x000fe200078e000a */
[----:B------:R-:W-:-:S03]  /*1ab20*/  ISETP.GE.AND P4, PT, R4, RZ, PT ;  /* 0x000000ff0400720c */ /* 0x000fc60003f86270 */
[----:B------:R-:W-:Y:S01]  /*1ab30*/  @!P2 IMAD.IADD R7, R7, 0x1, -R14 ;  /* 0x000000010707a824 */ /* 0x000fe200078e0a0e */
[C---:B------:R-:W-:Y:S01]  /*1ab40*/  ISETP.GT.U32.AND P2, PT, R14.reuse, R17, PT ;  /* 0x000000110e00720c */ /* 0x040fe20003f44070 */
[----:B0-----:R-:W-:Y:S01]  /*1ab50*/  IMAD.MOV.U32 R0, RZ, RZ, R8 ;  /* 0x000000ffff007224 */ /* 0x001fe200078e0008 */
[----:B------:R-:W-:Y:S01]  /*1ab60*/  ISETP.GT.U32.AND P1, PT, R14, R2, PT ;  /* 0x000000020e00720c */ /* 0x000fe20003f24070 */
[C---:B------:R-:W-:Y:S02]  /*1ab70*/  VIADD R6, R18.reuse, 0x11 ;  /* 0x0000001112067836 */ /* 0x040fe40000000000 */
[C---:B------:R-:W-:Y:S02]  /*1ab80*/  VIADD R4, R18.reuse, 0x10 ;  /* 0x0000001012047836 */ /* 0x040fe40000000000 */
[----:B------:R-:W-:Y:S02]  /*1ab90*/  @!P3 IMAD.MOV R3, RZ, RZ, -R3 ;  /* 0x000000ffff03b224 */ /* 0x000fe400078e0a03 */
[----:B------:R-:W-:Y:S01]  /*1aba0*/  @!P5 IMAD.MOV R0, RZ, RZ, -R0 ;  /* 0x000000ffff00d224 */ /* 0x000fe200078e0a00 */
[----:B------:R-:W-:Y:S01]  /*1abb0*/  IABS R13, R6 ;  /* 0x00000006000d7213 */ /* 0x000fe20000000000 */
[----:B------:R-:W-:Y:S01]  /*1abc0*/  VIADD R5, R18, 0xf ;  /* 0x0000000f12057836 */ /* 0x000fe20000000000 */
[----:B------:R-:W-:Y:S01]  /*1abd0*/  IABS R12, R4 ;  /* 0x00000004000c7213 */ /* 0x000fe20000000000 */
[----:B------:R-:W-:Y:S01]  /*1abe0*/  STL [R1+0x28], R3 ;  /* 0x0000280301007387 */ /* 0x000fe20000100800 */
[----:B------:R-:W-:-:S03]  /*1abf0*/  ISETP.GE.AND P3, PT, R6, RZ, PT ;  /* 0x000000ff0600720c */ /* 0x000fc60003f66270 */
[----:B------:R0:W-:Y:S01]  /*1ac00*/  STL [R1+0x24], R0 ;  /* 0x0000240001007387 */ /* 0x0001e20000100800 */
[----:B------:R-:W-:Y:S01]  /*1ac10*/  ISETP.GE.AND P5, PT, R4, RZ, PT ;  /* 0x000000ff0400720c */ /* 0x000fe20003fa6270 */
[----:B------:R-:W-:Y:S01]  /*1ac20*/  IMAD.HI.U32 R6, R9, R13, RZ ;  /* 0x0000000d09067227 */ /* 0x000fe200078e00ff */
[----:B------:R-:W-:-:S03]  /*1ac30*/  IABS R11, R5 ;  /* 0x00000005000b7213 */ /* 0x000fc60000000000 */
[----:B------:R-:W-:-:S04]  /*1ac40*/  IMAD.HI.U32 R4, R9, R12, RZ ;  /* 0x0000000c09047227 */ /* 0x000fc800078e00ff */
[----:B0-----:R-:W-:Y:S02]  /*1ac50*/  IMAD.MOV.U32 R0, RZ, RZ, R7 ;  /* 0x000000ffff007224 */ /* 0x001fe400078e0007 */
[----:B------:R-:W-:Y:S02]  /*1ac60*/  @!P2 IMAD.IADD R17, R17, 0x1, -R14 ;  /* 0x000000011111a824 */ /* 0x000fe400078e0a0e */
[----:B------:R-:W-:Y:S02]  /*1ac70*/  @!P0 IMAD.MOV R0, RZ, RZ, -R0 ;  /* 0x000000ffff008224 */ /* 0x000fe400078e0a00 */
[----:B------:R-:W-:Y:S01]  /*1ac80*/  IMAD.MOV R6, RZ, RZ, -R6 ;  /* 0x000000ffff067224 */ /* 0x000fe200078e0a06 */
[----:B------:R-:W-:Y:S01]  /*1ac90*/  ISETP.GT.U32.AND P2, PT, R14, R17, PT ;  /* 0x000000110e00720c */ /* 0x000fe20003f44070 */
[----:B------:R-:W-:Y:S02]  /*1aca0*/  IMAD.MOV R4, RZ, RZ, -R4 ;  /* 0x000000ffff047224 */ /* 0x000fe400078e0a04 */
[----:B------:R-:W-:Y:S01]  /*1acb0*/  @!P1 IMAD.IADD R2, R2, 0x1, -R14 ;  /* 0x0000000102029824 */ /* 0x000fe200078e0a0e */
[----:B------:R0:W-:Y:S01]  /*1acc0*/  STL [R1+0x20], R0 ;  /* 0x0000200001007387 */ /* 0x0001e20000100800 */
[----:B------:R-:W-:Y:S01]  /*1acd0*/  IMAD.HI.U32 R7, R9, R11, RZ ;  /* 0x0000000b09077227 */ /* 0x000fe200078e00ff */
[----:B------:R-:W-:-:S03]  /*1ace0*/  ISETP.GE.AND P0, PT, R5, RZ, PT ;  /* 0x000000ff0500720c */ /* 0x000fc60003f06270 */
[C---:B------:R-:W-:Y:S02]  /*1acf0*/  IMAD R13, R14.reuse, R6, R13 ;  /* 0x000000060e0d7224 */ /* 0x040fe400078e020d */
[C---:B------:R-:W-:Y:S02]  /*1ad00*/  IMAD R12, R14.reuse, R4, R12 ;  /* 0x000000040e0c7224 */ /* 0x040fe400078e020c */
[----:B0-----:R-:W-:Y:S02]  /*1ad10*/  IMAD.MOV.U32 R0, RZ, RZ, R2 ;  /* 0x000000ffff007224 */ /* 0x001fe400078e0002 */
[----:B------:R-:W-:Y:S01]  /*1ad20*/  IMAD.MOV R5, RZ, RZ, -R7 ;  /* 0x000000ffff057224 */ /* 0x000fe200078e0a07 */
[C---:B------:R-:W-:Y:S01]  /*1ad30*/  ISETP.GT.U32.AND P1, PT, R14.reuse, R13, PT ;  /* 0x0000000d0e00720c */ /* 0x040fe20003f24070 */
[----:B------:R-:W-:Y:S01]  /*1ad40*/  @!P4 IMAD.MOV R0, RZ, RZ, -R0 ;  /* 0x000000ffff00c224 */ /* 0x000fe200078e0a00 */
[C---:B------:R-:W-:Y:S01]  /*1ad50*/  ISETP.GT.U32.AND P4, PT, R14.reuse, R12, PT ;  /* 0x0000000c0e00720c */ /* 0x040fe20003f84070 */
[----:B------:R-:W-:-:S02]  /*1ad60*/  IMAD R11, R14, R5, R11 ;  /* 0x000000050e0b7224 */ /* 0x000fc400078e020b */
[----:B------:R-:W-:Y:S02]  /*1ad70*/  @!P2 IMAD.IADD R17, R17, 0x1, -R14 ;  /* 0x000000011111a824 */ /* 0x000fe400078e0a0e */
[----:B------:R-:W-:Y:S01]  /*1ad80*/  VIADD R4, R18, 0xe ;  /* 0x0000000e12047836 */ /* 0x000fe20000000000 */
[----:B------:R-:W-:Y:S01]  /*1ad90*/  ISETP.GT.U32.AND P2, PT, R14, R11, PT ;  /* 0x0000000b0e00720c */ /* 0x000fe20003f44070 */
[----:B------:R-:W-:-:S03]  /*1ada0*/  VIADD R15, R18, 0xd ;  /* 0x0000000d120f7836 */ /* 0x000fc60000000000 */
[----:B------:R-:W-:Y:S01]  /*1adb0*/  IABS R10, R4 ;  /* 0x00000004000a7213 */ /* 0x000fe20000000000 */
[--C-:B------:R-:W-:Y:S01]  /*1adc0*/  @!P1 IMAD.IADD R13, R13, 0x1, -R14.reuse ;  /* 0x000000010d0d9824 */ /* 0x100fe200078e0a0e */
[----:B------:R-:W-:Y:S01]  /*1add0*/  IABS R29, R15 ;  /* 0x0000000f001d7213 */ /* 0x000fe20000000000 */
[----:B------:R-:W-:Y:S02]  /*1ade0*/  @!P4 IMAD.IADD R12, R12, 0x1, -R14 ;  /* 0x000000010c0cc824 */ /* 0x000fe400078e0a0e */
[----:B------:R-:W-:Y:S02]  /*1adf0*/  VIADD R6, R18, 0xb ;  /* 0x0000000b12067836 */ /* 0x000fe40000000000 */
[C---:B------:R-:W-:Y:S01]  /*1ae00*/  IMAD.HI.U32 R5, R9.reuse, R10, RZ ;  /* 0x0000000a09057227 */ /* 0x040fe200078e00ff */
[C---:B------:R-:W-:Y:S02]  /*1ae10*/  ISETP.GT.U32.AND P1, PT, R14.reuse, R13, PT ;  /* 0x0000000d0e00720c */ /* 0x040fe40003f24070 */
[----:B------:R-:W-:Y:S01]  /*1ae20*/  ISETP.GT.U32.AND P4, PT, R14, R12, PT ;  /* 0x0000000c0e00720c */ /* 0x000fe20003f84070 */
[----:B------:R-:W-:Y:S01]  /*1ae30*/  IMAD.HI.U32 R7, R9, R29, RZ ;  /* 0x0000001d09077227 */ /* 0x000fe200078e00ff */
[----:B------:R-:W-:-:S03]  /*1ae40*/  IABS R2, R6 ;  /* 0x0000000600027213 */ /* 0x000fc60000000000 */
[----:B------:R-:W-:Y:S02]  /*1ae50*/  @!P2 IMAD.IADD R11, R11, 0x1, -R14 ;  /* 0x000000010b0ba824 */ /* 0x000fe400078e0a0e */
[----:B------:R-:W-:Y:S02]  /*1ae60*/  IMAD.MOV R5, RZ, RZ, -R5 ;  /* 0x000000ffff057224 */ /* 0x000fe400078e0a05 */
[----:B------:R-:W-:Y:S01]  /*1ae70*/  IMAD.MOV R7, RZ, RZ, -R7 ;  /* 0x000000ffff077224 */ /* 0x000fe200078e0a07 */
[C---:B------:R-:W-:Y:S01]  /*1ae80*/  ISETP.GT.U32.AND P2, PT, R14.reuse, R11, PT ;  /* 0x0000000b0e00720c */ /* 0x040fe20003f44070 */
[C---:B------:R-:W-:Y:S02]  /*1ae90*/  IMAD R10, R14.reuse, R5, R10 ;  /* 0x000000050e0a7224 */ /* 0x040fe400078e020a */
[----:B------:R-:W-:Y:S01]  /*1aea0*/  IMAD.HI.U32 R5, R9, R2, RZ ;  /* 0x0000000209057227 */ /* 0x000fe200078e00ff */
[----:B------:R0:W-:Y:S03]  /*1aeb0*/  STL [R1+0x14], R0 ;  /* 0x0000140001007387 */ /* 0x0001e60000100800 */
[----:B------:R-:W-:-:S02]  /*1aec0*/  IMAD R29, R14, R7, R29 ;  /* 0x000000070e1d7224 */ /* 0x000fc400078e021d */
[----:B------:R-:W-:Y:S02]  /*1aed0*/  IMAD.MOV R5, RZ, RZ, -R5 ;  /* 0x000000ffff057224 */ /* 0x000fe400078e0a05 */
[--C-:B------:R-:W-:Y:S02]  /*1aee0*/  @!P1 IMAD.IADD R13, R13, 0x1, -R14.reuse ;  /* 0x000000010d0d9824 */ /* 0x100fe400078e0a0e */
[----:B0-----:R-:W-:Y:S01]  /*1aef0*/  VIADD R0, R18, 0xa ;  /* 0x0000000a12007836 */ /* 0x001fe20000000000 */
[----:B------:R-:W-:Y:S01]  /*1af00*/  ISETP.GT.U32.AND P1, PT, R14, R10, PT ;  /* 0x0000000a0e00720c */ /* 0x000fe20003f24070 */
[----:B------:R-:W-:Y:S01]  /*1af10*/  @!P4 IMAD.IADD R12, R12, 0x1, -R14 ;  /* 0x000000010c0cc824 */ /* 0x000fe200078e0a0e */
[C---:B------:R-:W-:Y:S01]  /*1af20*/  ISETP.GT.U32.AND P4, PT, R14.reuse, R29, PT ;  /* 0x0000001d0e00720c */ /* 0x040fe20003f84070 */
[----:B------:R-:W-:Y:S01]  /*1af30*/  IMAD R2, R14, R5, R2 ;  /* 0x000000050e027224 */ /* 0x000fe200078e0202 */
[----:B------:R-:W-:Y:S01]  /*1af40*/  IABS R8, R0 ;  /* 0x0000000000087213 */ /* 0x000fe20000000000 */
[----:B------:R-:W-:-:S02]  /*1af50*/  VIADD R0, R18, 0x8 ;  /* 0x0000000812007836 */ /* 0x000fc40000000000 */
[----:B------:R-:W-:Y:S02]  /*1af60*/  VIADD R3, R18, 0x9 ;  /* 0x0000000912037836 */ /* 0x000fe40000000000 */
[----:B------:R-:W-:Y:S01]  /*1af70*/  @!P2 IMAD.IADD R11, R11, 0x1, -R14 ;  /* 0x000000010b0ba824 */ /* 0x000fe200078e0a0e */
[----:B------:R-:W-:Y:S01]  /*1af80*/  ISETP.GT.U32.AND P2, PT, R14, R2, PT ;  /* 0x000000020e00720c */ /* 0x000fe20003f44070 */
[----:B------:R-:W-:Y:S01]  /*1af90*/  IMAD.HI.U32 R7, R9, R8, RZ ;  /* 0x0000000809077227 */ /* 0x000fe200078e00ff */
[----:B------:R-:W-:Y:S02]  /*1afa0*/  IABS R5, R0 ;  /* 0x0000000000057213 */ /* 0x000fe40000000000 */
[----:B------:R-:W-:Y:S01]  /*1afb0*/  IABS R16, R3 ;  /* 0x0000000300107213 */ /* 0x000fe20000000000 */
[----:B------:R-:W-:Y:S02]  /*1afc0*/  IMAD.MOV.U32 R0, RZ, RZ, R17 ;  /* 0x000000ffff007224 */ /* 0x000fe400078e0011 */
[----:B------:R-:W-:-:S02]  /*1afd0*/  IMAD.MOV R7, RZ, RZ, -R7 ;  /* 0x000000ffff077224 */ /* 0x000fc400078e0a07 */
[----:B------:R-:W-:Y:S01]  /*1afe0*/  @!P1 IMAD.IADD R10, R10, 0x1, -R14 ;  /* 0x000000010a0a9824 */ /* 0x000fe200078e0a0e */
[----:B------:R-:W-:Y:S01]  /*1aff0*/  ISETP.GE.AND P1, PT, R4, RZ, PT ;  /* 0x000000ff0400720c */ /* 0x000fe20003f26270 */
[----:B------:R-:W-:Y:S02]  /*1b000*/  @!P6 IMAD.MOV R0, RZ, RZ, -R0 ;  /* 0x000000ffff00e224 */ /* 0x000fe400078e0a00 */
[----:B------:R-:W-:Y:S02]  /*1b010*/  @!P4 IMAD.IADD R29, R29, 0x1, -R14 ;  /* 0x000000011d1dc824 */ /* 0x000fe400078e0a0e */
[C---:B------:R-:W-:Y:S02]  /*1b020*/  IMAD R8, R14.reuse, R7, R8 ;  /* 0x000000070e087224 */ /* 0x040fe400078e0208 */
[----:B------:R-:W-:Y:S02]  /*1b030*/  IMAD.MOV.U32 R4, RZ, RZ, R16 ;  /* 0x000000ffff047224 */ /* 0x000fe400078e0010 */
[----:B------:R-:W-:Y:S01]  /*1b040*/  IMAD.HI.U32 R7, R9, R5, RZ ;  /* 0x0000000509077227 */ /* 0x000fe200078e00ff */
[----:B------:R0:W-:Y:S01]  /*1b050*/  STL [R1+0x10], R0 ;  /* 0x0000100001007387 */ /* 0x0001e20000100800 */
[----:B------:R-:W-:-:S02]  /*1b060*/  ISETP.GT.U32.AND P4, PT, R14, R29, PT ;  /* 0x0000001d0e00720c */ /* 0x000fc40003f84070 */
[----:B------:R-:W-:-:S04]  /*1b070*/  IMAD.HI.U32 R17, R9, R4, RZ ;  /* 0x0000000409117227 */ /* 0x000fc800078e00ff */
[----:B------:R-:W-:Y:S02]  /*1b080*/  @!P2 IMAD.IADD R2, R2, 0x1, -R14 ;  /* 0x000000010202a824 */ /* 0x000fe400078e0a0e */
[----:B------:R-:W-:Y:S02]  /*1b090*/  IMAD.MOV R7, RZ, RZ, -R7 ;  /* 0x000000ffff077224 */ /* 0x000fe400078e0a07 */
[----:B0-----:R-:W-:Y:S01]  /*1b0a0*/  VIADD R0, R18, 0x6 ;  /* 0x0000000612007836 */ /* 0x001fe20000000000 */
[C---:B------:R-:W-:Y:S01]  /*1b0b0*/  ISETP.GT.U32.AND P6, PT, R14.reuse, R10, PT ;  /* 0x0000000a0e00720c */ /* 0x040fe20003fc4070 */
[----:B------:R-:W-:Y:S01]  /*1b0c0*/  IMAD.MOV R17, RZ, RZ, -R17 ;  /* 0x000000ffff117224 */ /* 0x000fe200078e0a11 */
[C---:B------:R-:W-:Y:S01]  /*1b0d0*/  ISETP.GT.U32.AND P2, PT, R14.reuse, R2, PT ;  /* 0x000000020e00720c */ /* 0x040fe20003f44070 */
[----:B------:R-:W-:Y:S01]  /*1b0e0*/  IMAD R5, R14, R7, R5 ;  /* 0x000000070e057224 */ /* 0x000fe200078e0205 */
[----:B------:R-:W-:Y:S01]  /*1b0f0*/  IABS R7, R0 ;  /* 0x0000000000077213 */ /* 0x000fe20000000000 */
[----:B------:R-:W-:-:S02]  /*1b100*/  VIADD R0, R18, 0x5 ;  /* 0x0000000512007836 */ /* 0x000fc40000000000 */
[----:B------:R-:W-:Y:S02]  /*1b110*/  IMAD R4, R14, R17, R4 ;  /* 0x000000110e047224 */ /* 0x000fe400078e0204 */
[----:B------:R-:W-:Y:S01]  /*1b120*/  VIADD R3, R18, 0x7 ;  /* 0x0000000712037836 */ /* 0x000fe20000000000 */
[----:B------:R-:W-:Y:S01]  /*1b130*/  IABS R21, R0 ;  /* 0x0000000000157213 */ /* 0x000fe20000000000 */
[--C-:B------:R-:W-:Y:S01]  /*1b140*/  @!P4 IMAD.IADD R29, R29, 0x1, -R14.reuse ;  /* 0x000000011d1dc824 */ /* 0x100fe200078e0a0e */
[----:B------:R-:W0:Y:S01]  /*1b150*/  S2R R0, SR_TID.X ;  /* 0x0000000000007919 */ /* 0x000e220000002100 */
[----:B------:R-:W-:Y:S02]  /*1b160*/  ISETP.GT.U32.AND P4, PT, R14, R4, PT ;  /* 0x000000040e00720c */ /* 0x000fe40003f84070 */
[----:B------:R-:W-:Y:S01]  /*1b170*/  IABS R16, R3 ;  /* 0x0000000300107213 */ /* 0x000fe20000000000 */
[--C-:B------:R-:W-:Y:S01]  /*1b180*/  @!P6 IMAD.IADD R10, R10, 0x1, -R14.reuse ;  /* 0x000000010a0ae824 */ /* 0x100fe200078e0a0e */
[----:B------:R-:W-:Y:S01]  /*1b190*/  ISETP.GT.U32.AND P6, PT, R14, R8, PT ;  /* 0x000000080e00720c */ /* 0x000fe20003fc4070 */
[----:B------:R-:W-:Y:S01]  /*1b1a0*/  @!P2 IMAD.IADD R2, R2, 0x1, -R14 ;  /* 0x000000010202a824 */ /* 0x000fe200078e0a0e */
[----:B------:R-:W-:Y:S01]  /*1b1b0*/  ISETP.GT.U32.AND P2, PT, R14, R5, PT ;  /* 0x000000050e00720c */ /* 0x000fe20003f44070 */
[----:B------:R-:W-:-:S04]  /*1b1c0*/  IMAD.HI.U32 R17, R9, R16, RZ ;  /* 0x0000001009117227 */ /* 0x000fc800078e00ff */
[----:B------:R-:W-:Y:S02]  /*1b1d0*/  IMAD.MOV R17, RZ, RZ, -R17 ;  /* 0x000000ffff117224 */ /* 0x000fe400078e0a11 */
[----:B------:R-:W-:Y:S01]  /*1b1e0*/  @!P4 IMAD.IADD R4, R4, 0x1, -R14 ;  /* 0x000000010404c824 */ /* 0x000fe200078e0a0e */
[----:B------:R-:W-:Y:S01]  /*1b1f0*/  ISETP.GE.AND P4, PT, R6, RZ, PT ;  /* 0x000000ff0600720c */ /* 0x000fe20003f86270 */
[----:B------:R-:W-:Y:S02]  /*1b200*/  IMAD R6, R14, R17, R16 ;  /* 0x000000110e067224 */ /* 0x000fe400078e0210 */
[--C-:B------:R-:W-:Y:S01]  /*1b210*/  @!P6 IMAD.IADD R8, R8, 0x1, -R14.reuse ;  /* 0x000000010808e824 */ /* 0x100fe200078e0a0e */
[----:B------:R-:W-:Y:S01]  /*1b220*/  ISETP.GE.AND P6, PT, R15, RZ, PT ;  /* 0x000000ff0f00720c */ /* 0x000fe20003fc6270 */
[----:B------:R-:W-:Y:S01]  /*1b230*/  @!P2 IMAD.IADD R5, R5, 0x1, -R14 ;  /* 0x000000010505a824 */ /* 0x000fe200078e0a0e */
[----:B------:R-:W-:Y:S01]  /*1b240*/  ISETP.GT.U32.AND P2, PT, R14, R6, PT ;  /* 0x000000060e00720c */ /* 0x000fe20003f44070 */
[----:B------:R-:W-:-:S04]  /*1b250*/  IMAD.HI.U32 R15, R9, R7, RZ ;  /* 0x00000007090f7227 */ /* 0x000fc800078e00ff */
[----:B------:R-:W-:-:S04]  /*1b260*/  IMAD.MOV R16, RZ, RZ, -R15 ;  /* 0x000000ffff107224 */ /* 0x000fc800078e0a0f */
[----:B------:R-:W-:Y:S01]  /*1b270*/  IMAD R7, R14, R16, R7 ;  /* 0x000000100e077224 */ /* 0x000fe200078e0207 */
[----:B0-----:R-:W-:-:S03]  /*1b280*/  SHF.R.U32.HI R0, RZ, 0x5, R0 ;  /* 0x00000005ff007819 */ /* 0x001fc60000011600 */
[----:B------:R-:W-:Y:S01]  /*1b290*/  @!P2 IMAD.IADD R6, R6, 0x1, -R14 ;  /* 0x000000010606a824 */ /* 0x000fe200078e0a0e */
[----:B------:R-:W-:Y:S01]  /*1b2a0*/  ISETP.GT.U32.AND P2, PT, R14, R7, PT ;  /* 0x000000070e00720c */ /* 0x000fe20003f44070 */
[----:B------:R-:W-:Y:S01]  /*1b2b0*/  IMAD.HI.U32 R15, R9, R21, RZ ;  /* 0x00000015090f7227 */ /* 0x000fe200078e00ff */
[----:B------:R-:W-:-:S03]  /*1b2c0*/  SGXT.U32 R0, R0, 0x1 ;  /* 0x000000010000781a */ /* 0x000fc60000000000 */
[----:B------:R-:W-:Y:S01]  /*1b2d0*/  VIADD R27, R18, 0x3 ;  /* 0x00000003121b7836 */ /* 0x000fe20000000000 */
[----:B------:R-:W-:Y:S01]  /*1b2e0*/  LOP3.LUT R0, R0, 0x7e, RZ, 0xfc, !PT ;  /* 0x0000007e00007812 */ /* 0x000fe200078efcff */
[----:B------:R-:W-:-:S03]  /*1b2f0*/  IMAD.MOV R16, RZ, RZ, -R15 ;  /* 0x000000ffff107224 */ /* 0x000fc600078e0a0f */
[----:B------:R-:W-:Y:S01]  /*1b300*/  IABS R23, R27 ;  /* 0x0000001b00177213 */ /* 0x000fe20000000000 */
[----:B------:R-:W-:Y:S02]  /*1b310*/  IMAD R21, R14, R16, R21 ;  /* 0x000000100e157224 */ /* 0x000fe400078e0215 */
[----:B---3--:R-:W-:Y:S02]  /*1b320*/  IMAD R0, R0, UR5, RZ ;  /* 0x0000000500007c24 */ /* 0x008fe4000f8e02ff */
[----:B------:R-:W-:Y:S01]  /*1b330*/  IMAD R17, RZ, RZ, -UR5 ;  /* 0x80000005ff117e24 */ /* 0x000fe2000f8e02ff */
[----:B------:R-:W-:Y:S01]  /*1b340*/  IABS R26, R18 ;  /* 0x00000012001a7213 */ /* 0x000fe20000000000 */
[----:B------:R-:W-:Y:S01]  /*1b350*/  IMAD.HI.U32 R19, R9, R23, RZ ;  /* 0x0000001709137227 */ /* 0x000fe200078e00ff */
[----:B------:R-:W0:Y:S03]  /*1b360*/  LDCU UR5, c[0x0][0x3a8] ;  /* 0x00007500ff0577ac */ /* 0x000e260008000800 */
[----:B------:R-:W-:Y:S01]  /*1b370*/  @!P2 IMAD.IADD R7, R7, 0x1, -R14 ;  /* 0x000000010707a824 */ /* 0x000fe200078e0a0e */
[----:B------:R-:W-:Y:S01]  /*1b380*/  ISETP.GT.U32.AND P2, PT, R14, R21, PT ;  /* 0x000000150e00720c */ /* 0x000fe20003f44070 */
[----:B------:R-:W-:-:S02]  /*1b390*/  IMAD R0, R17, 0x2, R0 ;  /* 0x0000000211007824 */ /* 0x000fc400078e0200 */
[----:B------:R-:W-:Y:S02]  /*1b3a0*/  IMAD.MOV R19, RZ, RZ, -R19 ;  /* 0x000000ffff137224 */ /* 0x000fe400078e0a13 */
[C---:B------:R-:W-:Y:S02]  /*1b3b0*/  IMAD R0, R17.reuse, 0x2, R0 ;  /* 0x0000000211007824 */ /* 0x040fe400078e0200 */
[----:B------:R-:W-:Y:S02]  /*1b3c0*/  VIADD R3, R18, 0x4 ;  /* 0x0000000412037836 */ /* 0x000fe40000000000 */
[----:B------:R-:W-:Y:S02]  /*1b3d0*/  IMAD R23, R14, R19, R23 ;  /* 0x000000130e177224 */ /* 0x000fe400078e0217 */
[----:B------:R-:W-:Y:S01]  /*1b3e0*/  IMAD R19, R17, 0x2, R0 ;  /* 0x0000000211137824 */ /* 0x000fe200078e0200 */
[----:B------:R-:W-:Y:S01]  /*1b3f0*/  IABS R22, R3 ;  /* 0x0000000300167213 */ /* 0x000fe20000000000 */
[----:B------:R-:W-:-:S02]  /*1b400*/  IMAD.MOV.U32 R0, RZ, RZ, R12 ;  /* 0x000000ffff007224 */ /* 0x000fc400078e000c */
[----:B------:R-:W-:Y:S01]  /*1b410*/  @!P3 IMAD.MOV R13, RZ, RZ, -R13 ;  /* 0x000000ffff0db224 */ /* 0x000fe200078e0a0d */
[----:B------:R-:W-:Y:S01]  /*1b420*/  ISETP.GT.U32.AND P3, PT, R14, R4, PT ;  /* 0x000000040e00720c */ /* 0x000fe20003f64070 */
[----:B------:R-:W-:Y:S02]  /*1b430*/  VIADD R28, R18, 0x2 ;  /* 0x00000002121c7836 */ /* 0x000fe40000000000 */
[----:B------:R-:W-:Y:S01]  /*1b440*/  @!P2 IMAD.IADD R21, R21, 0x1, -R14 ;  /* 0x000000011515a824 */ /* 0x000fe200078e0a0e */
[----:B------:R-:W-:Y:S01]  /*1b450*/  ISETP.GT.U32.AND P2, PT, R14, R8, PT ;  /* 0x000000080e00720c */ /* 0x000fe20003f44070 */
[----:B------:R-:W-:Y:S02]  /*1b460*/  @!P5 IMAD.MOV R0, RZ, RZ, -R0 ;  /* 0x000000ffff00d224 */ /* 0x000fe400078e0a00 */
[----:B------:R-:W-:Y:S01]  /*1b470*/  VIADD R20, R18, 0x1 ;  /* 0x0000000112147836 */ /* 0x000fe20000000000 */
[----:B------:R-:W-:Y:S01]  /*1b480*/  STL [R1+0x30], R19 ;  /* 0x0000301301007387 */ /* 0x000fe20000100800 */
[----:B------:R-:W-:Y:S01]  /*1b490*/  IMAD.HI.U32 R15, R9, R22, RZ ;  /* 0x00000016090f7227 */ /* 0x000fe200078e00ff */
[----:B------:R-:W-:-:S02]  /*1b4a0*/  IABS R24, R28 ;  /* 0x0000001c00187213 */ /* 0x000fc40000000000 */
[----:B------:R-:W-:Y:S01]  /*1b4b0*/  STL [R1+0xc], R13 ;  /* 0x00000c0d01007387 */ /* 0x000fe20000100800 */
[----:B------:R-:W-:Y:S01]  /*1b4c0*/  IMAD.MOV R15, RZ, RZ, -R15 ;  /* 0x000000ffff0f7224 */ /* 0x000fe200078e0a0f */
[----:B------:R-:W-:Y:S02]  /*1b4d0*/  IABS R25, R20 ;  /* 0x0000001400197213 */ /* 0x000fe40000000000 */
[----:B------:R1:W-:Y:S01]  /*1b4e0*/  STL [R1+0x8], R0 ;  /* 0x0000080001007387 */ /* 0x0003e20000100800 */
[----:B------:R-:W-:Y:S01]  /*1b4f0*/  @!P0 IMAD.MOV R11, RZ, RZ, -R11 ;  /* 0x000000ffff0b8224 */ /* 0x000fe200078e0a0b */
[C---:B------:R-:W-:Y:S01]  /*1b500*/  ISETP.GT.U32.AND P0, PT, R14.reuse, R5, PT ;  /* 0x000000050e00720c */ /* 0x040fe20003f04070 */
[----:B------:R-:W-:Y:S01]  /*1b510*/  @!P6 IMAD.MOV R29, RZ, RZ, -R29 ;  /* 0x000000ffff1de224 */ /* 0x000fe200078e0a1d */
[C---:B------:R-:W-:Y:S01]  /*1b520*/  ISETP.GT.U32.AND P6, PT, R14.reuse, R7, PT ;  /* 0x000000070e00720c */ /* 0x040fe20003fc4070 */
[C---:B------:R-:W-:Y:S02]  /*1b530*/  IMAD R22, R14.reuse, R15, R22 ;  /* 0x0000000f0e167224 */ /* 0x040fe400078e0216 */
[----:B-1----:R-:W-:Y:S01]  /*1b540*/  IMAD.MOV.U32 R0, RZ, RZ, R10 ;  /* 0x000000ffff007224 */ /* 0x002fe200078e000a */
[----:B------:R-:W-:Y:S01]  /*1b550*/  ISETP.GT.U32.AND P5, PT, R14, R21, PT ;  /* 0x000000150e00720c */ /* 0x000fe20003fa4070 */
[----:B------:R-:W-:-:S04]  /*1b560*/  IMAD.HI.U32 R16, R9, R24, RZ ;  /* 0x0000001809107227 */ /* 0x000fc800078e00ff */
[----:B------:R-:W-:Y:S01]  /*1b570*/  @!P1 IMAD.MOV R0, RZ, RZ, -R0 ;  /* 0x000000ffff009224 */ /* 0x000fe200078e0a00 */
[----:B------:R-:W-:Y:S01]  /*1b580*/  ISETP.GT.U32.AND P1, PT, R14, R6, PT ;  /* 0x000000060e00720c */ /* 0x000fe20003f24070 */
[----:B------:R-:W-:-:S04]  /*1b590*/  IMAD.HI.U32 R15, R9, R25, RZ ;  /* 0x00000019090f7227 */ /* 0x000fc800078e00ff */
[----:B------:R-:W-:-:S04]  /*1b5a0*/  IMAD.HI.U32 R9, R9, R26, RZ ;  /* 0x0000001a09097227 */ /* 0x000fc800078e00ff */
[----:B------:R-:W-:Y:S02]  /*1b5b0*/  IMAD.MOV R16, RZ, RZ, -R16 ;  /* 0x000000ffff107224 */ /* 0x000fe400078e0a10 */
[--C-:B------:R-:W-:Y:S01]  /*1b5c0*/  @!P2 IMAD.IADD R8, R8, 0x1, -R14.reuse ;  /* 0x000000010808a824 */ /* 0x100fe200078e0a0e */
[----:B------:R-:W-:Y:S01]  /*1b5d0*/  ISETP.GT.U32.AND P2, PT, R14, R22, PT ;  /* 0x000000160e00720c */ /* 0x000fe20003f44070 */
[----:B------:R-:W-:Y:S01]  /*1b5e0*/  @!P3 IMAD.IADD R4, R4, 0x1, -R14 ;  /* 0x000000010404b824 */ /* 0x000fe200078e0a0e */
[----:B------:R-:W-:Y:S01]  /*1b5f0*/  ISETP.GT.U32.AND P3, PT, R14, R23, PT ;  /* 0x000000170e00720c */ /* 0x000fe20003f64070 */
[----:B------:R-:W-:Y:S02]  /*1b600*/  IMAD.MOV R15, RZ, RZ, -R15 ;  /* 0x000000ffff0f7224 */ /* 0x000fe400078e0a0f */
[----:B------:R-:W-:Y:S02]  /*1b610*/  IMAD.MOV R9, RZ, RZ, -R9 ;  /* 0x000000ffff097224 */ /* 0x000fe400078e0a09 */
[----:B------:R-:W-:-:S02]  /*1b620*/  IMAD R10, R17, 0x2, R19 ;  /* 0x00000002110a7824 */ /* 0x000fc400078e0213 */
[----:B------:R-:W-:Y:S02]  /*1b630*/  IMAD R24, R14, R16, R24 ;  /* 0x000000100e187224 */ /* 0x000fe400078e0218 */
[----:B------:R-:W-:Y:S02]  /*1b640*/  VIADD R19, R18, 0xa ;  /* 0x0000000a12137836 */ /* 0x000fe40000000000 */
[C---:B------:R-:W-:Y:S02]  /*1b650*/  IMAD R25, R14.reuse, R15, R25 ;  /* 0x0000000f0e197224 */ /* 0x040fe400078e0219 */
[C---:B------:R-:W-:Y:S02]  /*1b660*/  IMAD R26, R14.reuse, R9, R26 ;  /* 0x000000090e1a7224 */ /* 0x040fe400078e021a */
[--C-:B------:R-:W-:Y:S01]  /*1b670*/  @!P0 IMAD.IADD R5, R5, 0x1, -R14.reuse ;  /* 0x0000000105058824 */ /* 0x100fe200078e0a0e */
[----:B------:R-:W-:Y:S01]  /*1b680*/  ISETP.GT.U32.AND P0, PT, R14, R24, PT ;  /* 0x000000180e00720c */ /* 0x000fe20003f04070 */
[--C-:B------:R-:W-:Y:S01]  /*1b690*/  @!P6 IMAD.IADD R7, R7, 0x1, -R14.reuse ;  /* 0x000000010707e824 */ /* 0x100fe200078e0a0e */
[----:B------:R-:W-:Y:S01]  /*1b6a0*/  ISETP.GE.AND P6, PT, R19, RZ, PT ;  /* 0x000000ff1300720c */ /* 0x000fe20003fc6270 */
[----:B------:R-:W-:Y:S01]  /*1b6b0*/  @!P1 IMAD.IADD R6, R6, 0x1, -R14 ;  /* 0x0000000106069824 */ /* 0x000fe200078e0a0e */
[----:B------:R-:W-:Y:S01]  /*1b6c0*/  ISETP.GT.U32.AND P1, PT, R14, R25, PT ;  /* 0x000000190e00720c */ /* 0x000fe20003f24070 */
[----:B------:R-:W-:-:S02]  /*1b6d0*/  VIADD R19, R18, 0x9 ;  /* 0x0000000912137836 */ /* 0x000fc40000000000 */
[----:B------:R-:W-:Y:S01]  /*1b6e0*/  @!P5 IMAD.IADD R21, R21, 0x1, -R14 ;  /* 0x000000011515d824 */ /* 0x000fe200078e0a0e */
[----:B------:R-:W-:Y:S01]  /*1b6f0*/  ISETP.GT.U32.AND P5, PT, R14, R26, PT ;  /* 0x0000001a0e00720c */ /* 0x000fe20003fa4070 */
[----:B------:R-:W-:Y:S02]  /*1b700*/  VIADD R16, R18, 0x8 ;  /* 0x0000000812107836 */ /* 0x000fe40000000000 */
[----:B------:R-:W-:Y:S01]  /*1b710*/  IMAD R9, R17, 0x2, R10 ;  /* 0x0000000211097824 */ /* 0x000fe200078e020a */
[----:B------:R1:W-:Y:S01]  /*1b720*/  STL [R1+0x3860], R0 ;  /* 0x0038600001007387 */ /* 0x0003e20000100800 */
[--C-:B------:R-:W-:Y:S01]  /*1b730*/  @!P2 IMAD.IADD R22, R22, 0x1, -R14.reuse ;  /* 0x000000011616a824 */ /* 0x100fe200078e0a0e */
[----:B------:R-:W-:Y:S01]  /*1b740*/  ISETP.GE.AND P2, PT, R19, RZ, PT ;  /* 0x000000ff1300720c */ /* 0x000fe20003f46270 */
[----:B------:R-:W-:Y:S01]  /*1b750*/  @!P3 IMAD.IADD R23, R23, 0x1, -R14 ;  /* 0x000000011717b824 */ /* 0x000fe200078e0a0e */
[----:B------:R-:W-:Y:S01]  /*1b760*/  ISETP.GE.AND P3, PT, R16, RZ, PT ;  /* 0x000000ff1000720c */ /* 0x000fe20003f66270 */
[----:B------:R-:W-:Y:S01]  /*1b770*/  STL [R1+0x4], R11 ;  /* 0x0000040b01007387 */ /* 0x000fe20000100800 */
[----:B------:R-:W-:-:S02]  /*1b780*/  VIADD R19, R18, 0x7 ;  /* 0x0000000712137836 */ /* 0x000fc40000000000 */
[----:B-1----:R-:W-:Y:S01]  /*1b790*/  IMAD R0, R17, 0x2, R9 ;  /* 0x0000000211007824 */ /* 0x002fe200078e0209 */
[----:B------:R-:W-:Y:S04]  /*1b7a0*/  STL [R1+0x3864], R29 ;  /* 0x0038641d01007387 */ /* 0x000fe80000100800 */
[----:B------:R1:W-:Y:S01]  /*1b7b0*/  STL [R1+0x18], R10 ;  /* 0x0000180a01007387 */ /* 0x0003e20000100800 */
[--C-:B------:R-:W-:Y:S01]  /*1b7c0*/  @!P0 IMAD.IADD R24, R24, 0x1, -R14.reuse ;  /* 0x0000000118188824 */ /* 0x100fe200078e0a0e */
[----:B------:R-:W-:Y:S01]  /*1b7d0*/  ISETP.GE.AND P0, PT, R19, RZ, PT ;  /* 0x000000ff1300720c */ /* 0x000fe20003f06270 */
[----:B------:R-:W-:Y:S02]  /*1b7e0*/  VIADD R19, R18, 0x6 ;  /* 0x0000000612137836 */ /* 0x000fe40000000000 */
[----:B------:R-:W-:-:S02]  /*1b7f0*/  @!P1 IMAD.IADD R25, R25, 0x1, -R14 ;  /* 0x0000000119199824 */ /* 0x000fc400078e0a0e */
[C---:B-1----:R-:W-:Y:S02]  /*1b800*/  IMAD R10, R17.reuse, 0x2, R0 ;  /* 0x00000002110a7824 */ /* 0x042fe400078e0200 */
[----:B------:R-:W-:Y:S02]  /*1b810*/  @!P5 IMAD.IADD R26, R26, 0x1, -R14 ;  /* 0x000000011a1ad824 */ /* 0x000fe400078e0a0e */
[C---:B------:R-:W-:Y:S02]  /*1b820*/  IMAD R11, R17.reuse, 0x2, R10 ;  /* 0x00000002110b7824 */ /* 0x040fe400078e020a */
[----:B------:R-:W-:Y:S01]  /*1b830*/  @!P4 IMAD.MOV R2, RZ, RZ, -R2 ;  /* 0x000000ffff02c224 */ /* 0x000fe200078e0a02 */
[C---:B------:R-:W-:Y:S01]  /*1b840*/  ISETP.GT.U32.AND P4, PT, R14.reuse, R22, PT ;  /* 0x000000160e00720c */ /* 0x040fe20003f84070 */
[----:B------:R-:W-:Y:S01]  /*1b850*/  IMAD R15, R17, 0x2, R11 ;  /* 0x00000002110f7824 */ /* 0x000fe200078e020b */
[----:B------:R-:W-:Y:S01]  /*1b860*/  ISETP.GE.AND P1, PT, R19, RZ, PT ;  /* 0x000000ff1300720c */ /* 0x000fe20003f26270 */
[----:B------:R-:W-:Y:S01]  /*1b870*/  @!P6 IMAD.MOV R8, RZ, RZ, -R8 ;  /* 0x000000ffff08e224 */ /* 0x000fe200078e0a08 */
[C---:B------:R-:W-:Y:S01]  /*1b880*/  ISETP.GT.U32.AND P5, PT, R14.reuse, R23, PT ;  /* 0x000000170e00720c */ /* 0x040fe20003fa4070 */
[----:B------:R-:W-:Y:S01]  /*1b890*/  @!P2 IMAD.MOV R4, RZ, RZ, -R4 ;  /* 0x000000ffff04a224 */ /* 0x000fe200078e0a04 */
[C---:B------:R-:W-:Y:S01]  /*1b8a0*/  ISETP.GT.U32.AND P2, PT, R14.reuse, R24, PT ;  /* 0x000000180e00720c */ /* 0x040fe20003f44070 */
[----:B------:R-:W-:Y:S01]  /*1b8b0*/  @!P3 IMAD.MOV R5, RZ, RZ, -R5 ;  /* 0x000000ffff05b224 */ /* 0x000fe200078e0a05 */
[----:B------:R-:W-:-:S02]  /*1b8c0*/  ISETP.GT.U32.AND P3, PT, R14, R25, PT ;  /* 0x000000190e00720c */ /* 0x000fc40003f64070 */
[----:B------:R-:W-:Y:S01]  /*1b8d0*/  ISETP.GT.U32.AND P6, PT, R14, R26, PT ;  /* 0x0000001a0e00720c */ /* 0x000fe20003fc4070 */
[C---:B------:R-:W-:Y:S01]  /*1b8e0*/  IMAD R12, R17.reuse, 0x2, R15 ;  /* 0x00000002110c7824 */ /* 0x040fe200078e020f */
[----:B------:R1:W-:Y:S01]  /*1b8f0*/  STL [R1+0x3868], R9 ;  /* 0x0038680901007387 */ /* 0x0003e20000100800 */
[----:B------:R-:W-:Y:S02]  /*1b900*/  @!P0 IMAD.MOV R6, RZ, RZ, -R6 ;  /* 0x000000ffff068224 */ /* 0x000fe400078e0a06 */
[C---:B------:R-:W-:Y:S01]  /*1b910*/  IMAD R13, R17.reuse, 0x2, R12 ;  /* 0x00000002110d7824 */ /* 0x040fe200078e020c */
[----:B------:R-:W-:Y:S04]  /*1b920*/  STL [R1+0x386c], R10 ;  /* 0x00386c0a01007387 */ /* 0x000fe80000100800 */
[----:B------:R-:W-:Y:S01]  /*1b930*/  STL [R1+0x3870], R11 ;  /* 0x0038700b01007387 */ /* 0x000fe20000100800 */
[----:B------:R-:W-:-:S03]  /*1b940*/  IMAD R16, R17, 0x2, R13 ;  /* 0x0000000211107824 */ /* 0x000fc600078e020d */
[----:B------:R-:W-:Y:S01]  /*1b950*/  STL [R1+0x3874], R2 ;  /* 0x0038740201007387 */ /* 0x000fe20000100800 */
[----:B------:R-:W-:-:S03]  /*1b960*/  @!P4 IMAD.IADD R22, R22, 0x1, -R14 ;  /* 0x000000011616c824 */ /* 0x000fc600078e0a0e */
[----:B------:R-:W-:Y:S01]  /*1b970*/  STL [R1+0x3878], R8 ;  /* 0x0038780801007387 */ /* 0x000fe20000100800 */
[----:B------:R-:W-:-:S03]  /*1b980*/  ISETP.GE.AND P4, PT, R3, RZ, PT ;  /* 0x000000ff0300720c */ /* 0x000fc60003f86270 */
[----:B------:R-:W-:Y:S01]  /*1b990*/  STL [R1+0x387c], R4 ;  /* 0x00387c0401007387 */ /* 0x000fe20000100800 */
[----:B------:R-:W-:-:S03]  /*1b9a0*/  @!P5 IMAD.IADD R23, R23, 0x1, -R14 ;  /* 0x000000011717d824 */ /* 0x000fc600078e0a0e */
[----:B------:R-:W-:Y:S01]  /*1b9b0*/  STL [R1+0x3880], R5 ;  /* 0x0038800501007387 */ /* 0x000fe20000100800 */
[--C-:B------:R-:W-:Y:S02]  /*1b9c0*/  @!P2 IMAD.IADD R24, R24, 0x1, -R14.reuse ;  /* 0x000000011818a824 */ /* 0x100fe400078e0a0e */
[--C-:B------:R-:W-:Y:S01]  /*1b9d0*/  @!P3 IMAD.IADD R25, R25, 0x1, -R14.reuse ;  /* 0x000000011919b824 */ /* 0x100fe200078e0a0e */
[----:B------:R-:W-:Y:S01]  /*1b9e0*/  STL [R1+0x3884], R6 ;  /* 0x0038840601007387 */ /* 0x000fe20000100800 */
[----:B------:R-:W-:Y:S02]  /*1b9f0*/  @!P6 IMAD.IADD R26, R26, 0x1, -R14 ;  /* 0x000000011a1ae824 */ /* 0x000fe400078e0a0e */
[----:B------:R-:W-:Y:S01]  /*1ba00*/  @!P1 IMAD.MOV R7, RZ, RZ, -R7 ;  /* 0x000000ffff079224 */ /* 0x000fe200078e0a07 */
[----:B------:R-:W-:Y:S01]  /*1ba10*/  STL [R1+0x3888], R15 ;  /* 0x0038880f01007387 */ /* 0x000fe20000100800 */
[----:B------:R-:W-:Y:S02]  /*1ba20*/  IMAD R14, R17, 0x2, R16 ;  /* 0x00000002110e7824 */ /* 0x000fe400078e0210 */
[----:B------:R-:W-:Y:S01]  /*1ba30*/  VIADD R19, R18, 0x5 ;  /* 0x0000000512137836 */ /* 0x000fe20000000000 */
[----:B------:R-:W2:Y:S04]  /*1ba40*/  LDL.LU R3, [R1+0x3920] ;  /* 0x0039200001037983 */ /* 0x000ea80000300800 */
[----:B------:R-:W-:Y:S04]  /*1ba50*/  STL [R1+0x388c], R12 ;  /* 0x00388c0c01007387 */ /* 0x000fe80000100800 */
[----:B------:R-:W-:Y:S01]  /*1ba60*/  STL [R1+0x3890], R13 ;  /* 0x0038900d01007387 */ /* 0x000fe20000100800 */
[----:B------:R-:W-:-:S03]  /*1ba70*/  ISETP.GE.AND P0, PT, R19, RZ, PT ;  /* 0x000000ff1300720c */ /* 0x000fc60003f06270 */
[----:B------:R-:W-:Y:S01]  /*1ba80*/  STL [R1+0x3894], R16 ;  /* 0x0038941001007387 */ /* 0x000fe20000100800 */
[----:B------:R-:W-:-:S03]  /*1ba90*/  ISETP.GE.AND P6, PT, R18, RZ, PT ;  /* 0x000000ff1200720c */ /* 0x000fc60003fc6270 */
[----:B------:R-:W-:Y:S01]  /*1baa0*/  STL [R1+0x3898], R7 ;  /* 0x0038980701007387 */ /* 0x000fe20000100800 */
[----:B------:R-:W-:-:S03]  /*1bab0*/  IMAD R19, R17, 0x2, R14 ;  /* 0x0000000211137824 */ /* 0x000fc600078e020e */
[----:B------:R3:W-:Y:S04]  /*1bac0*/  STL [R1+0x389c], R14 ;  /* 0x00389c0e01007387 */ /* 0x0007e80000100800 */
[----:B-1----:R-:W4:Y:S04]  /*1bad0*/  LDL.LU R9, [R1+0x200] ;  /* 0x0002000001097983 */ /* 0x002f280000300800 */
[----:B------:R-:W2:Y:S04]  /*1bae0*/  LDL.LU R18, [R1+0x1fc] ;  /* 0x0001fc0001127983 */ /* 0x000ea80000300800 */
[----:B---3--:R-:W3:Y:S01]  /*1baf0*/  LDL.LU R14, [R1+0x254] ;  /* 0x00025400010e7983 */ /* 0x008ee20000300800 */
[----:B------:R-:W-:-:S02]  /*1bb00*/  ISETP.GE.AND P5, PT, R27, RZ, PT ;  /* 0x000000ff1b00720c */ /* 0x000fc40003fa6270 */
[----:B------:R-:W-:Y:S02]  /*1bb10*/  ISETP.GE.AND P2, PT, R28, RZ, PT ;  /* 0x000000ff1c00720c */ /* 0x000fe40003f46270 */
[----:B------:R-:W-:Y:S01]  /*1bb20*/  ISETP.GE.AND P3, PT, R20, RZ, PT ;  /* 0x000000ff1400720c */ /* 0x000fe20003f66270 */
[C---:B------:R-:W-:Y:S02]  /*1bb30*/  IMAD R20, R17.reuse, 0x2, R19 ;  /* 0x0000000211147824 */ /* 0x040fe400078e0213 */
[----:B------:R-:W-:Y:S02]  /*1bb40*/  @!P0 IMAD.MOV R21, RZ, RZ, -R21 ;  /* 0x000000ffff158224 */ /* 0x000fe400078e0a15 */
[----:B------:R-:W-:Y:S02]  /*1bb50*/  @!P4 IMAD.MOV R22, RZ, RZ, -R22 ;  /* 0x000000ffff16c224 */ /* 0x000fe400078e0a16 */
[----:B------:R-:W-:Y:S02]  /*1bb60*/  IMAD R27, R17, 0x2, R20 ;  /* 0x00000002111b7824 */ /* 0x000fe400078e0214 */
[----:B------:R-:W-:-:S02]  /*1bb70*/  @!P5 IMAD.MOV R23, RZ, RZ, -R23 ;  /* 0x000000ffff17d224 */ /* 0x000fc400078e0a17 */
[----:B------:R-:W-:Y:S02]  /*1bb80*/  @!P2 IMAD.MOV R24, RZ, RZ, -R24 ;  /* 0x000000ffff18a224 */ /* 0x000fe400078e0a18 */
[----:B------:R-:W-:Y:S02]  /*1bb90*/  @!P3 IMAD.MOV R25, RZ, RZ, -R25 ;  /* 0x000000ffff19b224 */ /* 0x000fe400078e0a19 */
[----:B------:R-:W-:Y:S02]  /*1bba0*/  @!P6 IMAD.MOV R26, RZ, RZ, -R26 ;  /* 0x000000ffff1ae224 */ /* 0x000fe400078e0a1a */
[----:B------:R-:W-:Y:S01]  /*1bbb0*/  IMAD R28, R17, 0x2, R27 ;  /* 0x00000002111c7824 */ /* 0x000fe200078e021b */
[----:B---3--:R1:W-:Y:S04]  /*1bbc0*/  STL [R1+0x391c], R14 ;  /* 0x00391c0e01007387 */ /* 0x0083e80000100800 */
[----:B-1----:R-:W3:Y:S04]  /*1bbd0*/  LDL.LU R14, [R1+0x1f8] ;  /* 0x0001f800010e7983 */ /* 0x002ee80000300800 */
[----:B------:R-:W5:Y:S04]  /*1bbe0*/  LDL.LU R29, [R1+0x258] ;  /* 0x00025800011d7983 */ /* 0x000f680000300800 */
[----:B------:R-:W5:Y:S04]  /*1bbf0*/  LDL.LU R0, [R1+0x25c] ;  /* 0x00025c0001007983 */ /* 0x000f680000300800 */
[----:B------:R1:W-:Y:S04]  /*1bc00*/  STL [R1+0x38a0], R19 ;  /* 0x0038a01301007387 */ /* 0x0003e80000100800 */
[----:B-1----:R-:W5:Y:S04]  /*1bc10*/  LDL.LU R19, [R1+0x250] ;  /* 0x0002500001137983 */ /* 0x002f680000300800 */
[----:B------:R1:W-:Y:S04]  /*1bc20*/  STL [R1+0x38a4], R20 ;  /* 0x0038a41401007387 */ /* 0x0003e80000100800 */
[----:B-1----:R-:W5:Y:S04]  /*1bc30*/  LDL.LU R20, [R1+0x238] ;  /* 0x0002380001147983 */ /* 0x002f680000300800 */
[----:B------:R1:W-:Y:S04]  /*1bc40*/  STL [R1+0x38a8], R21 ;  /* 0x0038a81501007387 */ /* 0x0003e80000100800 */
[----:B-1----:R-:W5:Y:S04]  /*1bc50*/  LDL.LU R21, [R1+0x234] ;  /* 0x0002340001157983 */ /* 0x002f680000300800 */
[----:B------:R1:W-:Y:S04]  /*1bc60*/  STL [R1+0x38ac], R22 ;  /* 0x0038ac1601007387 */ /* 0x0003e80000100800 */
[----:B-1----:R-:W5:Y:S04]  /*1bc70*/  LDL.LU R22, [R1+0x230] ;  /* 0x0002300001167983 */ /* 0x002f680000300800 */
[----:B------:R1:W-:Y:S01]  /*1bc80*/  STL [R1+0x38b0], R23 ;  /* 0x0038b01701007387 */ /* 0x0003e20000100800 */
[----:B--2---:R-:W-:-:S03]  /*1bc90*/  ISETP.NE.AND P1, PT, R3, RZ, PT ;  /* 0x000000ff0300720c */ /* 0x004fc60003f25270 */
[----:B-1----:R-:W2:Y:S04]  /*1bca0*/  LDL.LU R23, [R1+0x22c] ;  /* 0x00022c0001177983 */ /* 0x002ea80000300800 */
[----:B------:R1:W-:Y:S01]  /*1bcb0*/  STL [R1+0x38b4], R24 ;  /* 0x0038b41801007387 */ /* 0x0003e20000100800 */
[----:B------:R-:W-:-:S03]  /*1bcc0*/  LOP3.LUT R3, RZ, R3, RZ, 0x33, !PT ;  /* 0x00000003ff037212 */ /* 0x000fc600078e33ff */
[----:B-1----:R-:W2:Y:S04]  /*1bcd0*/  LDL.LU R24, [R1+0x228] ;  /* 0x0002280001187983 */ /* 0x002ea80000300800 */
[----:B------:R1:W-:Y:S04]  /*1bce0*/  STL [R1+0x38b8], R25 ;  /* 0x0038b81901007387 */ /* 0x0003e80000100800 */
[----:B-1----:R-:W2:Y:S04]  /*1bcf0*/  LDL.LU R25, [R1+0x218] ;  /* 0x0002180001197983 */ /* 0x002ea80000300800 */
[----:B------:R1:W-:Y:S01]  /*1bd00*/  STL [R1+0x38bc], R26 ;  /* 0x0038bc1a01007387 */ /* 0x0003e20000100800 */
[----:B----4-:R-:W-:-:S03]  /*1bd10*/  SEL R4, R3, R9, !P1 ;  /* 0x0000000903047207 */ /* 0x010fc60004800000 */
[----:B-1----:R-:W4:Y:S04]  /*1bd20*/  LDL.LU R26, [R1+0x214] ;  /* 0x00021400011a7983 */ /* 0x002f280000300800 */
[----:B------:R1:W-:Y:S01]  /*1bd30*/  STL [R1+0x38c8], R28 ;  /* 0x0038c81c01007387 */ /* 0x0003e20000100800 */
[----:B------:R-:W-:-:S03]  /*1bd40*/  SEL R2, R3, R18, !P1 ;  /* 0x0000001203027207 */ /* 0x000fc60004800000 */
[----:B-1----:R-:W4:Y:S04]  /*1bd50*/  LDL.LU R28, [R1+0x210] ;  /* 0x00021000011c7983 */ /* 0x002f280000300800 */
[----:B------:R1:W-:Y:S04]  /*1bd60*/  STL [R1+0x38c4], R17 ;  /* 0x0038c41101007387 */ /* 0x0003e80000100800 */
[----:B-1----:R-:W4:Y:S04]  /*1bd70*/  LDL.LU R17, [R1+0x1f0] ;  /* 0x0001f00001117983 */ /* 0x002f280000300800 */
[----:B------:R1:W-:Y:S04]  /*1bd80*/  STL [R1+0x38c0], R27 ;  /* 0x0038c01b01007387 */ /* 0x0003e80000100800 */
[----:B-1----:R-:W4:Y:S04]  /*1bd90*/  LDL.LU R27, [R1+0x1f4] ;  /* 0x0001f400011b7983 */ /* 0x002f280000300800 */
[----:B------:R-:W4:Y:S04]  /*1bda0*/  LDL.LU R7, [R1+0x278] ;  /* 0x0002780001077983 */ /* 0x000f280000300800 */
[----:B------:R1:W-:Y:S04]  /*1bdb0*/  STL [R1+0x200], R4 ;  /* 0x0002000401007387 */ /* 0x0003e80000100800 */
[----:B------:R-:W4:Y:S04]  /*1bdc0*/  LDL.LU R16, [R1+0x288] ;  /* 0x0002880001107983 */ /* 0x000f280000300800 */
[----:B------:R0:W-:Y:S04]  /*1bdd0*/  STL [R1+0x1fc], R2 ;  /* 0x0001fc0201007387 */ /* 0x0001e80000100800 */
[----:B------:R-:W4:Y:S04]  /*1bde0*/  LDL.LU R13, [R1+0x290] ;  /* 0x00029000010d7983 */ /* 0x000f280000300800 */
[----:B------:R-:W4:Y:S04]  /*1bdf0*/  LDL.LU R12, [R1+0x294] ;  /* 0x00029400010c7983 */ /* 0x000f280000300800 */
[----:B------:R-:W4:Y:S04]  /*1be00*/  LDL.LU R15, [R1+0x298] ;  /* 0x00029800010f7983 */ /* 0x000f280000300800 */
[----:B------:R-:W4:Y:S04]  /*1be10*/  LDL.LU R6, [R1+0x29c] ;  /* 0x00029c0001067983 */ /* 0x000f280000300800 */
[----:B------:R-:W4:Y:S04]  /*1be20*/  LDL.LU R5, [R1+0x2a0] ;  /* 0x0002a00001057983 */ /* 0x000f280000300800 */
[----:B-1----:R-:W4:Y:S04]  /*1be30*/  LDL.LU R4, [R1+0x2a4] ;  /* 0x0002a40001047983 */ /* 0x002f280000300800 */
[----:B------:R-:W4:Y:S04]  /*1be40*/  LDL.LU R8, [R1+0x2a8] ;  /* 0x0002a80001087983 */ /* 0x000f280000300800 */
[----:B0-----:R-:W4:Y:S04]  /*1be50*/  LDL.LU R2, [R1+0x2b0] ;  /* 0x0002b00001027983 */ /* 0x001f280000300800 */
[----:B------:R-:W4:Y:S04]  /*1be60*/  LDL.LU R11, [R1+0x2b4] ;  /* 0x0002b400010b7983 */ /* 0x000f280000300800 */
[----:B------:R-:W4:Y:S04]  /*1be70*/  LDL.LU R10, [R1+0x2b8] ;  /* 0x0002b800010a7983 */ /* 0x000f280000300800 */
[----:B------:R-:W4:Y:S04]  /*1be80*/  LDL.LU R9, [R1+0x2c4] ;  /* 0x0002c40001097983 */ /* 0x000f280000300800 */
[----:B------:R-:W4:Y:S01]  /*1be90*/  LDL.LU R18, [R1+0x2ec] ;  /* 0x0002ec0001127983 */ /* 0x000f220000300800 */
[----:B---3--:R-:W-:-:S05]  /*1bea0*/  SEL R14, R3, R14, !P1 ;  /* 0x0000000e030e7207 */ /* 0x008fca0004800000 */
[----:B------:R0:W-:Y:S04]  /*1beb0*/  STL [R1+0x1f8], R14 ;  /* 0x0001f80e01007387 */ /* 0x0001e80000100800 */
[----:B0-----:R-:W3:Y:S01]  /*1bec0*/  LDL.LU R14, [R1+0x391c] ;  /* 0x00391c00010e7983 */ /* 0x001ee20000300800 */
[C---:B-----5:R-:W-:Y:S02]  /*1bed0*/  SEL R21, R3.reuse, R21, !P1 ;  /* 0x0000001503157207 */ /* 0x060fe40004800000 */
[C---:B------:R-:W-:Y:S02]  /*1bee0*/  SEL R22, R3.reuse, R22, !P1 ;  /* 0x0000001603167207 */ /* 0x040fe40004800000 */
[C---:B--2---:R-:W-:Y:S02]  /*1bef0*/  SEL R24, R3.reuse, R24, !P1 ;  /* 0x0000001803187207 */ /* 0x044fe40004800000 */
[----:B------:R-:W-:-:S02]  /*1bf00*/  SEL R25, R3, R25, !P1 ;  /* 0x0000001903197207 */ /* 0x000fc40004800000 */
[C---:B----4-:R-:W-:Y:S02]  /*1bf10*/  SEL R17, R3.reuse, R17, !P1 ;  /* 0x0000001103117207 */ /* 0x050fe40004800000 */
[----:B------:R-:W-:-:S05]  /*1bf20*/  SEL R27, R3, R27, !P1 ;  /* 0x0000001b031b7207 */ /* 0x000fca0004800000 */
[----:B------:R0:W-:Y:S04]  /*1bf30*/  STL [R1+0x1f4], R27 ;  /* 0x0001f41b01007387 */ /* 0x0001e80000100800 */
[----:B------:R1:W-:Y:S01]  /*1bf40*/  STL [R1+0x1f0], R17 ;  /* 0x0001f01101007387 */ /* 0x0003e20000100800 */
[C---:B0-----:R-:W-:Y:S02]  /*1bf50*/  SEL R27, R3.reuse, R28, !P1 ;  /* 0x0000001c031b7207 */ /* 0x041fe40004800000 */
[----:B-1----:R-:W-:-:S03]  /*1bf60*/  SEL R17, R3, R26, !P1 ;  /* 0x0000001a03117207 */ /* 0x002fc60004800000 */
[----:B------:R-:W-:Y:S04]  /*1bf70*/  STL [R1+0x210], R27 ;  /* 0x0002101b01007387 */ /* 0x000fe80000100800 */
[----:B------:R0:W-:Y:S04]  /*1bf80*/  STL [R1+0x214], R17 ;  /* 0x0002141101007387 */ /* 0x0001e80000100800 */
[----:B------:R-:W-:Y:S01]  /*1bf90*/  STL [R1+0x218], R25 ;  /* 0x0002181901007387 */ /* 0x000fe20000100800 */
[----:B0-----:R-:W-:-:S03]  /*1bfa0*/  SEL R17, R3, R23, !P1 ;  /* 0x0000001703117207 */ /* 0x001fc60004800000 */
[----:B------:R-:W-:Y:S04]  /*1bfb0*/  STL [R1+0x228], R24 ;  /* 0x0002281801007387 */ /* 0x000fe80000100800 */
[----:B------:R0:W-:Y:S04]  /*1bfc0*/  STL [R1+0x22c], R17 ;  /* 0x00022c1101007387 */ /* 0x0001e80000100800 */
[----:B------:R-:W-:Y:S01]  /*1bfd0*/  STL [R1+0x230], R22 ;  /* 0x0002301601007387 */ /* 0x000fe20000100800 */
[----:B0-----:R-:W-:-:S03]  /*1bfe0*/  SEL R17, R3, R20, !P1 ;  /* 0x0000001403117207 */ /* 0x001fc60004800000 */
[----:B------:R-:W-:Y:S01]  /*1bff0*/  STL [R1+0x234], R21 ;  /* 0x0002341501007387 */ /* 0x000fe20000100800 */
[----:B------:R-:W-:-:S03]  /*1c000*/  SEL R20, R3, R19, !P1 ;  /* 0x0000001303147207 */ /* 0x000fc60004800000 */
[----:B------:R0:W-:Y:S01]  /*1c010*/  STL [R1+0x238], R17 ;  /* 0x0002381101007387 */ /* 0x0001e20000100800 */
[----:B------:R-:W-:-:S03]  /*1c020*/  SEL R7, R3, R7, !P1 ;  /* 0x0000000703077207 */ /* 0x000fc60004800000 */
[----:B------:R-:W-:Y:S01]  /*1c030*/  STL [R1+0x250], R20 ;  /* 0x0002501401007387 */ /* 0x000fe20000100800 */
[C---:B0-----:R-:W-:Y:S02]  /*1c040*/  SEL R17, R3.reuse, R29, !P1 ;  /* 0x0000001d03117207 */ /* 0x041fe40004800000 */
[C---:B------:R-:W-:Y:S02]  /*1c050*/  SEL R16, R3.reuse, R16, !P1 ;  /* 0x0000001003107207 */ /* 0x040fe40004800000 */
[C---:B---3--:R-:W-:Y:S02]  /*1c060*/  SEL R19, R3.reuse, R14, !P1 ;  /* 0x0000000e03137207 */ /* 0x048fe40004800000 */
[----:B------:R-:W-:-:S03]  /*1c070*/  SEL R14, R3, R0, !P1 ;  /* 0x00000000030e7207 */ /* 0x000fc60004800000 */
[----:B------:R-:W-:Y:S04]  /*1c080*/  STL [R1+0x254], R19 ;  /* 0x0002541301007387 */ /* 0x000fe80000100800 */
[----:B------:R-:W2:Y:S04]  /*1c090*/  LDL.LU R29, [R1+0x2f0] ;  /* 0x0002f000011d7983 */ /* 0x000ea80000300800 */
[----:B------:R-:W-:Y:S04]  /*1c0a0*/  STL [R1+0x258], R17 ;  /* 0x0002581101007387 */ /* 0x000fe80000100800 */
[----:B------:R-:W3:Y:S04]  /*1c0b0*/  LDL.LU R0, [R1+0x2f4] ;  /* 0x0002f40001007983 */ /* 0x000ee80000300800 */
[----:B------:R0:W-:Y:S04]  /*1c0c0*/  STL [R1+0x25c], R14 ;  /* 0x00025c0e01007387 */ /* 0x0001e80000100800 */
[----:B------:R1:W-:Y:S01]  /*1c0d0*/  STL [R1+0x278], R7 ;  /* 0x0002780701007387 */ /* 0x0003e20000100800 */
[----:B0-----:R-:W-:-:S03]  /*1c0e0*/  SEL R14, R3, R13, !P1 ;  /* 0x0000000d030e7207 */ /* 0x001fc60004800000 */
[----:B------:R-:W-:Y:S01]  /*1c0f0*/  STL [R1+0x288], R16 ;  /* 0x0002881001007387 */ /* 0x000fe20000100800 */
[----:B-1----:R-:W-:-:S03]  /*1c100*/  SEL R7, R3, R12, !P1 ;  /* 0x0000000c03077207 */ /* 0x002fc60004800000 */
[----:B------:R-:W-:Y:S01]  /*1c110*/  STL [R1+0x290], R14 ;  /* 0x0002900e01007387 */ /* 0x000fe20000100800 */
[C---:B------:R-:W-:Y:S02]  /*1c120*/  SEL R13, R3.reuse, R15, !P1 ;  /* 0x0000000f030d7207 */ /* 0x040fe40004800000 */
[C---:B------:R-:W-:Y:S01]  /*1c130*/  SEL R12, R3.reuse, R6, !P1 ;  /* 0x00000006030c7207 */ /* 0x040fe20004800000 */
[----:B------:R0:W-:Y:S01]  /*1c140*/  STL [R1+0x294], R7 ;  /* 0x0002940701007387 */ /* 0x0001e20000100800 */
[----:B------:R-:W-:-:S03]  /*1c150*/  SEL R6, R3, R4, !P1 ;  /* 0x0000000403067207 */ /* 0x000fc60004800000 */
[----:B------:R-:W-:Y:S01]  /*1c160*/  STL [R1+0x298], R13 ;  /* 0x0002980d01007387 */ /* 0x000fe20000100800 */
[C---:B0-----:R-:W-:Y:S02]  /*1c170*/  SEL R7, R3.reuse, R5, !P1 ;  /* 0x0000000503077207 */ /* 0x041fe40004800000 */
[C---:B------:R-:W-:Y:S01]  /*1c180*/  SEL R5, R3.reuse, R8, !P1 ;  /* 0x0000000803057207 */ /* 0x040fe20004800000 */
[----:B------:R-:W-:Y:S01]  /*1c190*/  STL [R1+0x29c], R12 ;  /* 0x00029c0c01007387 */ /* 0x000fe20000100800 */
[----:B------:R-:W-:-:S03]  /*1c1a0*/  SEL R4, R3, R2, !P1 ;  /* 0x0000000203047207 */ /* 0x000fc60004800000 */
[----:B------:R-:W-:Y:S01]  /*1c1b0*/  STL [R1+0x2a0], R7 ;  /* 0x0002a00701007387 */ /* 0x000fe20000100800 */
[----:B------:R-:W-:-:S03]  /*1c1c0*/  SEL R2, R3, R11, !P1 ;  /* 0x0000000b03027207 */ /* 0x000fc60004800000 */
[----:B------:R-:W-:Y:S04]  /*1c1d0*/  STL [R1+0x2a4], R6 ;  /* 0x0002a40601007387 */ /* 0x000fe80000100800 */
[----:B------:R0:W-:Y:S04]  /*1c1e0*/  STL [R1+0x2a8], R5 ;  /* 0x0002a80501007387 */ /* 0x0001e80000100800 */
[----:B------:R1:W-:Y:S01]  /*1c1f0*/  STL [R1+0x2b0], R4 ;  /* 0x0002b00401007387 */ /* 0x0003e20000100800 */
[----:B0-----:R-:W-:-:S03]  /*1c200*/  SEL R5, R3, R10, !P1 ;  /* 0x0000000a03057207 */ /* 0x001fc60004800000 */
[----:B------:R0:W-:Y:S04]  /*1c210*/  STL [R1+0x2b4], R2 ;  /* 0x0002b40201007387 */ /* 0x0001e80000100800 */
[----:B------:R-:W-:Y:S04]  /*1c220*/  STL [R1+0x2b8], R5 ;  /* 0x0002b80501007387 */ /* 0x000fe80000100800 */
[----:B------:R-:W4:Y:S01]  /*1c230*/  LDL.LU R27, [R1+0x30c] ;  /* 0x00030c00011b7983 */ /* 0x000f220000300800 */
[C---:B-1----:R-:W-:Y:S02]  /*1c240*/  SEL R4, R3.reuse, R9, !P1 ;  /* 0x0000000903047207 */ /* 0x042fe40004800000 */
[----:B0-----:R-:W-:-:S03]  /*1c250*/  SEL R2, R3, R18, !P1 ;  /* 0x0000001203027207 */ /* 0x001fc60004800000 */
[----:B------:R-:W-:Y:S04]  /*1c260*/  STL [R1+0x2c4], R4 ;  /* 0x0002c40401007387 */ /* 0x000fe80000100800 */
[----:B----4-:R0:W-:Y:S04]  /*1c270*/  STL [R1+0x3918], R27 ;  /* 0x0039181b01007387 */ /* 0x0101e80000100800 */
[----:B------:R2:W-:Y:S04]  /*1c280*/  STL [R1+0x2ec], R2 ;  /* 0x0002ec0201007387 */ /* 0x0005e80000100800 */
[----:B0-----:R-:W4:Y:S04]  /*1c290*/  LDL.LU R27, [R1+0x308] ;  /* 0x00030800011b7983 */ /* 0x001f280000300800 */
[----:B------:R-:W5:Y:S04]  /*1c2a0*/  LDL.LU R17, [R1+0x310] ;  /* 0x0003100001117983 */ /* 0x000f680000300800 */
[----:B------:R-:W5:Y:S04]  /*1c2b0*/  LDL.LU R28, [R1+0x318] ;  /* 0x00031800011c7983 */ /* 0x000f680000300800 */
[----:B------:R-:W5:Y:S04]  /*1c2c0*/  LDL.LU R26, [R1+0x320] ;  /* 0x00032000011a7983 */ /* 0x000f680000300800 */
[----:B------:R-:W5:Y:S04]  /*1c2d0*/  LDL.LU R25, [R1+0x324] ;  /* 0x0003240001197983 */ /* 0x000f680000300800 */
[----:B------:R-:W5:Y:S01]  /*1c2e0*/  LDL.LU R24, [R1+0x32c] ;  /* 0x00032c0001187983 */ /* 0x000f620000300800 */
[----:B--2---:R-:W-:-:S03]  /*1c2f0*/  SEL R2, R3, R29, !P1 ;  /* 0x0000001d03027207 */ /* 0x004fc60004800000 */
[----:B------:R-:W2:Y:S04]  /*1c300*/  LDL.LU R23, [R1+0x334] ;  /* 0x0003340001177983 */ /* 0x000ea80000300800 */
[----:B------:R-:W2:Y:S01]  /*1c310*/  LDL.LU R22, [R1+0x34c] ;  /* 0x00034c0001167983 */ /* 0x000ea20000300800 */
[----:B---3--:R-:W-:-:S03]  /*1c320*/  SEL R0, R3, R0, !P1 ;  /* 0x0000000003007207 */ /* 0x008fc60004800000 */
[----:B------:R-:W3:Y:S04]  /*1c330*/  LDL.LU R21, [R1+0x350] ;  /* 0x0003500001157983 */ /* 0x000ee80000300800 */
[----:B------:R-:W3:Y:S04]  /*1c340*/  LDL.LU R20, [R1+0x358] ;  /* 0x0003580001147983 */ /* 0x000ee80000300800 */
[----:B------:R-:W3:Y:S04]  /*1c350*/  LDL.LU R19, [R1+0x35c] ;  /* 0x00035c0001137983 */ /* 0x000ee80000300800 */
[----:B------:R-:W3:Y:S04]  /*1c360*/  LDL.LU R9, [R1+0x378] ;  /* 0x0003780001097983 */ /* 0x000ee80000300800 */
[----:B------:R-:W3:Y:S04]  /*1c370*/  LDL.LU R18, [R1+0x380] ;  /* 0x0003800001127983 */ /* 0x000ee80000300800 */
[----:B------:R-:W3:Y:S04]  /*1c380*/  LDL.LU R14, [R1+0x388] ;  /* 0x00038800010e7983 */ /* 0x000ee80000300800 */
[----:B------:R0:W-:Y:S04]  /*1c390*/  STL [R1+0x2f0], R2 ;  /* 0x0002f00201007387 */ /* 0x0001e80000100800 */
[----:B------:R-:W3:Y:S04]  /*1c3a0*/  LDL.LU R7, [R1+0x38c] ;  /* 0x00038c0001077983 */ /* 0x000ee80000300800 */
[----:B------:R1:W-:Y:S04]  /*1c3b0*/  STL [R1+0x2f4], R0 ;  /* 0x0002f40001007387 */ /* 0x0003e80000100800 */
[----:B------:R-:W3:Y:S04]  /*1c3c0*/  LDL.LU R16, [R1+0x398] ;  /* 0x0003980001107983 */ /* 0x000ee80000300800 */
[----:B------:R-:W3:Y:S04]  /*1c3d0*/  LDL.LU R13, [R1+0x3a0] ;  /* 0x0003a000010d7983 */ /* 0x000ee80000300800 */
[----:B------:R-:W3:Y:S04]  /*1c3e0*/  LDL.LU R12, [R1+0x3b4] ;  /* 0x0003b400010c7983 */ /* 0x000ee80000300800 */
[----:B------:R-:W3:Y:S04]  /*1c3f0*/  LDL.LU R15, [R1+0x3b8] ;  /* 0x0003b800010f7983 */ /* 0x000ee80000300800 */
[----:B------:R-:W3:Y:S04]  /*1c400*/  LDL.LU R6, [R1+0x3c0] ;  /* 0x0003c00001067983 */ /* 0x000ee80000300800 */
[----:B------:R-:W3:Y:S04]  /*1c410*/  LDL.LU R5, [R1+0x3e0] ;  /* 0x0003e00001057983 */ /* 0x000ee80000300800 */
[----:B------:R-:W3:Y:S04]  /*1c420*/  LDL.LU R4, [R1+0x3e8] ;  /* 0x0003e80001047983 */ /* 0x000ee80000300800 */
[----:B------:R-:W3:Y:S04]  /*1c430*/  LDL.LU R8, [R1+0x3f4] ;  /* 0x0003f40001087983 */ /* 0x000ee80000300800 */
[----:B0-----:R-:W3:Y:S04]  /*1c440*/  LDL.LU R2, [R1+0x3f8] ;  /* 0x0003f80001027983 */ /* 0x001ee80000300800 */
[----:B------:R-:W3:Y:S04]  /*1c450*/  LDL.LU R11, [R1+0x400] ;  /* 0x00040000010b7983 */ /* 0x000ee80000300800 */
[----:B------:R-:W3:Y:S04]  /*1c460*/  LDL.LU R10, [R1+0x404] ;  /* 0x00040400010a7983 */ /* 0x000ee80000300800 */
[----:B------:R-:W3:Y:S04]  /*1c470*/  LDL.LU R29, [R1+0x40c] ;  /* 0x00040c00011d7983 */ /* 0x000ee80000300800 */
[----:B-1----:R-:W3:Y:S01]  /*1c480*/  LDL.LU R0, [R1+0x414] ;  /* 0x0004140001007983 */ /* 0x002ee20000300800 */
[----:B----4-:R-:W-:-:S05]  /*1c490*/  SEL R27, R3, R27, !P1 ;  /* 0x0000001b031b7207 */ /* 0x010fca0004800000 */
[----:B------:R0:W-:Y:S04]  /*1c4a0*/  STL [R1+0x308], R27 ;  /* 0x0003081b01007387 */ /* 0x0001e80000100800 */
[----:B0-----:R-:W4:Y:S01]  /*1c4b0*/  LDL.LU R27, [R1+0x3918] ;  /* 0x00391800011b7983 */ /* 0x001f220000300800 */
[C---:B-----5:R-:W-:Y:S02]  /*1c4c0*/  SEL R17, R3.reuse, R17, !P1 ;  /* 0x0000001103117207 */ /* 0x060fe40004800000 */
[C---:B------:R-:W-:Y:S02]  /*1c4d0*/  SEL R25, R3.reuse, R25, !P1 ;  /* 0x0000001903197207 */ /* 0x040fe40004800000 */
[C---:B------:R-:W-:Y:S02]  /*1c4e0*/  SEL R24, R3.reuse, R24, !P1 ;  /* 0x0000001803187207 */ /* 0x040fe40004800000 */
[----:B--2---:R-:W-:-:S02]  /*1c4f0*/  SEL R22, R3, R22, !P1 ;  /* 0x0000001603167207 */ /* 0x004fc40004800000 */
[C---:B---3--:R-:W-:Y:S02]  /*1c500*/  SEL R21, R3.reuse, R21, !P1 ;  /* 0x0000001503157207 */ /* 0x048fe40004800000 */
[C---:B------:R-:W-:Y:S02]  /*1c510*/  SEL R2, R3.reuse, R2, !P1 ;  /* 0x0000000203027207 */ /* 0x040fe40004800000 */
[----:B----4-:R-:W-:-:S05]  /*1c520*/  SEL R27, R3, R27, !P1 ;  /* 0x0000001b031b7207 */ /* 0x010fca0004800000 */
        /* <DEDUP_REMOVED lines=11> */
[C---:B0-----:R-:W-:Y:S02]  /*1c5e0*/  SEL R17, R3.reuse, R20, !P1 ;  /* 0x0000001403117207 */ /* 0x041fe40004800000 */
[C---:B------:R-:W-:Y:S01]  /*1c5f0*/  SEL R20, R3.reuse, R19, !P1 ;  /* 0x0000001303147207 */ /* 0x040fe20004800000 */
[----:B------:R-:W-:Y:S01]  /*1c600*/  STL [R1+0x350], R21 ;  /* 0x0003501501007387 */ /* 0x000fe20000100800 */
[----:B------:R-:W-:-:S03]  /*1c610*/  SEL R19, R3, R9, !P1 ;  /* 0x0000000903137207 */ /* 0x000fc60004800000 */
[----:B------:R0:W-:Y:S04]  /*1c620*/  STL [R1+0x358], R17 ;  /* 0x0003581101007387 */ /* 0x0001e80000100800 */
[----:B------:R-:W-:Y:S04]  /*1c630*/  STL [R1+0x35c], R20 ;  /* 0x00035c1401007387 */ /* 0x000fe80000100800 */
[----:B------:R-:W2:Y:S01]  /*1c640*/  LDL.LU R9, [R1+0x41c] ;  /* 0x00041c0001097983 */ /* 0x000ea20000300800 */
[----:B0-----:R-:W-:-:S03]  /*1c650*/  SEL R17, R3, R18, !P1 ;  /* 0x0000001203117207 */ /* 0x001fc60004800000 */
[----:B------:R0:W-:Y:S04]  /*1c660*/  STL [R1+0x378], R19 ;  /* 0x0003781301007387 */ /* 0x0001e80000100800 */
[----:B------:R-:W3:Y:S04]  /*1c670*/  LDL.LU R18, [R1+0x420] ;  /* 0x0004200001127983 */ /* 0x000ee80000300800 */
[----:B------:R1:W-:Y:S01]  /*1c680*/  STL [R1+0x380], R17 ;  /* 0x0003801101007387 */ /* 0x0003e20000100800 */
[C---:B0-----:R-:W-:Y:S02]  /*1c690*/  SEL R19, R3.reuse, R14, !P1 ;  /* 0x0000000e03137207 */ /* 0x041fe40004800000 */
[----:B------:R-:W-:-:S02]  /*1c6a0*/  SEL R14, R3, R16, !P1 ;  /* 0x00000010030e7207 */ /* 0x000fc40004800000 */
[C---:B-1----:R-:W-:Y:S02]  /*1c6b0*/  SEL R17, R3.reuse, R7, !P1 ;  /* 0x0000000703117207 */ /* 0x042fe40004800000 */
[C---:B------:R-:W-:Y:S01]  /*1c6c0*/  SEL R7, R3.reuse, R13, !P1 ;  /* 0x0000000d03077207 */ /* 0x040fe20004800000 */
[----:B------:R-:W-:Y:S01]  /*1c6d0*/  STL [R1+0x388], R19 ;  /* 0x0003881301007387 */ /* 0x000fe20000100800 */
[----:B------:R-:W-:-:S03]  /*1c6e0*/  SEL R13, R3, R12, !P1 ;  /* 0x0000000c030d7207 */ /* 0x000fc60004800000 */
[----:B------:R-:W-:Y:S01]  /*1c6f0*/  STL [R1+0x38c], R17 ;  /* 0x00038c1101007387 */ /* 0x000fe20000100800 */
[----:B------:R-:W-:-:S03]  /*1c700*/  SEL R12, R3, R15, !P1 ;  /* 0x0000000f030c7207 */ /* 0x000fc60004800000 */
[----:B------:R-:W-:Y:S04]  /*1c710*/  STL [R1+0x398], R14 ;  /* 0x0003980e01007387 */ /* 0x000fe80000100800 */
[----:B------:R0:W-:Y:S04]  /*1c720*/  STL [R1+0x3a0], R7 ;  /* 0x0003a00701007387 */ /* 0x0001e80000100800 */
[----:B------:R-:W-:Y:S01]  /*1c730*/  STL [R1+0x3b4], R13 ;  /* 0x0003b40d01007387 */ /* 0x000fe20000100800 */
[C---:B0-----:R-:W-:Y:S02]  /*1c740*/  SEL R7, R3.reuse, R6, !P1 ;  /* 0x0000000603077207 */ /* 0x041fe40004800000 */
[----:B------:R-:W-:-:S02]  /*1c750*/  SEL R6, R3, R5, !P1 ;  /* 0x0000000503067207 */ /* 0x000fc40004800000 */
[C---:B------:R-:W-:Y:S01]  /*1c760*/  SEL R5, R3.reuse, R4, !P1 ;  /* 0x0000000403057207 */ /* 0x040fe20004800000 */
[----:B------:R-:W-:Y:S01]  /*1c770*/  STL [R1+0x3b8], R12 ;  /* 0x0003b80c01007387 */ /* 0x000fe20000100800 */
[----:B------:R-:W-:-:S03]  /*1c780*/  SEL R4, R3, R8, !P1 ;  /* 0x0000000803047207 */ /* 0x000fc60004800000 */
[----:B------:R-:W-:Y:S04]  /*1c790*/  STL [R1+0x3c0], R7 ;  /* 0x0003c00701007387 */ /* 0x000fe80000100800 */
[----:B------:R-:W-:Y:S04]  /*1c7a0*/  STL [R1+0x3e0], R6 ;  /* 0x0003e00601007387 */ /* 0x000fe80000100800 */
[----:B------:R0:W-:Y:S04]  /*1c7b0*/  STL [R1+0x3e8], R5 ;  /* 0x0003e80501007387 */ /* 0x0001e80000100800 */
[----:B------:R1:W-:Y:S01]  /*1c7c0*/  STL [R1+0x3f4], R4 ;  /* 0x0003f40401007387 */ /* 0x0003e20000100800 */
[----:B0-----:R-:W-:-:S03]  /*1c7d0*/  SEL R5, R3, R11, !P1 ;  /* 0x0000000b03057207 */ /* 0x001fc60004800000 */
[----:B------:R0:W-:Y:S01]  /*1c7e0*/  STL [R1+0x3f8], R2 ;  /* 0x0003f80201007387 */ /* 0x0001e20000100800 */
[----:B-1----:R-:W-:-:S03]  /*1c7f0*/  SEL R4, R3, R10, !P1 ;  /* 0x0000000a03047207 */ /* 0x002fc60004800000 */
[----:B------:R-:W-:Y:S04]  /*1c800*/  STL [R1+0x400], R5 ;  /* 0x0004000501007387 */ /* 0x000fe80000100800 */
[----:B------:R-:W-:Y:S04]  /*1c810*/  STL [R1+0x404], R4 ;  /* 0x0004040401007387 */ /* 0x000fe80000100800 */
[----:B------:R-:W4:Y:S01]  /*1c820*/  LDL.LU R27, [R1+0x43c] ;  /* 0x00043c00011b7983 */ /* 0x000f220000300800 */
[C---:B0-----:R-:W-:Y:S02]  /*1c830*/  SEL R2, R3.reuse, R29, !P1 ;  /* 0x0000001d03027207 */ /* 0x041fe40004800000 */
[----:B------:R-:W-:-:S03]  /*1c840*/  SEL R0, R3, R0, !P1 ;  /* 0x0000000003007207 */ /* 0x000fc60004800000 */
[----:B------:R-:W-:Y:S04]  /*1c850*/  STL [R1+0x40c], R2 ;  /* 0x00040c0201007387 */ /* 0x000fe80000100800 */
[----:B----4-:R0:W-:Y:S04]  /*1c860*/  STL [R1+0x3914], R27 ;  /* 0x0039141b01007387 */ /* 0x0101e80000100800 */
[----:B------:R1:W-:Y:S04]  /*1c870*/  STL [R1+0x414], R0 ;  /* 0x0004140001007387 */ /* 0x0003e80000100800 */
[----:B0-----:R-:W4:Y:S04]  /*1c880*/  LDL.LU R27, [R1+0x434] ;  /* 0x00043400011b7983 */ /* 0x001f280000300800 */
        /* <DEDUP_REMOVED lines=12> */
[----:B-1----:R-:W3:Y:S04]  /*1c950*/  LDL.LU R0, [R1+0x4ac] ;  /* 0x0004ac0001007983 */ /* 0x002ee80000300800 */
        /* <DEDUP_REMOVED lines=13> */
[----:B-1----:R-:W3:Y:S04]  /*1ca30*/  LDL.LU R2, [R1+0x530] ;  /* 0x0005300001027983 */ /* 0x002ee80000300800 */
[----:B------:R-:W3:Y:S04]  /*1ca40*/  LDL.LU R11, [R1+0x538] ;  /* 0x00053800010b7983 */ /* 0x000ee80000300800 */
[----:B------:R-:W3:Y:S04]  /*1ca50*/  LDL.LU R10, [R1+0x53c] ;  /* 0x00053c00010a7983 */ /* 0x000ee80000300800 */
[----:B------:R-:W3:Y:S04]  /*1ca60*/  LDL.LU R9, [R1+0x54c] ;  /* 0x00054c0001097983 */ /* 0x000ee80000300800 */
[----:B------:R-:W3:Y:S01]  /*1ca70*/  LDL.LU R18, [R1+0x554] ;  /* 0x0005540001127983 */ /* 0x000ee20000300800 */
[----:B----4-:R-:W-:-:S05]  /*1ca80*/  SEL R27, R3, R27, !P1 ;  /* 0x0000001b031b7207 */ /* 0x010fca0004800000 */
[----:B------:R0:W-:Y:S04]  /*1ca90*/  STL [R1+0x434], R27 ;  /* 0x0004341b01007387 */ /* 0x0001e80000100800 */
[----:B0-----:R-:W4:Y:S01]  /*1caa0*/  LDL.LU R27, [R1+0x3914] ;  /* 0x00391400011b7983 */ /* 0x001f220000300800 */
[C---:B-----5:R-:W-:Y:S02]  /*1cab0*/  SEL R26, R3.reuse, R26, !P1 ;  /* 0x0000001a031a7207 */ /* 0x060fe40004800000 */
[C---:B------:R-:W-:Y:S02]  /*1cac0*/  SEL R25, R3.reuse, R25, !P1 ;  /* 0x0000001903197207 */ /* 0x040fe40004800000 */
[C---:B--2---:R-:W-:Y:S02]  /*1cad0*/  SEL R23, R3.reuse, R23, !P1 ;  /* 0x0000001703177207 */ /* 0x044fe40004800000 */
[----:B---3--:R-:W-:-:S02]  /*1cae0*/  SEL R22, R3, R22, !P1 ;  /* 0x0000001603167207 */ /* 0x008fc40004800000 */
[C---:B------:R-:W-:Y:S02]  /*1caf0*/  SEL R14, R3.reuse, R14, !P1 ;  /* 0x0000000e030e7207 */ /* 0x040fe40004800000 */
[C---:B------:R-:W-:Y:S02]  /*1cb00*/  SEL R7, R3.reuse, R7, !P1 ;  /* 0x0000000703077207 */ /* 0x040fe40004800000 */
[C---:B------:R-:W-:Y:S02]  /*1cb10*/  SEL R16, R3.reuse, R16, !P1 ;  /* 0x0000001003107207 */ /* 0x040fe40004800000 */
[----:B----4-:R-:W-:-:S05]  /*1cb20*/  SEL R27, R3, R27, !P1 ;  /* 0x0000001b031b7207 */ /* 0x010fca0004800000 */
[----:B------:R0:W-:Y:S02]  /*1cb30*/  STL [R1+0x43c], R27 ;  /* 0x00043c1b01007387 */ /* 0x0001e40000100800 */
[C---:B0-----:R-:W-:Y:S02]  /*1cb40*/  SEL R27, R3.reuse, R17, !P1 ;  /* 0x00000011031b7207 */ /* 0x041fe40004800000 */
[----:B------:R-:W-:-:S03]  /*1cb50*/  SEL R17, R3, R28, !P1 ;  /* 0x0000001c03117207 */ /* 0x000fc60004800000 */
        /* <DEDUP_REMOVED lines=15> */
[----:B------:R-:W-:Y:S04]  /*1cc50*/  STL [R1+0x4a4], R20 ;  /* 0x0004a41401007387 */ /* 0x000fe80000100800 */
[----:B------:R-:W3:Y:S04]  /*1cc60*/  LDL.LU R0, [R1+0x568] ;  /* 0x0005680001007983 */ /* 0x000ee80000300800 */
[----:B------:R0:W-:Y:S02]  /*1cc70*/  STL [R1+0x4ac], R17 ;  /* 0x0004ac1101007387 */ /* 0x0001e40000100800 */
[----:B0-----:R-:W-:-:S05]  /*1cc80*/  SEL R17, R3, R19, !P1 ;  /* 0x0000001303117207 */ /* 0x001fca0004800000 */
[----:B------:R-:W-:Y:S04]  /*1cc90*/  STL [R1+0x4b0], R17 ;  /* 0x0004b01101007387 */ /* 0x000fe80000100800 */
        /* <DEDUP_REMOVED lines=69> */
[----:B----4-:R-:W-:-:S05]  /*1d0f0*/  SEL R27, R3, R27, !P1 ;  /* 0x0000001b031b7207 */ /* 0x010fca0004800000 */
[----:B------:R0:W-:Y:S04]  /*1d100*/  STL [R1+0x574], R27 ;  /* 0x0005741b01007387 */ /* 0x0001e80000100800 */
[----:B------:R1:W-:Y:S01]  /*1d110*/  STL [R1+0x58c], R17 ;  /* 0x00058c1101007387 */ /* 0x0003e20000100800 */
[C---:B0-----:R-:W-:Y:S02]  /*1d120*/  SEL R27, R3.reuse, R28, !P1 ;  /* 0x0000001c031b7207 */ /* 0x041fe40004800000 */
[----:B-1----:R-:W-:-:S03]  /*1d130*/  SEL R17, R3, R25, !P1 ;  /* 0x0000001903117207 */ /* 0x002fc60004800000 */
[----:B------:R-:W-:Y:S04]  /*1d140*/  STL [R1+0x594], R27 ;  /* 0x0005941b01007387 */ /* 0x000fe80000100800 */
[----:B------:R-:W-:Y:S04]  /*1d150*/  STL [R1+0x5a4], R26 ;  /* 0x0005a41a01007387 */ /* 0x000fe80000100800 */
[----:B------:R0:W-:Y:S04]  /*1d160*/  STL [R1+0x5a8], R17 ;  /* 0x0005a81101007387 */ /* 0x0001e80000100800 */
[----:B------:R-:W-:Y:S01]  /*1d170*/  STL [R1+0x5b0], R24 ;  /* 0x0005b01801007387 */ /* 0x000fe20000100800 */
[----:B0-----:R-:W-:-:S02]  /*1d180*/  SEL R17, R3, R22, !P1 ;  /* 0x0000001603117207 */ /* 0x001fc40004800000 */
        /* <DEDUP_REMOVED lines=10> */
[----:B0-----:R-:W-:-:S02]  /*1d230*/  SEL R17, R3, R20, !P1 ;  /* 0x0000001403117207 */ /* 0x001fc40004800000 */
        /* <DEDUP_REMOVED lines=70> */
[C---:B--2---:R-:W-:Y:S02]  /*1d6a0*/  SEL R25, R3.reuse, R25, !P1 ;  /* 0x0000001903197207 */ /* 0x044fe40004800000 */
[C---:B---3--:R-:W-:Y:S02]  /*1d6b0*/  SEL R24, R3.reuse, R24, !P1 ;  /* 0x0000001803187207 */ /* 0x048fe40004800000 */
[----:B------:R-:W-:-:S02]  /*1d6c0*/  SEL R21, R3, R21, !P1 ;  /* 0x0000001503157207 */ /* 0x000fc40004800000 */
[C---:B------:R-:W-:Y:S02]  /*1d6d0*/  SEL R20, R3.reuse, R20, !P1 ;  /* 0x0000001403147207 */ /* 0x040fe40004800000 */
[C---:B------:R-:W-:Y:S02]  /*1d6e0*/  SEL R14, R3.reuse, R14, !P1 ;  /* 0x0000000e030e7207 */ /* 0x040fe40004800000 */
[C---:B------:R-:W-:Y:S02]  /*1d6f0*/  SEL R7, R3.reuse, R7, !P1 ;  /* 0x0000000703077207 */ /* 0x040fe40004800000 */
        /* <DEDUP_REMOVED lines=19> */
[----:B------:R0:W-:Y:S04]  /*1d830*/  STL [R1+0x770], R17 ;  /* 0x0007701101007387 */ /* 0x0001e80000100800 */
[----:B------:R-:W-:Y:S01]  /*1d840*/  STL [R1+0x7ac], R21 ;  /* 0x0007ac1501007387 */ /* 0x000fe20000100800 */
[----:B0-----:R-:W-:-:S03]  /*1d850*/  SEL R17, R3, R19, !P1 ;  /* 0x0000001303117207 */ /* 0x001fc60004800000 */
[----:B------:R-:W-:Y:S04]  /*1d860*/  STL [R1+0x7fc], R20 ;  /* 0x0007fc1401007387 */ /* 0x000fe80000100800 */
        /* <DEDUP_REMOVED lines=31> */
[----:B------:R-:W5:Y:S01]  /*1da60*/  LDL.LU R17, [R1+0x7b8] ;  /* 0x0007b80001117983 */ /* 0x000f620000300800 */
[----:B--2---:R-:W-:-:S03]  /*1da70*/  SEL R2, R3, R29, !P1 ;  /* 0x0000001d03027207 */ /* 0x004fc60004800000 */
[----:B------:R-:W2:Y:S04]  /*1da80*/  LDL.LU R28, [R1+0x7b4] ;  /* 0x0007b400011c7983 */ /* 0x000ea80000300800 */
[----:B------:R-:W2:Y:S01]  /*1da90*/  LDL.LU R26, [R1+0x78c] ;  /* 0x00078c00011a7983 */ /* 0x000ea20000300800 */
[----:B---3--:R-:W-:-:S03]  /*1daa0*/  SEL R0, R3, R0, !P1 ;  /* 0x0000000003007207 */ /* 0x008fc60004800000 */
[----:B------:R-:W3:Y:S04]  /*1dab0*/  LDL.LU R25, [R1+0x790] ;  /* 0x0007900001197983 */ /* 0x000ee80000300800 */
[----:B------:R-:W5:Y:S04]  /*1dac0*/  LDL.LU R24, [R1+0x7a4] ;  /* 0x0007a40001187983 */ /* 0x000f680000300800 */
[----:B------:R-:W5:Y:S04]  /*1dad0*/  LDL.LU R23, [R1+0x7a0] ;  /* 0x0007a00001177983 */ /* 0x000f680000300800 */
[----:B------:R-:W5:Y:S04]  /*1dae0*/  LDL.LU R9, [R1+0x798] ;  /* 0x0007980001097983 */ /* 0x000f680000300800 */
[----:B------:R-:W5:Y:S04]  /*1daf0*/  LDL.LU R18, [R1+0x79c] ;  /* 0x00079c0001127983 */ /* 0x000f680000300800 */
[----:B------:R-:W5:Y:S04]  /*1db00*/  LDL.LU R22, [R1+0x794] ;  /* 0x0007940001167983 */ /* 0x000f680000300800 */
[----:B------:R0:W-:Y:S04]  /*1db10*/  STL [R1+0x848], R2 ;  /* 0x0008480201007387 */ /* 0x0001e80000100800 */
[----:B------:R-:W5:Y:S04]  /*1db20*/  LDL.LU R21, [R1+0x788] ;  /* 0x0007880001157983 */ /* 0x000f680000300800 */
[----:B------:R1:W-:Y:S04]  /*1db30*/  STL [R1+0x844], R0 ;  /* 0x0008440001007387 */ /* 0x0003e80000100800 */
[----:B------:R-:W5:Y:S04]  /*1db40*/  LDL.LU R20, [R1+0x784] ;  /* 0x0007840001147983 */ /* 0x000f680000300800 */
        /* <DEDUP_REMOVED lines=11> */
[----:B0-----:R-:W5:Y:S04]  /*1dc00*/  LDL.LU R2, [R1+0x734] ;  /* 0x0007340001027983 */ /* 0x001f680000300800 */
[----:B------:R-:W5:Y:S04]  /*1dc10*/  LDL.LU R11, [R1+0x730] ;  /* 0x00073000010b7983 */ /* 0x000f680000300800 */
[----:B------:R-:W5:Y:S04]  /*1dc20*/  LDL.LU R10, [R1+0x72c] ;  /* 0x00072c00010a7983 */ /* 0x000f680000300800 */
[----:B------:R-:W5:Y:S04]  /*1dc30*/  LDL.LU R29, [R1+0x728] ;  /* 0x00072800011d7983 */ /* 0x000f680000300800 */
[----:B-1----:R-:W5:Y:S01]  /*1dc40*/  LDL.LU R0, [R1+0x724] ;  /* 0x0007240001007983 */ /* 0x002f620000300800 */
[----:B----4-:R-:W-:-:S05]  /*1dc50*/  SEL R27, R3, R27, !P1 ;  /* 0x0000001b031b7207 */ /* 0x010fca0004800000 */
[----:B------:R0:W-:Y:S04]  /*1dc60*/  STL [R1+0x840], R27 ;  /* 0x0008401b01007387 */ /* 0x0001e80000100800 */
[----:B0-----:R-:W4:Y:S01]  /*1dc70*/  LDL.LU R27, [R1+0x3908] ;  /* 0x00390800011b7983 */ /* 0x001f220000300800 */
[C---:B--2---:R-:W-:Y:S02]  /*1dc80*/  SEL R26, R3.reuse, R26, !P1 ;  /* 0x0000001a031a7207 */ /* 0x044fe40004800000 */
[C---:B---3--:R-:W-:Y:S02]  /*1dc90*/  SEL R25, R3.reuse, R25, !P1 ;  /* 0x0000001903197207 */ /* 0x048fe40004800000 */
[C---:B-----5:R-:W-:Y:S02]  /*1dca0*/  SEL R22, R3.reuse, R22, !P1 ;  /* 0x0000001603167207 */ /* 0x060fe40004800000 */
[----:B------:R-:W-:-:S02]  /*1dcb0*/  SEL R21, R3, R21, !P1 ;  /* 0x0000001503157207 */ /* 0x000fc40004800000 */
        /* <DEDUP_REMOVED lines=56> */
[----:B0-----:R-:W4:Y:S01]  /*1e040*/  LDL.LU R27, [R1+0x71c] ;  /* 0x00071c00011b7983 */ /* 0x001f220000300800 */
[----:B--2---:R-:W-:-:S03]  /*1e050*/  SEL R4, R3, R9, !P1 ;  /* 0x0000000903047207 */ /* 0x004fc60004800000 */
[----:B------:R-:W2:Y:S04]  /*1e060*/  LDL.LU R17, [R1+0x718] ;  /* 0x0007180001117983 */ /* 0x000ea80000300800 */
[----:B------:R-:W5:Y:S01]  /*1e070*/  LDL.LU R28, [R1+0x700] ;  /* 0x00070000011c7983 */ /* 0x000f620000300800 */
[----:B---3--:R-:W-:-:S03]  /*1e080*/  SEL R2, R3, R18, !P1 ;  /* 0x0000001203027207 */ /* 0x008fc60004800000 */
[----:B------:R-:W3:Y:S04]  /*1e090*/  LDL.LU R26, [R1+0x708] ;  /* 0x00070800011a7983 */ /* 0x000ee80000300800 */
[----:B------:R-:W2:Y:S04]  /*1e0a0*/  LDL.LU R25, [R1+0x70c] ;  /* 0x00070c0001197983 */ /* 0x000ea80000300800 */
[----:B------:R-:W5:Y:S04]  /*1e0b0*/  LDL.LU R24, [R1+0x714] ;  /* 0x0007140001187983 */ /* 0x000f680000300800 */
[----:B------:R-:W5:Y:S04]  /*1e0c0*/  LDL.LU R29, [R1+0x704] ;  /* 0x00070400011d7983 */ /* 0x000f680000300800 */
[----:B-1----:R-:W5:Y:S04]  /*1e0d0*/  LDL.LU R0, [R1+0x6f4] ;  /* 0x0006f40001007983 */ /* 0x002f680000300800 */
        /* <DEDUP_REMOVED lines=17> */
[----:B-1----:R-:W5:Y:S04]  /*1e1f0*/  LDL.LU R2, [R1+0x690] ;  /* 0x0006900001027983 */ /* 0x002f680000300800 */
[----:B------:R-:W5:Y:S04]  /*1e200*/  LDL.LU R11, [R1+0x694] ;  /* 0x00069400010b7983 */ /* 0x000f680000300800 */
[----:B------:R-:W5:Y:S04]  /*1e210*/  LDL.LU R10, [R1+0x6a0] ;  /* 0x0006a000010a7983 */ /* 0x000f680000300800 */
[----:B------:R-:W5:Y:S04]  /*1e220*/  LDL.LU R9, [R1+0x6a4] ;  /* 0x0006a40001097983 */ /* 0x000f680000300800 */
[----:B------:R-:W5:Y:S01]  /*1e230*/  LDL.LU R18, [R1+0x698] ;  /* 0x0006980001127983 */ /* 0x000f620000300800 */
        /* <DEDUP_REMOVED lines=16> */
[----:B------:R-:W-:Y:S01]  /*1e340*/  STL [R1+0x7a4], R27 ;  /* 0x0007a41b01007387 */ /* 0x000fe20000100800 */
[C---:B------:R-:W-:Y:S02]  /*1e350*/  SEL R25, R3.reuse, R24, !P1 ;  /* 0x0000001803197207 */ /* 0x040fe40004800000 */
[C---:B------:R-:W-:Y:S01]  /*1e360*/  SEL R24, R3.reuse, R29, !P1 ;  /* 0x0000001d03187207 */ /* 0x040fe20004800000 */
[----:B------:R-:W-:Y:S04]  /*1e370*/  STL [R1+0x7a0], R26 ;  /* 0x0007a01a01007387 */ /* 0x000fe80000100800 */
        /* <DEDUP_REMOVED lines=8> */
[----:B0-----:R-:W-:-:S05]  /*1e400*/  SEL R17, R3, R22, !P1 ;  /* 0x0000001603117207 */ /* 0x001fca0004800000 */
        /* <DEDUP_REMOVED lines=37> */
[----:B------:R-:W2:Y:S01]  /*1e660*/  LDL.LU R28, [R1+0x624] ;  /* 0x00062400011c7983 */ /* 0x000ea20000300800 */
[----:B---3--:R-:W-:-:S03]  /*1e670*/  SEL R0, R3, R0, !P1 ;  /* 0x0000000003007207 */ /* 0x008fc60004800000 */
[----:B------:R-:W3:Y:S04]  /*1e680*/  LDL.LU R26, [R1+0x630] ;  /* 0x00063000011a7983 */ /* 0x000ee80000300800 */
[----:B------:R-:W2:Y:S04]  /*1e690*/  LDL.LU R25, [R1+0x664] ;  /* 0x0006640001197983 */ /* 0x000ea80000300800 */
[----:B------:R-:W2:Y:S04]  /*1e6a0*/  LDL.LU R9, [R1+0x644] ;  /* 0x0006440001097983 */ /* 0x000ea80000300800 */
[----:B------:R-:W2:Y:S04]  /*1e6b0*/  LDL.LU R18, [R1+0x658] ;  /* 0x0006580001127983 */ /* 0x000ea80000300800 */
[----:B------:R-:W2:Y:S04]  /*1e6c0*/  LDL.LU R24, [R1+0x648] ;  /* 0x0006480001187983 */ /* 0x000ea80000300800 */
        /* <DEDUP_REMOVED lines=30> */
[----:B----4-:R-:W-:-:S05]  /*1e8b0*/  SEL R27, R3, R27, !P1 ;  /* 0x0000001b031b7207 */ /* 0x010fca0004800000 */
[----:B------:R0:W-:Y:S04]  /*1e8c0*/  STL [R1+0x71c], R27 ;  /* 0x00071c1b01007387 */ /* 0x0001e80000100800 */
[----:B------:R1:W-:Y:S01]  /*1e8d0*/  STL [R1+0x718], R17 ;  /* 0x0007181101007387 */ /* 0x0003e20000100800 */
[C---:B0-----:R-:W-:Y:S02]  /*1e8e0*/  SEL R27, R3.reuse, R28, !P1 ;  /* 0x0000001c031b7207 */ /* 0x041fe40004800000 */
[C---:B-1----:R-:W-:Y:S02]  /*1e8f0*/  SEL R17, R3.reuse, R26, !P1 ;  /* 0x0000001a03117207 */ /* 0x042fe40004800000 */
        /* <DEDUP_REMOVED lines=52> */
[----:B------:R-:W2:Y:S01]  /*1ec40*/  LDL.LU R17, [R1+0x588] ;  /* 0x0005880001117983 */ /* 0x000ea20000300800 */
[----:B---3--:R-:W-:-:S03]  /*1ec50*/  SEL R2, R3, R18, !P1 ;  /* 0x0000001203027207 */ /* 0x008fc60004800000 */
[----:B------:R-:W3:Y:S04]  /*1ec60*/  LDL.LU R28, [R1+0x584] ;  /* 0x00058400011c7983 */ /* 0x000ee80000300800 */
[----:B------:R-:W5:Y:S04]  /*1ec70*/  LDL.LU R26, [R1+0x580] ;  /* 0x00058000011a7983 */ /* 0x000f680000300800 */
[----:B------:R-:W2:Y:S04]  /*1ec80*/  LDL.LU R29, [R1+0x57c] ;  /* 0x00057c00011d7983 */ /* 0x000ea80000300800 */
[----:B-1----:R-:W2:Y:S04]  /*1ec90*/  LDL.LU R0, [R1+0x578] ;  /* 0x0005780001007983 */ /* 0x002ea80000300800 */
[----:B------:R-:W2:Y:S04]  /*1eca0*/  LDL.LU R25, [R1+0x570] ;  /* 0x0005700001197983 */ /* 0x000ea80000300800 */
[----:B------:R0:W-:Y:S04]  /*1ecb0*/  STL [R1+0x688], R4 ;  /* 0x0006880401007387 */ /* 0x0001e80000100800 */
[----:B------:R-:W2:Y:S04]  /*1ecc0*/  LDL.LU R24, [R1+0x564] ;  /* 0x0005640001187983 */ /* 0x000ea80000300800 */
[----:B------:R1:W-:Y:S04]  /*1ecd0*/  STL [R1+0x684], R2 ;  /* 0x0006840201007387 */ /* 0x0003e80000100800 */
[----:B------:R-:W3:Y:S04]  /*1ece0*/  LDL.LU R23, [R1+0x560] ;  /* 0x0005600001177983 */ /* 0x000ee80000300800 */
        /* <DEDUP_REMOVED lines=29> */
[----:B----4-:R-:W-:-:S05]  /*1eec0*/  SEL R27, R3, R27, !P1 ;  /* 0x0000001b031b7207 */ /* 0x010fca0004800000 */
[----:B------:R0:W-:Y:S02]  /*1eed0*/  STL [R1+0x67c], R27 ;  /* 0x00067c1b01007387 */ /* 0x0001e40000100800 */
[C---:B0-----:R-:W-:Y:S02]  /*1eee0*/  SEL R27, R3.reuse, R17, !P1 ;  /* 0x00000011031b7207 */ /* 0x041fe40004800000 */
[----:B------:R-:W-:-:S03]  /*1eef0*/  SEL R17, R3, R28, !P1 ;  /* 0x0000001c03117207 */ /* 0x000fc60004800000 */
[----:B------:R0:W-:Y:S04]  /*1ef00*/  STL [R1+0x678], R27 ;  /* 0x0006781b01007387 */ /* 0x0001e80000100800 */
[----:B------:R1:W-:Y:S01]  /*1ef10*/  STL [R1+0x670], R17 ;  /* 0x0006701101007387 */ /* 0x0003e20000100800 */
[C---:B0-----:R-:W-:Y:S02]  /*1ef20*/  SEL R27, R3.reuse, R26, !P1 ;  /* 0x0000001a031b7207 */ /* 0x041fe40004800000 */
[C---:B------:R-:W-:Y:S02]  /*1ef30*/  SEL R26, R3.reuse, R29, !P1 ;  /* 0x0000001d031a7207 */ /* 0x040fe40004800000 */
[C---:B-1----:R-:W-:Y:S01]  /*1ef40*/  SEL R17, R3.reuse, R0, !P1 ;  /* 0x0000000003117207 */ /* 0x042fe20004800000 */
[----:B------:R-:W-:Y:S04]  /*1ef50*/  STL [R1+0x664], R27 ;  /* 0x0006641b01007387 */ /* 0x000fe80000100800 */
[----:B------:R-:W2:Y:S04]  /*1ef60*/  LDL.LU R29, [R1+0x4e4] ;  /* 0x0004e400011d7983 */ /* 0x000ea80000300800 */
[----:B------:R-:W-:Y:S04]  /*1ef70*/  STL [R1+0x658], R26 ;  /* 0x0006581a01007387 */ /* 0x000fe80000100800 */
[----:B------:R-:W3:Y:S04]  /*1ef80*/  LDL.LU R0, [R1+0x4d8] ;  /* 0x0004d80001007983 */ /* 0x000ee80000300800 */
[----:B------:R0:W-:Y:S02]  /*1ef90*/  STL [R1+0x654], R17 ;  /* 0x0006541101007387 */ /* 0x0001e40000100800 */
[----:B0-----:R-:W-:-:S05]  /*1efa0*/  SEL R17, R3, R25, !P1 ;  /* 0x0000001903117207 */ /* 0x001fca0004800000 */
[----:B------:R0:W-:Y:S04]  /*1efb0*/  STL [R1+0x64c], R17 ;  /* 0x00064c1101007387 */ /* 0x0001e80000100800 */
[----:B------:R-:W-:Y:S01]  /*1efc0*/  STL [R1+0x648], R24 ;  /* 0x0006481801007387 */ /* 0x000fe20000100800 */
[----:B0-----:R-:W-:-:S03]  /*1efd0*/  SEL R17, R3, R22, !P1 ;  /* 0x0000001603117207 */ /* 0x001fc60004800000 */
[----:B------:R-:W-:Y:S04]  /*1efe0*/  STL [R1+0x644], R23 ;  /* 0x0006441701007387 */ /* 0x000fe80000100800 */
        /* <DEDUP_REMOVED lines=34> */
[----:B0-----:R-:W4:Y:S01]  /*1f210*/  LDL.LU R27, [R1+0x4d4] ;  /* 0x0004d400011b7983 */ /* 0x001f220000300800 */
[----:B---3--:R-:W-:-:S03]  /*1f220*/  SEL R0, R3, R0, !P1 ;  /* 0x0000000003007207 */ /* 0x008fc60004800000 */
[----:B------:R-:W3:Y:S01]  /*1f230*/  LDL.LU R17, [R1+0x4c8] ;  /* 0x0004c80001117983 */ /* 0x000ee20000300800 */
[----:B--2---:R-:W-:-:S03]  /*1f240*/  SEL R2, R3, R29, !P1 ;  /* 0x0000001d03027207 */ /* 0x004fc60004800000 */
[----:B------:R-:W2:Y:S04]  /*1f250*/  LDL.LU R28, [R1+0x4c4] ;  /* 0x0004c400011c7983 */ /* 0x000ea80000300800 */
[----:B------:R-:W5:Y:S04]  /*1f260*/  LDL.LU R9, [R1+0x4bc] ;  /* 0x0004bc0001097983 */ /* 0x000f680000300800 */
[----:B------:R-:W2:Y:S04]  /*1f270*/  LDL.LU R18, [R1+0x4b4] ;  /* 0x0004b40001127983 */ /* 0x000ea80000300800 */
        /* <DEDUP_REMOVED lines=28> */
[C---:B---3--:R-:W-:Y:S02]  /*1f440*/  SEL R17, R3.reuse, R17, !P1 ;  /* 0x0000001103117207 */ /* 0x048fe40004800000 */
[C---:B--2---:R-:W-:Y:S02]  /*1f450*/  SEL R28, R3.reuse, R28, !P1 ;  /* 0x0000001c031c7207 */ /* 0x044fe40004800000 */
[C---:B-----5:R-:W-:Y:S02]  /*1f460*/  SEL R25, R3.reuse, R25, !P1 ;  /* 0x0000001903197207 */ /* 0x060fe40004800000 */
[----:B------:R-:W-:-:S02]  /*1f470*/  SEL R24, R3, R24, !P1 ;  /* 0x0000001803187207 */ /* 0x000fc40004800000 */
[C---:B------:R-:W-:Y:S02]  /*1f480*/  SEL R22, R3.reuse, R22, !P1 ;  /* 0x0000001603167207 */ /* 0x040fe40004800000 */
[C---:B------:R-:W-:Y:S02]  /*1f490*/  SEL R21, R3.reuse, R21, !P1 ;  /* 0x0000001503157207 */ /* 0x040fe40004800000 */
[C---:B------:R-:W-:Y:S02]  /*1f4a0*/  SEL R2, R3.reuse, R2, !P1 ;  /* 0x0000000203027207 */ /* 0x040fe40004800000 */
[----:B----4-:R-:W-:-:S05]  /*1f4b0*/  SEL R27, R3, R27, !P1 ;  /* 0x0000001b031b7207 */ /* 0x010fca0004800000 */
[----:B------:R0:W-:Y:S04]  /*1f4c0*/  STL [R1+0x59c], R27 ;  /* 0x00059c1b01007387 */ /* 0x0001e80000100800 */
[----:B------:R1:W-:Y:S01]  /*1f4d0*/  STL [R1+0x598], R17 ;  /* 0x0005981101007387 */ /* 0x0003e20000100800 */
[----:B0-----:R-:W-:-:S03]  /*1f4e0*/  SEL R27, R3, R9, !P1 ;  /* 0x00000009031b7207 */ /* 0x001fc60004800000 */
[----:B------:R-:W-:Y:S01]  /*1f4f0*/  STL [R1+0x590], R28 ;  /* 0x0005901c01007387 */ /* 0x000fe20000100800 */
[----:B-1----:R-:W-:-:S03]  /*1f500*/  SEL R17, R3, R18, !P1 ;  /* 0x0000001203117207 */ /* 0x002fc60004800000 */
        /* <DEDUP_REMOVED lines=48> */
[----:B--2---:R-:W-:-:S02]  /*1f810*/  SEL R4, R3, R9, !P1 ;  /* 0x0000000903047207 */ /* 0x004fc40004800000 */
[C---:B---3--:R-:W-:Y:S01]  /*1f820*/  SEL R2, R3.reuse, R18, !P1 ;  /* 0x0000001203027207 */ /* 0x048fe20004800000 */
[----:B------:R-:W2:Y:S04]  /*1f830*/  LDL.LU R17, [R1+0x3ec] ;  /* 0x0003ec0001117983 */ /* 0x000ea80000300800 */
[----:B------:R-:W3:Y:S04]  /*1f840*/  LDL.LU R29, [R1+0x3e4] ;  /* 0x0003e400011d7983 */ /* 0x000ee80000300800 */
[----:B-1----:R-:W5:Y:S04]  /*1f850*/  LDL.LU R0, [R1+0x3dc] ;  /* 0x0003dc0001007983 */ /* 0x002f680000300800 */
[----:B------:R-:W2:Y:S04]  /*1f860*/  LDL.LU R28, [R1+0x3d8] ;  /* 0x0003d800011c7983 */ /* 0x000ea80000300800 */
[----:B------:R0:W-:Y:S04]  /*1f870*/  STL [R1+0x4f0], R4 ;  /* 0x0004f00401007387 */ /* 0x0001e80000100800 */
[----:B------:R-:W3:Y:S04]  /*1f880*/  LDL.LU R26, [R1+0x3d4] ;  /* 0x0003d400011a7983 */ /* 0x000ee80000300800 */
        /* <DEDUP_REMOVED lines=34> */
[C---:B------:R-:W-:Y:S02]  /*1fab0*/  SEL R16, R3.reuse, R16, !P1 ;  /* 0x0000001003107207 */ /* 0x040fe40004800000 */
[----:B----4-:R-:W-:-:S05]  /*1fac0*/  SEL R27, R3, R27, !P1 ;  /* 0x0000001b031b7207 */ /* 0x010fca0004800000 */
[----:B------:R0:W-:Y:S04]  /*1fad0*/  STL [R1+0x4d8], R27 ;  /* 0x0004d81b01007387 */ /* 0x0001e80000100800 */
[----:B------:R1:W-:Y:S01]  /*1fae0*/  STL [R1+0x4d4], R17 ;  /* 0x0004d41101007387 */ /* 0x0003e20000100800 */
[----:B0-----:R-:W-:-:S03]  /*1faf0*/  SEL R27, R3, R29, !P1 ;  /* 0x0000001d031b7207 */ /* 0x001fc60004800000 */
[----:B------:R-:W2:Y:S01]  /*1fb00*/  LDL.LU R29, [R1+0x344] ;  /* 0x00034400011d7983 */ /* 0x000ea20000300800 */
[----:B-1----:R-:W-:-:S03]  /*1fb10*/  SEL R17, R3, R0, !P1 ;  /* 0x0000000003117207 */ /* 0x002fc60004800000 */
[----:B------:R0:W-:Y:S04]  /*1fb20*/  STL [R1+0x4d0], R27 ;  /* 0x0004d01b01007387 */ /* 0x0001e80000100800 */
[----:B------:R-:W3:Y:S04]  /*1fb30*/  LDL.LU R0, [R1+0x340] ;  /* 0x0003400001007983 */ /* 0x000ee80000300800 */
[----:B------:R1:W-:Y:S01]  /*1fb40*/  STL [R1+0x4c8], R17 ;  /* 0x0004c81101007387 */ /* 0x0003e20000100800 */
[----:B0-----:R-:W-:-:S05]  /*1fb50*/  SEL R27, R3, R28, !P1 ;  /* 0x0000001c031b7207 */ /* 0x001fca0004800000 */
[----:B------:R-:W-:Y:S01]  /*1fb60*/  STL [R1+0x4c4], R27 ;  /* 0x0004c41b01007387 */ /* 0x000fe20000100800 */
        /* <DEDUP_REMOVED lines=41> */
[----:B---3--:R-:W-:-:S02]  /*1fe00*/  SEL R0, R3, R0, !P1 ;  /* 0x0000000003007207 */ /* 0x008fc40004800000 */
[C---:B--2---:R-:W-:Y:S01]  /*1fe10*/  SEL R2, R3.reuse, R29, !P1 ;  /* 0x0000001d03027207 */ /* 0x044fe20004800000 */
[----:B------:R-:W2:Y:S04]  /*1fe20*/  LDL.LU R9, [R1+0x330] ;  /* 0x0003300001097983 */ /* 0x000ea80000300800 */
[----:B------:R-:W3:Y:S04]  /*1fe30*/  LDL.LU R18, [R1+0x328] ;  /* 0x0003280001127983 */ /* 0x000ee80000300800 */
[----:B------:R-:W5:Y:S04]  /*1fe40*/  LDL.LU R17, [R1+0x31c] ;  /* 0x00031c0001117983 */ /* 0x000f680000300800 */
        /* <DEDUP_REMOVED lines=29> */
[C---:B--2---:R-:W-:Y:S02]  /*20020*/  SEL R9, R3.reuse, R9, !P1 ;  /* 0x0000000903097207 */ /* 0x044fe40004800000 */
[C---:B-----5:R-:W-:Y:S02]  /*20030*/  SEL R17, R3.reuse, R17, !P1 ;  /* 0x0000001103117207 */ /* 0x060fe40004800000 */
[C---:B---3--:R-:W-:Y:S02]  /*20040*/  SEL R25, R3.reuse, R25, !P1 ;  /* 0x0000001903197207 */ /* 0x048fe40004800000 */
        /* <DEDUP_REMOVED lines=8> */
[----:B-1----:R-:W2:Y:S04]  /*200d0*/  LDL.LU R9, [R1+0x268] ;  /* 0x0002680001097983 */ /* 0x002ea80000300800 */
[----:B------:R-:W3:Y:S04]  /*200e0*/  LDL.LU R18, [R1+0x264] ;  /* 0x0002640001127983 */ /* 0x000ee80000300800 */
[----:B------:R0:W-:Y:S04]  /*200f0*/  STL [R1+0x3f0], R27 ;  /* 0x0003f01b01007387 */ /* 0x0001e80000100800 */
[----:B------:R1:W-:Y:S01]  /*20100*/  STL [R1+0x3ec], R17 ;  /* 0x0003ec1101007387 */ /* 0x0003e20000100800 */
[----:B0-----:R-:W-:-:S02]  /*20110*/  SEL R27, R3, R28, !P1 ;  /* 0x0000001c031b7207 */ /* 0x001fc40004800000 */
        /* <DEDUP_REMOVED lines=37> */
[----:B------:R-:W-:Y:S01]  /*20370*/  STL [R1+0x368], R4 ;  /* 0x0003680401007387 */ /* 0x000fe20000100800 */
[----:B0-----:R-:W-:-:S03]  /*20380*/  SEL R2, R3, R29, !P1 ;  /* 0x0000001d03027207 */ /* 0x001fc60004800000 */
[----:B------:R-:W4:Y:S01]  /*20390*/  LDL.LU R29, [R1+0x24c] ;  /* 0x00024c00011d7983 */ /* 0x000f220000300800 */
[----:B------:R-:W-:-:S03]  /*203a0*/  SEL R0, R3, R0, !P1 ;  /* 0x0000000003007207 */ /* 0x000fc60004800000 */
[----:B------:R-:W-:Y:S04]  /*203b0*/  STL [R1+0x364], R2 ;  /* 0x0003640201007387 */ /* 0x000fe80000100800 */
[----:B----4-:R0:W-:Y:S04]  /*203c0*/  STL [R1+0x38ec], R29 ;  /* 0x0038ec1d01007387 */ /* 0x0101e80000100800 */
[----:B------:R1:W-:Y:S04]  /*203d0*/  STL [R1+0x360], R0 ;  /* 0x0003600001007387 */ /* 0x0003e80000100800 */
[----:B0-----:R-:W4:Y:S01]  /*203e0*/  LDL.LU R29, [R1+0x260] ;  /* 0x00026000011d7983 */ /* 0x001f220000300800 */
[----:B--2---:R-:W-:-:S02]  /*203f0*/  SEL R4, R3, R9, !P1 ;  /* 0x0000000903047207 */ /* 0x004fc40004800000 */
[C---:B---3--:R-:W-:Y:S01]  /*20400*/  SEL R2, R3.reuse, R18, !P1 ;  /* 0x0000001203027207 */ /* 0x048fe20004800000 */
[----:B-1----:R-:W2:Y:S04]  /*20410*/  LDL.LU R0, [R1+0x248] ;  /* 0x0002480001007983 */ /* 0x002ea80000300800 */
[----:B------:R-:W3:Y:S04]  /*20420*/  LDL.LU R27, [R1+0x244] ;  /* 0x00024400011b7983 */ /* 0x000ee80000300800 */
        /* <DEDUP_REMOVED lines=39> */
[----:B------:R-:W-:-:S02]  /*206a0*/  SEL R7, R3, R7, !P1 ;  /* 0x0000000703077207 */ /* 0x000fc40004800000 */
[C---:B------:R-:W-:Y:S02]  /*206b0*/  SEL R16, R3.reuse, R16, !P1 ;  /* 0x0000001003107207 */ /* 0x040fe40004800000 */
[----:B----4-:R-:W-:-:S05]  /*206c0*/  SEL R29, R3, R29, !P1 ;  /* 0x0000001d031d7207 */ /* 0x010fca0004800000 */
[----:B------:R0:W-:Y:S04]  /*206d0*/  STL [R1+0x340], R29 ;  /* 0x0003401d01007387 */ /* 0x0001e80000100800 */
[----:B0-----:R-:W2:Y:S04]  /*206e0*/  LDL.LU R29, [R1+0x1a8] ;  /* 0x0001a800011d7983 */ /* 0x001ea80000300800 */
[----:B------:R0:W-:Y:S04]  /*206f0*/  STL [R1+0x33c], R0 ;  /* 0x00033c0001007387 */ /* 0x0001e80000100800 */
[----:B0-----:R-:W3:Y:S04]  /*20700*/  LDL.LU R0, [R1+0x1a4] ;  /* 0x0001a40001007983 */ /* 0x001ee80000300800 */
[----:B------:R0:W-:Y:S04]  /*20710*/  STL [R1+0x338], R27 ;  /* 0x0003381b01007387 */ /* 0x0001e80000100800 */
[----:B------:R1:W-:Y:S01]  /*20720*/  STL [R1+0x330], R17 ;  /* 0x0003301101007387 */ /* 0x0003e20000100800 */
[----:B0-----:R-:W-:-:S02]  /*20730*/  SEL R27, R3, R28, !P1 ;  /* 0x0000001c031b7207 */ /* 0x001fc40004800000 */
[----:B-1----:R-:W-:-:S03]  /*20740*/  SEL R17, R3, R25, !P1 ;  /* 0x0000001903117207 */ /* 0x002fc60004800000 */
[----:B------:R-:W-:Y:S04]  /*20750*/  STL [R1+0x328], R27 ;  /* 0x0003281b01007387 */ /* 0x000fe80000100800 */
        /* <DEDUP_REMOVED lines=30> */
[----:B0-----:R-:W-:-:S03]  /*20940*/  SEL R5, R3, R10, !P1 ;  /* 0x0000000a03057207 */ /* 0x001fc60004800000 */
[----:B------:R0:W-:Y:S04]  /*20950*/  STL [R1+0x284], R2 ;  /* 0x0002840201007387 */ /* 0x0001e80000100800 */
[----:B------:R-:W-:Y:S01]  /*20960*/  STL [R1+0x280], R5 ;  /* 0x0002800501007387 */ /* 0x000fe20000100800 */
[----:B0-----:R-:W-:-:S03]  /*20970*/  SEL R2, R3, R18, !P1 ;  /* 0x0000001203027207 */ /* 0x001fc60004800000 */
[----:B------:R-:W4:Y:S01]  /*20980*/  LDL.LU R18, [R1+0x19c] ;  /* 0x00019c0001127983 */ /* 0x000f220000300800 */
[----:B------:R-:W-:-:S05]  /*20990*/  SEL R4, R3, R9, !P1 ;  /* 0x0000000903047207 */ /* 0x000fca0004800000 */
[----:B------:R-:W-:Y:S04]  /*209a0*/  STL [R1+0x27c], R4 ;  /* 0x00027c0401007387 */ /* 0x000fe80000100800 */
[----:B----4-:R0:W-:Y:S04]  /*209b0*/  STL [R1+0x38e8], R18 ;  /* 0x0038e81201007387 */ /* 0x0101e80000100800 */
[----:B------:R2:W-:Y:S04]  /*209c0*/  STL [R1+0x274], R2 ;  /* 0x0002740201007387 */ /* 0x0005e80000100800 */
[----:B0-----:R-:W4:Y:S01]  /*209d0*/  LDL.LU R18, [R1+0x1a0] ;  /* 0x0001a00001127983 */ /* 0x001f220000300800 */
[----:B---3--:R-:W-:-:S02]  /*209e0*/  SEL R0, R3, R0, !P1 ;  /* 0x0000000003007207 */ /* 0x008fc40004800000 */
[C---:B--2---:R-:W-:Y:S01]  /*209f0*/  SEL R2, R3.reuse, R29, !P1 ;  /* 0x0000001d03027207 */ /* 0x044fe20004800000 */
[----:B------:R-:W2:Y:S04]  /*20a00*/  LDL.LU R27, [R1+0x194] ;  /* 0x00019400011b7983 */ /* 0x000ea80000300800 */
[----:B------:R0:W-:Y:S04]  /*20a10*/  STL [R1+0x270], R2 ;  /* 0x0002700201007387 */ /* 0x0001e80000100800 */
[----:B------:R-:W3:Y:S04]  /*20a20*/  LDL.LU R17, [R1+0x190] ;  /* 0x0001900001117983 */ /* 0x000ee80000300800 */
[----:B------:R1:W-:Y:S04]  /*20a30*/  STL [R1+0x26c], R0 ;  /* 0x00026c0001007387 */ /* 0x0003e80000100800 */
[----:B------:R-:W5:Y:S04]  /*20a40*/  LDL.LU R28, [R1+0x18c] ;  /* 0x00018c00011c7983 */ /* 0x000f680000300800 */
[----:B------:R-:W2:Y:S04]  /*20a50*/  LDL.LU R26, [R1+0x188] ;  /* 0x00018800011a7983 */ /* 0x000ea80000300800 */
        /* <DEDUP_REMOVED lines=17> */
[----:B0-----:R-:W2:Y:S04]  /*20b70*/  LDL.LU R2, [R1+0x140] ;  /* 0x0001400001027983 */ /* 0x001ea80000300800 */
[----:B------:R-:W2:Y:S04]  /*20b80*/  LDL.LU R11, [R1+0x13c] ;  /* 0x00013c00010b7983 */ /* 0x000ea80000300800 */
[----:B------:R-:W2:Y:S04]  /*20b90*/  LDL.LU R10, [R1+0x134] ;  /* 0x00013400010a7983 */ /* 0x000ea80000300800 */
[----:B------:R-:W2:Y:S04]  /*20ba0*/  LDL.LU R9, [R1+0x130] ;  /* 0x0001300001097983 */ /* 0x000ea80000300800 */
[----:B------:R-:W2:Y:S04]  /*20bb0*/  LDL.LU R29, [R1+0x12c] ;  /* 0x00012c00011d7983 */ /* 0x000ea80000300800 */
[----:B-1----:R-:W2:Y:S01]  /*20bc0*/  LDL.LU R0, [R1+0x128] ;  /* 0x0001280001007983 */ /* 0x002ea20000300800 */
[----:B----4-:R-:W-:-:S05]  /*20bd0*/  SEL R18, R3, R18, !P1 ;  /* 0x0000001203127207 */ /* 0x010fca0004800000 */
[----:B------:R0:W-:Y:S04]  /*20be0*/  STL [R1+0x268], R18 ;  /* 0x0002681201007387 */ /* 0x0001e80000100800 */
[----:B0-----:R-:W4:Y:S02]  /*20bf0*/  LDL.LU R18, [R1+0x38e8] ;  /* 0x0038e80001127983 */ /* 0x001f240000300800 */
[----:B----4-:R-:W-:-:S05]  /*20c00*/  SEL R18, R3, R18, !P1 ;  /* 0x0000001203127207 */ /* 0x010fca0004800000 */
[----:B------:R0:W-:Y:S04]  /*20c10*/  STL [R1+0x264], R18 ;  /* 0x0002641201007387 */ /* 0x0001e80000100800 */
[----:B0-----:R-:W4:Y:S02]  /*20c20*/  LDL.LU R18, [R1+0x38e4] ;  /* 0x0038e40001127983 */ /* 0x001f240000300800 */
[----:B----4-:R-:W-:-:S05]  /*20c30*/  SEL R18, R3, R18, !P1 ;  /* 0x0000001203127207 */ /* 0x010fca0004800000 */
[----:B------:R0:W-:Y:S04]  /*20c40*/  STL [R1+0x260], R18 ;  /* 0x0002601201007387 */ /* 0x0001e80000100800 */
[----:B0-----:R-:W4:Y:S01]  /*20c50*/  LDL.LU R18, [R1+0x198] ;  /* 0x0001980001127983 */ /* 0x001f220000300800 */
[C---:B---3--:R-:W-:Y:S02]  /*20c60*/  SEL R17, R3.reuse, R17, !P1 ;  /* 0x0000001103117207 */ /* 0x048fe40004800000 */
[C---:B--2---:R-:W-:Y:S02]  /*20c70*/  SEL R24, R3.reuse, R24, !P1 ;  /* 0x0000001803187207 */ /* 0x044fe40004800000 */
[C---:B------:R-:W-:Y:S02]  /*20c80*/  SEL R21, R3.reuse, R21, !P1 ;  /* 0x0000001503157207 */ /* 0x040fe40004800000 */
[----:B------:R-:W-:-:S02]  /*20c90*/  SEL R14, R3, R14, !P1 ;  /* 0x0000000e030e7207 */ /* 0x000fc40004800000 */
[C---:B------:R-:W-:Y:S02]  /*20ca0*/  SEL R7, R3.reuse, R7, !P1 ;  /* 0x0000000703077207 */ /* 0x040fe40004800000 */
[C---:B------:R-:W-:Y:S02]  /*20cb0*/  SEL R16, R3.reuse, R16, !P1 ;  /* 0x0000001003107207 */ /* 0x040fe40004800000 */
[----:B----4-:R-:W-:-:S05]  /*20cc0*/  SEL R18, R3, R18, !P1 ;  /* 0x0000001203127207 */ /* 0x010fca0004800000 */
[----:B------:R0:W-:Y:S02]  /*20cd0*/  STL [R1+0x24c], R18 ;  /* 0x00024c1201007387 */ /* 0x0001e40000100800 */
[C---:B0-----:R-:W-:Y:S02]  /*20ce0*/  SEL R18, R3.reuse, R27, !P1 ;  /* 0x0000001b03127207 */ /* 0x041fe40004800000 */
[----:B-----5:R-:W-:-:S03]  /*20cf0*/  SEL R27, R3, R28, !P1 ;  /* 0x0000001c031b7207 */ /* 0x020fc60004800000 */
[----:B------:R0:W-:Y:S04]  /*20d00*/  STL [R1+0x248], R18 ;  /* 0x0002481201007387 */ /* 0x0001e80000100800 */
[----:B------:R1:W-:Y:S01]  /*20d10*/  STL [R1+0x244], R17 ;  /* 0x0002441101007387 */ /* 0x0003e20000100800 */
[----:B0-----:R-:W-:-:S03]  /*20d20*/  SEL R18, R3, R26, !P1 ;  /* 0x0000001a03127207 */ /* 0x001fc60004800000 */
[----:B------:R-:W-:Y:S01]  /*20d30*/  STL [R1+0x240], R27 ;  /* 0x0002401b01007387 */ /* 0x000fe20000100800 */
[----:B-1----:R-:W-:-:S03]  /*20d40*/  SEL R17, R3, R25, !P1 ;  /* 0x0000001903117207 */ /* 0x002fc60004800000 */
        /* <DEDUP_REMOVED lines=21> */
[C---:B------:R-:W-:Y:S02]  /*20ea0*/  SEL R6, R3.reuse, R4, !P1 ;  /* 0x0000000403067207 */ /* 0x040fe40004800000 */
[C---:B------:R-:W-:Y:S01]  /*20eb0*/  SEL R4, R3.reuse, R2, !P1 ;  /* 0x0000000203047207 */ /* 0x040fe20004800000 */
[----:B------:R-:W-:Y:S01]  /*20ec0*/  STL [R1+0x1c8], R13 ;  /* 0x0001c80d01007387 */ /* 0x000fe20000100800 */
[C---:B0-----:R-:W-:Y:S02]  /*20ed0*/  SEL R7, R3.reuse, R5, !P1 ;  /* 0x0000000503077207 */ /* 0x041fe40004800000 */
        /* <DEDUP_REMOVED lines=12> */
[----:B------:R-:W2:Y:S01]  /*20fa0*/  LDL.LU R18, [R1+0x118] ;  /* 0x0001180001127983 */ /* 0x000ea20000300800 */
[C---:B0-----:R-:W-:Y:S02]  /*20fb0*/  SEL R2, R3.reuse, R29, !P1 ;  /* 0x0000001d03027207 */ /* 0x041fe40004800000 */
[----:B------:R-:W-:-:S03]  /*20fc0*/  SEL R0, R3, R0, !P1 ;  /* 0x0000000003007207 */ /* 0x000fc60004800000 */
[----:B------:R-:W-:Y:S04]  /*20fd0*/  STL [R1+0x194], R2 ;  /* 0x0001940201007387 */ /* 0x000fe80000100800 */
[----:B--2---:R0:W-:Y:S04]  /*20fe0*/  STL [R1+0x38d8], R18 ;  /* 0x0038d81201007387 */ /* 0x0041e80000100800 */
[----:B------:R-:W-:Y:S04]  /*20ff0*/  STL [R1+0x18c], R0 ;  /* 0x00018c0001007387 */ /* 0x000fe80000100800 */
[----:B0-----:R-:W2:Y:S04]  /*21000*/  LDL.LU R18, [R1+0x11c] ;  /* 0x00011c0001127983 */ /* 0x001ea80000300800 */
[----:B--2---:R0:W-:Y:S04]  /*21010*/  STL [R1+0x38dc], R18 ;  /* 0x0038dc1201007387 */ /* 0x0041e80000100800 */
[----:B0-----:R-:W2:Y:S04]  /*21020*/  LDL.LU R18, [R1+0x120] ;  /* 0x0001200001127983 */ /* 0x001ea80000300800 */
[----:B--2---:R0:W-:Y:S04]  /*21030*/  STL [R1+0x38e0], R18 ;  /* 0x0038e01201007387 */ /* 0x0041e80000100800 */
[----:B0-----:R-:W2:Y:S04]  /*21040*/  LDL.LU R18, [R1+0x124] ;  /* 0x0001240001127983 */ /* 0x001ea80000300800 */
[----:B------:R-:W3:Y:S04]  /*21050*/  LDL.LU R27, [R1+0x114] ;  /* 0x00011400011b7983 */ /* 0x000ee80000300800 */
[----:B------:R-:W4:Y:S04]  /*21060*/  LDL.LU R17, [R1+0x110] ;  /* 0x0001100001117983 */ /* 0x000f280000300800 */
[----:B------:R-:W5:Y:S04]  /*21070*/  LDL.LU R28, [R1+0x10c] ;  /* 0x00010c00011c7983 */ /* 0x000f680000300800 */
        /* <DEDUP_REMOVED lines=23> */
[----:B------:R-:W3:Y:S01]  /*211f0*/  LDL.LU R0, [R1+0xa8] ;  /* 0x0000a80001007983 */ /* 0x000ee20000300800 */
[----:B--2---:R-:W-:-:S05]  /*21200*/  SEL R18, R3, R18, !P1 ;  /* 0x0000001203127207 */ /* 0x004fca0004800000 */
[----:B------:R0:W-:Y:S04]  /*21210*/  STL [R1+0x188], R18 ;  /* 0x0001881201007387 */ /* 0x0001e80000100800 */
[----:B0-----:R-:W2:Y:S02]  /*21220*/  LDL.LU R18, [R1+0x38e0] ;  /* 0x0038e00001127983 */ /* 0x001ea40000300800 */
[----:B--2---:R-:W-:-:S05]  /*21230*/  SEL R18, R3, R18, !P1 ;  /* 0x0000001203127207 */ /* 0x004fca0004800000 */
[----:B------:R0:W-:Y:S04]  /*21240*/  STL [R1+0x184], R18 ;  /* 0x0001841201007387 */ /* 0x0001e80000100800 */
[----:B0-----:R-:W2:Y:S02]  /*21250*/  LDL.LU R18, [R1+0x38dc] ;  /* 0x0038dc0001127983 */ /* 0x001ea40000300800 */
[----:B--2---:R-:W-:-:S05]  /*21260*/  SEL R18, R3, R18, !P1 ;  /* 0x0000001203127207 */ /* 0x004fca0004800000 */
[----:B------:R0:W-:Y:S04]  /*21270*/  STL [R1+0x180], R18 ;  /* 0x0001801201007387 */ /* 0x0001e80000100800 */
[----:B0-----:R-:W2:Y:S01]  /*21280*/  LDL.LU R18, [R1+0x38d8] ;  /* 0x0038d80001127983 */ /* 0x001ea20000300800 */
[C---:B----4-:R-:W-:Y:S02]  /*21290*/  SEL R17, R3.reuse, R17, !P1 ;  /* 0x0000001103117207 */ /* 0x050fe40004800000 */
[C---:B---3--:R-:W-:Y:S02]  /*212a0*/  SEL R24, R3.reuse, R24, !P1 ;  /* 0x0000001803187207 */ /* 0x048fe40004800000 */
[C---:B------:R-:W-:Y:S02]  /*212b0*/  SEL R21, R3.reuse, R21, !P1 ;  /* 0x0000001503157207 */ /* 0x040fe40004800000 */
[----:B------:R-:W-:-:S02]  /*212c0*/  SEL R14, R3, R14, !P1 ;  /* 0x0000000e030e7207 */ /* 0x000fc40004800000 */
[C---:B------:R-:W-:Y:S02]  /*212d0*/  SEL R7, R3.reuse, R7, !P1 ;  /* 0x0000000703077207 */ /* 0x040fe40004800000 */
[C---:B------:R-:W-:Y:S02]  /*212e0*/  SEL R16, R3.reuse, R16, !P1 ;  /* 0x0000001003107207 */ /* 0x040fe40004800000 */
[----:B--2---:R-:W-:-:S05]  /*212f0*/  SEL R18, R3, R18, !P1 ;  /* 0x0000001203127207 */ /* 0x004fca0004800000 */
        /* <DEDUP_REMOVED lines=92> */
[C---:B---3--:R-:W-:Y:S02]  /*218c0*/  SEL R17, R3.reuse, R17, !P1 ;  /* 0x0000001103117207 */ /* 0x048fe40004800000 */
[C---:B----4-:R-:W-:Y:S02]  /*218d0*/  SEL R27, R3.reuse, R27, !P1 ;  /* 0x0000001b031b7207 */ /* 0x050fe40004800000 */
        /* <DEDUP_REMOVED lines=24> */
[----:B--2---:R-:W-:-:S05]  /*21a60*/  SEL R28, R3, R28, !P1 ;  /* 0x0000001c031c7207 */ /* 0x004fca0004800000 */
[----:B------:R0:W-:Y:S04]  /*21a70*/  STL [R1+0xe8], R28 ;  /* 0x0000e81c01007387 */ /* 0x0001e80000100800 */
[----:B0-----:R-:W2:Y:S04]  /*21a80*/  LDL.LU R28, [R1+0x38c8] ;  /* 0x0038c800011c7983 */ /* 0x001ea80000300800 */
[----:B------:R0:W-:Y:S04]  /*21a90*/  STL [R1+0xe4], R17 ;  /* 0x0000e41101007387 */ /* 0x0001e80000100800 */
[----:B0-----:R-:W2:Y:S04]  /*21aa0*/  LDL.LU R17, [R1+0x38c4] ;  /* 0x0038c40001117983 */ /* 0x001ea80000300800 */
[----:B------:R0:W-:Y:S04]  /*21ab0*/  STL [R1+0xe0], R27 ;  /* 0x0000e01b01007387 */ /* 0x0001e80000100800 */
[----:B0-----:R-:W3:Y:S04]  /*21ac0*/  LDL.LU R27, [R1+0x38c0] ;  /* 0x0038c000011b7983 */ /* 0x001ee80000300800 */
[----:B------:R0:W-:Y:S04]  /*21ad0*/  STL [R1+0xdc], R26 ;  /* 0x0000dc1a01007387 */ /* 0x0001e80000100800 */
[----:B0-----:R-:W4:Y:S04]  /*21ae0*/  LDL.LU R26, [R1+0x38bc] ;  /* 0x0038bc00011a7983 */ /* 0x001f280000300800 */
[----:B------:R0:W-:Y:S04]  /*21af0*/  STL [R1+0xd8], R25 ;  /* 0x0000d81901007387 */ /* 0x0001e80000100800 */
[----:B0-----:R-:W5:Y:S04]  /*21b00*/  LDL.LU R25, [R1+0x38b8] ;  /* 0x0038b80001197983 */ /* 0x001f680000300800 */
[----:B------:R0:W-:Y:S04]  /*21b10*/  STL [R1+0xd4], R24 ;  /* 0x0000d41801007387 */ /* 0x0001e80000100800 */
[----:B0-----:R-:W2:Y:S04]  /*21b20*/  LDL.LU R24, [R1+0x38b4] ;  /* 0x0038b40001187983 */ /* 0x001ea80000300800 */
        /* <DEDUP_REMOVED lines=41> */
[----:B0-----:R-:W2:Y:S01]  /*21dc0*/  LDL.LU R0, [R1+0x3860] ;  /* 0x0038600001007983 */ /* 0x001ea20000300800 */
[----:B------:R-:W-:-:S05]  /*21dd0*/  SEL R18, R3, R18, !P1 ;  /* 0x0000001203127207 */ /* 0x000fca0004800000 */
[----:B------:R2:W-:Y:S02]  /*21de0*/  STL [R1+0x78], R18 ;  /* 0x0000781201007387 */ /* 0x0005e40000100800 */
[C---:B--2---:R-:W-:Y:S02]  /*21df0*/  SEL R18, R3.reuse, R0, !P1 ;  /* 0x0000000003127207 */ /* 0x044fe40004800000 */
[----:B------:R-:W2:Y:S01]  /*21e00*/  LDL.LU R0, [R1+0x385c] ;  /* 0x00385c0001007983 */ /* 0x000ea20000300800 */
[----:B------:R-:W-:-:S03]  /*21e10*/  SEL R29, R3, R29, !P1 ;  /* 0x0000001d031d7207 */ /* 0x000fc60004800000 */
[----:B------:R0:W-:Y:S04]  /*21e20*/  STL [R1+0x70], R18 ;  /* 0x0000701201007387 */ /* 0x0001e80000100800 */
[----:B------:R-:W-:Y:S01]  /*21e30*/  STL [R1+0x6c], R29 ;  /* 0x00006c1d01007387 */ /* 0x000fe20000100800 */
[----:B0-----:R-:W-:-:S05]  /*21e40*/  SEL R18, R3, R2, !P1 ;  /* 0x0000000203127207 */ /* 0x001fca0004800000 */
[----:B------:R0:W-:Y:S02]  /*21e50*/  STL [R1+0x68], R18 ;  /* 0x0000681201007387 */ /* 0x0001e40000100800 */
[----:B0-----:R-:W0:Y:S01]  /*21e60*/  S2R R18, SR_TID.X ;  /* 0x0000000000127919 */ /* 0x001e220000002100 */
[C---:B------:R-:W-:Y:S02]  /*21e70*/  SEL R8, R3.reuse, R8, !P1 ;  /* 0x0000000803087207 */ /* 0x040fe40004800000 */
[C---:B------:R-:W-:Y:S02]  /*21e80*/  SEL R2, R3.reuse, R4, !P1 ;  /* 0x0000000403027207 */ /* 0x040fe40004800000 */
[C---:B------:R-:W-:Y:S01]  /*21e90*/  SEL R4, R3.reuse, R5, !P1 ;  /* 0x0000000503047207 */ /* 0x040fe20004800000 */
[----:B------:R-:W-:Y:S01]  /*21ea0*/  STL [R1+0x64], R8 ;  /* 0x0000640801007387 */ /* 0x000fe20000100800 */
[----:B------:R-:W-:-:S03]  /*21eb0*/  SEL R5, R3, R6, !P1 ;  /* 0x0000000603057207 */ /* 0x000fc60004800000 */
[----:B------:R1:W-:Y:S01]  /*21ec0*/  STL [R1+0x60], R2 ;  /* 0x0000600201007387 */ /* 0x0003e20000100800 */
[----:B------:R-:W-:-:S03]  /*21ed0*/  SEL R6, R3, R22, !P1 ;  /* 0x0000001603067207 */ /* 0x000fc60004800000 */
[----:B------:R-:W-:Y:S01]  /*21ee0*/  STL [R1+0x5c], R4 ;  /* 0x00005c0401007387 */ /* 0x000fe20000100800 */
[----:B-1----:R-:W-:-:S03]  /*21ef0*/  SEL R2, R3, R7, !P1 ;  /* 0x0000000703027207 */ /* 0x002fc60004800000 */
[----:B------:R-:W-:Y:S04]  /*21f00*/  STL [R1+0x58], R5 ;  /* 0x0000580501007387 */ /* 0x000fe80000100800 */
[----:B------:R1:W-:Y:S01]  /*21f10*/  STL [R1+0x54], R2 ;  /* 0x0000540201007387 */ /* 0x0003e20000100800 */
[----:B0-----:R-:W-:-:S04]  /*21f20*/  SHF.R.U32.HI R18, RZ, 0x5, R18 ;  /* 0x00000005ff127819 */ /* 0x001fc80000011612 */
[----:B------:R-:W-:Y:S02]  /*21f30*/  SGXT.U32 R18, R18, 0x1 ;  /* 0x000000011212781a */ /* 0x000fe40000000000 */
[C---:B-1----:R-:W-:Y:S02]  /*21f40*/  SEL R2, R3.reuse, R23, !P1 ;  /* 0x0000001703027207 */ /* 0x042fe40004800000 */
[C---:B------:R-:W-:Y:S01]  /*21f50*/  SEL R5, R3.reuse, R21, !P1 ;  /* 0x0000001503057207 */ /* 0x040fe20004800000 */
[----:B------:R-:W-:Y:S01]  /*21f60*/  IMAD.WIDE R22, R18, UR5, RZ ;  /* 0x0000000512167c25 */ /* 0x000fe2000f8e02ff */
[C---:B------:R-:W-:Y:S01]  /*21f70*/  SEL R7, R3.reuse, R24, !P1 ;  /* 0x0000001803077207 */ /* 0x040fe20004800000 */
[----:B------:R-:W0:Y:S01]  /*21f80*/  S2R R18, SR_TID.X ;  /* 0x0000000000127919 */ /* 0x000e220000002100 */
[----:B------:R-:W1:Y:S01]  /*21f90*/  LDCU UR5, c[0x0][0x3a8] ;  /* 0x00007500ff0577ac */ /* 0x000e620008000800 */
[----:B------:R-:W-:Y:S04]  /*21fa0*/  STL [R1+0x50], R5 ;  /* 0x0000500501007387 */ /* 0x000fe80000100800 */
[----:B------:R-:W-:Y:S04]  /*21fb0*/  STL [R1+0x4c], R6 ;  /* 0x00004c0601007387 */ /* 0x000fe80000100800 */
[----:B------:R5:W-:Y:S04]  /*21fc0*/  STL [R1+0x48], R2 ;  /* 0x0000480201007387 */ /* 0x000be80000100800 */
[----:B------:R-:W-:Y:S01]  /*21fd0*/  STL [R1+0x44], R7 ;  /* 0x0000440701007387 */ /* 0x000fe20000100800 */
[----:B-----5:R-:W-:-:S05]  /*21fe0*/  SEL R2, R3, R25, !P1 ;  /* 0x0000001903027207 */ /* 0x020fca0004800000 */
[----:B------:R5:W-:Y:S02]  /*21ff0*/  STL [R1+0x40], R2 ;  /* 0x0000400201007387 */ /* 0x000be40000100800 */
[----:B-----5:R-:W5:Y:S01]  /*22000*/  LDC R2, c[0x0][0x3ac] ;  /* 0x0000eb00ff027b82 */ /* 0x020f620000000800 */
[----:B0-----:R-:W-:-:S05]  /*22010*/  LOP3.LUT R18, R18, 0x3f, RZ, 0xc0, !PT ;  /* 0x0000003f12127812 */ /* 0x001fca00078ec0ff */
[----:B-----5:R-:W-:Y:S02]  /*22020*/  IMAD R29, R18, R2, RZ ;  /* 0x00000002121d7224 */ /* 0x020fe400078e02ff */
[----:B--2---:R-:W-:Y:S01]  /*22030*/  IMAD R0, R0, UR4, RZ ;  /* 0x0000000400007c24 */ /* 0x004fe2000f8e02ff */
[----:B------:R-:W0:Y:S04]  /*22040*/  LDCU UR4, c[0x0][0x3b0] ;  /* 0x00007600ff0477ac */ /* 0x000e280008000800 */
[C---:B------:R-:W-:Y:S01]  /*22050*/  IADD3 R6, P0, PT, R0.reuse, UR12, RZ ;  /* 0x0000000c00067c10 */ /* 0x040fe2000ff1e0ff */
[----:B------:R-:W-:Y:S01]  /*22060*/  IMAD R4, R17, 0x2, R28 ;  /* 0x0000000211047824 */ /* 0x000fe200078e021c */
[----:B------:R-:W2:Y:S02]  /*22070*/  LDCU UR12, c[0x0][0x3ac] ;  /* 0x00007580ff0c77ac */ /* 0x000ea40008000800 */
[----:B------:R-:W-:-:S02]  /*22080*/  LEA.HI.X.SX32 R8, R0, UR13, 0x1, P0 ;  /* 0x0000000d00087c11 */ /* 0x000fc400080f0eff */
[----:B------:R-:W-:Y:S02]  /*22090*/  IADD3 R21, P0, PT, R22, R6, RZ ;  /* 0x0000000616157210 */ /* 0x000fe40007f1e0ff */
[----:B----4-:R-:W-:Y:S02]  /*220a0*/  SEL R0, R3, R26, !P1 ;  /* 0x0000001a03007207 */ /* 0x010fe40004800000 */
[----:B------:R-:W4:Y:S01]  /*220b0*/  LDL.LU R26, [R1+0x18] ;  /* 0x00001800011a7983 */ /* 0x000f220000300800 */
[----:B------:R-:W-:-:S03]  /*220c0*/  IMAD R3, R2, 0x40, R29 ;  /* 0x0000004002037824 */ /* 0x000fc600078e021d */
[----:B------:R-:W-:Y:S01]  /*220d0*/  STL [R1+0x3704], R21 ;  /* 0x0037041501007387 */ /* 0x000fe20000100800 */
[----:B------:R-:W-:-:S03]  /*220e0*/  IADD3 R2, P1, PT, R29, UR14, RZ ;  /* 0x0000000e1d027c10 */ /* 0x000fc6000ff3e0ff */
[----:B------:R5:W-:Y:S02]  /*220f0*/  STL [R1+0x3c], R0 ;  /* 0x00003c0001007387 */ /* 0x000be40000100800 */
[----:B-----5:R-:W-:-:S05]  /*22100*/  IMAD.X R0, R23, 0x1, R8, P0 ;  /* 0x0000000117007824 */ /* 0x020fca00000e0608 */
[----:B------:R-:W-:Y:S04]  /*22110*/  STL [R1+0x3700], R0 ;  /* 0x0037000001007387 */ /* 0x000fe80000100800 */
[----:B------:R5:W-:Y:S04]  /*22120*/  STL [R1+0x37f4], R2 ;  /* 0x0037f40201007387 */ /* 0x000be80000100800 */
[----:B-----5:R-:W5:Y:S01]  /*22130*/  LDL.LU R2, [R1+0x30] ;  /* 0x0000300001027983 */ /* 0x020f620000300800 */
[----:B------:R-:W0:Y:S01]  /*22140*/  S2R R22, SR_TID.X ;  /* 0x0000000000167919 */ /* 0x000e220000002100 */
[----:B------:R-:W-:-:S05]  /*22150*/  IADD3 R0, P0, PT, R3, UR14, RZ ;  /* 0x0000000e03007c10 */ /* 0x000fca000ff1e0ff */
[----:B------:R0:W-:Y:S02]  /*22160*/  STL [R1+0x37f8], R0 ;  /* 0x0037f80001007387 */ /* 0x0001e40000100800 */
[----:B0-----:R-:W-:-:S04]  /*22170*/  SHF.R.U32.HI R22, RZ, 0x5, R22 ;  /* 0x00000005ff167819 */ /* 0x001fc80000011616 */
[----:B------:R-:W-:-:S04]  /*22180*/  SGXT.U32 R22, R22, 0x1 ;  /* 0x000000011616781a */ /* 0x000fc80000000000 */
[C---:B------:R-:W-:Y:S02]  /*22190*/  LOP3.LUT R29, R22.reuse, 0x7e, RZ, 0xfc, !PT ;  /* 0x0000007e161d7812 */ /* 0x040fe400078efcff */
[C---:B------:R-:W-:Y:S02]  /*221a0*/  LOP3.LUT R25, R22.reuse, 0x7e, RZ, 0xfc, !PT ;  /* 0x0000007e16197812 */ /* 0x040fe400078efcff */
[----:B------:R-:W-:Y:S01]  /*221b0*/  LOP3.LUT R23, R22, 0x7e, RZ, 0xfc, !PT ;  /* 0x0000007e16177812 */ /* 0x000fe200078efcff */
[----:B------:R-:W-:Y:S02]  /*221c0*/  IMAD R29, R29, UR6, RZ ;  /* 0x000000061d1d7c24 */ /* 0x000fe4000f8e02ff */
[----:B-1----:R-:W-:Y:S02]  /*221d0*/  IMAD R25, R25, UR5, RZ ;  /* 0x0000000519197c24 */ /* 0x002fe4000f8e02ff */
[----:B------:R-:W-:Y:S02]  /*221e0*/  IMAD R23, R23, UR7, RZ ;  /* 0x0000000717177c24 */ /* 0x000fe4000f8e02ff */
[----:B------:R-:W-:-:S02]  /*221f0*/  IMAD R29, R17, 0x2, R29 ;  /* 0x00000002111d7824 */ /* 0x000fc400078e021d */
[----:B------:R-:W-:Y:S01]  /*22200*/  IMAD R25, R17, 0x2, R25 ;  /* 0x0000000211197824 */ /* 0x000fe200078e0219 */
[-C--:B------:R-:W-:Y:S02]  /*22210*/  IADD3 R22, P4, PT, R23, R6.reuse, RZ ;  /* 0x0000000617167210 */ /* 0x080fe40007f9e0ff */
[-C--:B------:R-:W-:Y:S01]  /*22220*/  IADD3 R0, P6, PT, R29, R6.reuse, RZ ;  /* 0x000000061d007210 */ /* 0x080fe20007fde0ff */
[----:B------:R-:W-:Y:S02]  /*22230*/  IMAD R25, R17, 0x2, R25 ;  /* 0x0000000211197824 */ /* 0x000fe400078e0219 */
[----:B------:R0:W-:Y:S04]  /*22240*/  STL [R1+0x36f0], R22 ;  /* 0x0036f01601007387 */ /* 0x0001e80000100800 */
[----:B------:R-:W-:Y:S01]  /*22250*/  STL [R1+0x36f4], R0 ;  /* 0x0036f40001007387 */ /* 0x000fe20000100800 */
[----:B0-----:R-:W-:-:S05]  /*22260*/  IADD3 R22, P3, PT, R25, R6, RZ ;  /* 0x0000000619167210 */ /* 0x001fca0007f7e0ff */
[----:B------:R0:W-:Y:S01]  /*22270*/  STL [R1+0x36f8], R22 ;  /* 0x0036f81601007387 */ /* 0x0001e20000100800 */
[----:B------:R-:W-:Y:S01]  /*22280*/  LEA.HI.X.SX32 R25, R25, R8, 0x1, P3 ;  /* 0x0000000819197211 */ /* 0x000fe200018f0eff */
[----:B------:R-:W-:-:S04]  /*22290*/  IMAD R5, R17, 0x2, R4 ;  /* 0x0000000211057824 */ /* 0x000fc800078e0204 */
[----:B------:R-:W-:-:S04]  /*222a0*/  IMAD R7, R17, 0x2, R5 ;  /* 0x0000000211077824 */ /* 0x000fc800078e0205 */
[----:B------:R-:W-:-:S04]  /*222b0*/  IMAD R18, R17, 0x2, R7 ;  /* 0x0000000211127824 */ /* 0x000fc800078e0207 */
[----:B------:R-:W-:-:S04]  /*222c0*/  IMAD R21, R17, 0x2, R18 ;  /* 0x0000000211157824 */ /* 0x000fc800078e0212 */
[----:B------:R-:W-:-:S04]  /*222d0*/  IMAD R24, R17, 0x2, R21 ;  /* 0x0000000211187824 */ /* 0x000fc800078e0215 */
[----:B0-----:R-:W-:Y:S01]  /*222e0*/  IMAD R22, R17, 0x2, R24 ;  /* 0x0000000211167824 */ /* 0x001fe200078e0218 */
[----:B-----5:R-:W-:-:S05]  /*222f0*/  IADD3 R0, P2, PT, R2, R6, RZ ;  /* 0x0000000602007210 */ /* 0x020fca0007f5e0ff */
[----:B------:R0:W-:Y:S02]  /*22300*/  STL [R1+0x36fc], R0 ;  /* 0x0036fc0001007387 */ /* 0x0001e40000100800 */
[----:B0-----:R-:W-:Y:S02]  /*22310*/  LEA.HI.X.SX32 R0, R23, R8, 0x1, P4 ;  /* 0x0000000817007211 */ /* 0x001fe400020f0eff */
[----:B----4-:R-:W-:-:S03]  /*22320*/  IADD3 R23, P5, PT, R26, R6, RZ ;  /* 0x000000061a177210 */ /* 0x010fc60007fbe0ff */
[----:B------:R0:W-:Y:S04]  /*22330*/  STL [R1+0x36e8], R0 ;  /* 0x0036e80001007387 */ /* 0x0001e80000100800 */
[----:B------:R-:W-:Y:S01]  /*22340*/  STL [R1+0x36ec], R23 ;  /* 0x0036ec1701007387 */ /* 0x000fe20000100800 */
[----:B0-----:R-:W-:Y:S01]  /*22350*/  LEA.HI.X.SX32 R0, R29, R8, 0x1, P6 ;  /* 0x000000081d007211 */ /* 0x001fe200030f0eff */
[----:B------:R-:W-:-:S04]  /*22360*/  IMAD R29, R17, 0x2, R9 ;  /* 0x00000002111d7824 */ /* 0x000fc800078e0209 */
[----:B------:R0:W-:Y:S02]  /*22370*/  STL [R1+0x36e0], R0 ;  /* 0x0036e00001007387 */ /* 0x0001e40000100800 */
[----:B0-----:R-:W-:-:S05]  /*22380*/  IADD3 R0, P4, PT, R9, R6, RZ ;  /* 0x0000000609007210 */ /* 0x001fca0007f9e0ff */
[----:B------:R0:W-:Y:S01]  /*22390*/  STL [R1+0x36e4], R0 ;  /* 0x0036e40001007387 */ /* 0x0001e20000100800 */
[----:B------:R-:W-:-:S03]  /*223a0*/  LEA.HI.X.SX32 R2, R2, R8, 0x1, P2 ;  /* 0x0000000802027211 */ /* 0x000fc600010f0eff */
[----:B------:R-:W-:Y:S01]  /*223b0*/  STL [R1+0x36d8], R25 ;  /* 0x0036d81901007387 */ /* 0x000fe20000100800 */
[----:B0-----:R-:W-:-:S05]  /*223c0*/  IADD3 R0, P3, PT, R29, R6, RZ ;  /* 0x000000061d007210 */ /* 0x001fca0007f7e0ff */
[----:B------:R0:W-:Y:S04]  /*223d0*/  STL [R1+0x36dc], R0 ;  /* 0x0036dc0001007387 */ /* 0x0001e80000100800 */
[----:B------:R1:W-:Y:S01]  /*223e0*/  STL [R1+0x36d0], R2 ;  /* 0x0036d00201007387 */ /* 0x0003e20000100800 */
[----:B0-----:R-:W-:Y:S02]  /*223f0*/  IADD3 R0, P2, PT, R10, R6, RZ ;  /* 0x000000060a007210 */ /* 0x001fe40007f5e0ff */
[----:B-1----:R-:W-:-:S03]  /*22400*/  LEA.HI.X.SX32 R2, R26, R8, 0x1, P5 ;  /* 0x000000081a027211 */ /* 0x002fc600028f0eff */
[----:B------:R0:W-:Y:S04]  /*22410*/  STL [R1+0x36d4], R0 ;  /* 0x0036d40001007387 */ /* 0x0001e80000100800 */
[----:B------:R1:W-:Y:S01]  /*22420*/  STL [R1+0x36c8], R2 ;  /* 0x0036c80201007387 */ /* 0x0003e20000100800 */
[----:B0-----:R-:W-:Y:S02]  /*22430*/  IADD3 R0, P5, PT, R11, R6, RZ ;  /* 0x000000060b007210 */ /* 0x001fe40007fbe0ff */
[----:B-1----:R-:W-:-:S03]  /*22440*/  LEA.HI.X.SX32 R2, R9, R8, 0x1, P4 ;  /* 0x0000000809027211 */ /* 0x002fc600020f0eff */
[----:B------:R0:W-:Y:S01]  /*22450*/  STL [R1+0x36cc], R0 ;  /* 0x0036cc0001007387 */ /* 0x0001e20000100800 */
[----:B------:R-:W-:-:S03]  /*22460*/  LEA.HI.X.SX32 R29, R29, R8, 0x1, P3 ;  /* 0x000000081d1d7211 */ /* 0x000fc600018f0eff */
[----:B------:R1:W-:Y:S01]  /*22470*/  STL [R1+0x36c0], R2 ;  /* 0x0036c00201007387 */ /* 0x0003e20000100800 */
[-C--:B0-----:R-:W-:Y:S02]  /*22480*/  IADD3 R0, P4, PT, R15, R6.reuse, RZ ;  /* 0x000000060f007210 */ /* 0x081fe40007f9e0ff */
[----:B-1----:R-:W-:-:S03]  /*22490*/  IADD3 R2, P3, PT, R12, R6, RZ ;  /* 0x000000060c027210 */ /* 0x002fc60007f7e0ff */
[----:B------:R0:W-:Y:S04]  /*224a0*/  STL [R1+0x36c4], R0 ;  /* 0x0036c40001007387 */ /* 0x0001e80000100800 */
[----:B------:R1:W-:Y:S01]  /*224b0*/  STL [R1+0x36b8], R29 ;  /* 0x0036b81d01007387 */ /* 0x0003e20000100800 */
[----:B0-----:R-:W-:-:S03]  /*224c0*/  LEA.HI.X.SX32 R0, R10, R8, 0x1, P2 ;  /* 0x000000080a007211 */ /* 0x001fc600010f0eff */
[----:B------:R0:W-:Y:S01]  /*224d0*/  STL [R1+0x36bc], R2 ;  /* 0x0036bc0201007387 */ /* 0x0001e20000100800 */
[----:B-1----:R-:W-:-:S03]  /*224e0*/  IADD3 R29, P2, PT, R13, R6, RZ ;  /* 0x000000060d1d7210 */ /* 0x002fc60007f5e0ff */
[----:B------:R1:W-:Y:S01]  /*224f0*/  STL [R1+0x36b0], R0 ;  /* 0x0036b00001007387 */ /* 0x0003e20000100800 */
[-C--:B------:R-:W-:Y:S02]  /*22500*/  LEA.HI.X.SX32 R15, R15, R8.reuse, 0x1, P4 ;  /* 0x000000080f0f7211 */ /* 0x080fe400020f0eff */
[----:B0-----:R-:W-:Y:S01]  /*22510*/  LEA.HI.X.SX32 R2, R11, R8, 0x1, P5 ;  /* 0x000000080b027211 */ /* 0x001fe200028f0eff */
[----:B------:R-:W-:Y:S01]  /*22520*/  STL [R1+0x36b4], R29 ;  /* 0x0036b41d01007387 */ /* 0x000fe20000100800 */
[----:B-1----:R-:W-:-:S03]  /*22530*/  IADD3 R0, P5, PT, R16, R6, RZ ;  /* 0x0000000610007210 */ /* 0x002fc60007fbe0ff */
[----:B------:R0:W-:Y:S04]  /*22540*/  STL [R1+0x36a8], R2 ;  /* 0x0036a80201007387 */ /* 0x0001e80000100800 */
[----:B------:R1:W-:Y:S01]  /*22550*/  STL [R1+0x36ac], R0 ;  /* 0x0036ac0001007387 */ /* 0x0003e20000100800 */
[----:B0-----:R-:W-:-:S03]  /*22560*/  IADD3 R2, P4, PT, R14, R6, RZ ;  /* 0x000000060e027210 */ /* 0x001fc60007f9e0ff */
[----:B------:R0:W-:Y:S01]  /*22570*/  STL [R1+0x36a0], R15 ;  /* 0x0036a00f01007387 */ /* 0x0001e20000100800 */
[----:B-1----:R-:W-:-:S03]  /*22580*/  LEA.HI.X.SX32 R0, R12, R8, 0x1, P3 ;  /* 0x000000080c007211 */ /* 0x002fc600018f0eff */
[----:B------:R1:W-:Y:S04]  /*22590*/  STL [R1+0x36a4], R2 ;  /* 0x0036a40201007387 */ /* 0x0003e80000100800 */
[----:B------:R4:W-:Y:S01]  /*225a0*/  STL [R1+0x3698], R0 ;  /* 0x0036980001007387 */ /* 0x0009e20000100800 */
[----:B0-----:R-:W-:Y:S02]  /*225b0*/  IADD3 R15, P3, PT, R19, R6, RZ ;  /* 0x00000006130f7210 */ /* 0x001fe40007f7e0ff */
[----:B-1----:R-:W-:-:S03]  /*225c0*/  LEA.HI.X.SX32 R2, R13, R8, 0x1, P2 ;  /* 0x000000080d027211 */ /* 0x002fc600010f0eff */
[----:B------:R0:W-:Y:S01]  /*225d0*/  STL [R1+0x369c], R15 ;  /* 0x00369c0f01007387 */ /* 0x0001e20000100800 */
[----:B----4-:R-:W-:-:S03]  /*225e0*/  IADD3 R0, P2, PT, R20, R6, RZ ;  /* 0x0000000614007210 */ /* 0x010fc60007f5e0ff */
[----:B------:R3:W-:Y:S04]  /*225f0*/  STL [R1+0x3690], R2 ;  /* 0x0036900201007387 */ /* 0x0007e80000100800 */
[----:B------:R1:W-:Y:S01]  /*22600*/  STL [R1+0x3694], R0 ;  /* 0x0036940001007387 */ /* 0x0003e20000100800 */
[----:B0-----:R-:W-:Y:S02]  /*22610*/  LEA.HI.X.SX32 R15, R16, R8, 0x1, P5 ;  /* 0x00000008100f7211 */ /* 0x001fe400028f0eff */
[----:B---3--:R-:W-:-:S03]  /*22620*/  IADD3 R2, P5, PT, R27, R6, RZ ;  /* 0x000000061b027210 */ /* 0x008fc60007fbe0ff */
[----:B------:R0:W-:Y:S01]  /*22630*/  STL [R1+0x3688], R15 ;  /* 0x0036880f01007387 */ /* 0x0001e20000100800 */
[----:B-1----:R-:W-:-:S03]  /*22640*/  LEA.HI.X.SX32 R0, R14, R8, 0x1, P4 ;  /* 0x000000080e007211 */ /* 0x002fc600020f0eff */
[----:B------:R1:W-:Y:S04]  /*22650*/  STL [R1+0x368c], R2 ;  /* 0x00368c0201007387 */ /* 0x0003e80000100800 */
[----:B------:R3:W-:Y:S01]  /*22660*/  STL [R1+0x3680], R0 ;  /* 0x0036800001007387 */ /* 0x0007e20000100800 */
[----:B0-----:R-:W-:Y:S02]  /*22670*/  IADD3 R15, P4, PT, R28, R6, RZ ;  /* 0x000000061c0f7210 */ /* 0x001fe40007f9e0ff */
[----:B-1----:R-:W-:-:S03]  /*22680*/  LEA.HI.X.SX32 R2, R19, R8, 0x1, P3 ;  /* 0x0000000813027211 */ /* 0x002fc600018f0eff */
[----:B------:R-:W-:Y:S01]  /*22690*/  STL [R1+0x3684], R15 ;  /* 0x0036840f01007387 */ /* 0x000fe20000100800 */
[----:B---3--:R-:W-:-:S03]  /*226a0*/  IADD3 R0, P3, PT, R4, R6, RZ ;  /* 0x0000000604007210 */ /* 0x008fc60007f7e0ff */
[----:B------:R0:W-:Y:S01]  /*226b0*/  STL [R1+0x3678], R2 ;  /* 0x0036780201007387 */ /* 0x0001e20000100800 */
[----:B------:R-:W-:-:S03]  /*226c0*/  LEA.HI.X.SX32 R16, R20, R8, 0x1, P2 ;  /* 0x0000000814107211 */ /* 0x000fc600010f0eff */
[----:B------:R1:W-:Y:S01]  /*226d0*/  STL [R1+0x367c], R0 ;  /* 0x00367c0001007387 */ /* 0x0003e20000100800 */
[-C--:B------:R-:W-:Y:S02]  /*226e0*/  IADD3 R19, P2, PT, R7, R6.reuse, RZ ;  /* 0x0000000607137210 */ /* 0x080fe40007f5e0ff */
[----:B0-----:R-:W-:Y:S01]  /*226f0*/  IADD3 R2, P6, PT, R5, R6, RZ ;  /* 0x0000000605027210 */ /* 0x001fe20007fde0ff */
[----:B------:R-:W-:Y:S01]  /*22700*/  STL [R1+0x3670], R16 ;  /* 0x0036701001007387 */ /* 0x000fe20000100800 */
[----:B-1----:R-:W-:-:S03]  /*22710*/  LEA.HI.X.SX32 R0, R27, R8, 0x1, P5 ;  /* 0x000000081b007211 */ /* 0x002fc600028f0eff */
[----:B------:R0:W-:Y:S04]  /*22720*/  STL [R1+0x3674], R2 ;  /* 0x0036740201007387 */ /* 0x0001e80000100800 */
[----:B------:R1:W-:Y:S01]  /*22730*/  STL [R1+0x3668], R0 ;  /* 0x0036680001007387 */ /* 0x0003e20000100800 */
[-C--:B------:R-:W-:Y:S02]  /*22740*/  LEA.HI.X.SX32 R5, R5, R8.reuse, 0x1, P6 ;  /* 0x0000000805057211 */ /* 0x080fe400030f0eff */
[-C--:B0-----:R-:W-:Y:S01]  /*22750*/  LEA.HI.X.SX32 R2, R28, R8.reuse, 0x1, P4 ;  /* 0x000000081c027211 */ /* 0x081fe200020f0eff */
[----:B------:R-:W-:Y:S01]  /*22760*/  STL [R1+0x366c], R19 ;  /* 0x00366c1301007387 */ /* 0x000fe20000100800 */
[----:B-1----:R-:W-:-:S03]  /*22770*/  LEA.HI.X.SX32 R0, R4, R8, 0x1, P3 ;  /* 0x0000000804007211 */ /* 0x002fc600018f0eff */
[----:B------:R0:W-:Y:S04]  /*22780*/  STL [R1+0x3664], R2 ;  /* 0x0036640201007387 */ /* 0x0001e80000100800 */
[----:B------:R1:W-:Y:S01]  /*22790*/  STL [R1+0x3660], R0 ;  /* 0x0036600001007387 */ /* 0x0003e20000100800 */
[----:B------:R-:W-:Y:S02]  /*227a0*/  LEA.HI.X.SX32 R7, R7, R8, 0x1, P2 ;  /* 0x0000000807077211 */ /* 0x000fe400010f0eff */
[-C--:B0-----:R-:W-:Y:S01]  /*227b0*/  IADD3 R2, P3, PT, R18, R6.reuse, RZ ;  /* 0x0000000612027210 */ /* 0x081fe20007f7e0ff */
[----:B------:R-:W-:Y:S01]  /*227c0*/  STL [R1+0x3654], R5 ;  /* 0x0036540501007387 */ /* 0x000fe20000100800 */
[----:B-1----:R-:W-:-:S03]  /*227d0*/  IADD3 R0, P4, PT, R21, R6, RZ ;  /* 0x0000000615007210 */ /* 0x002fc60007f9e0ff */
[----:B------:R0:W-:Y:S01]  /*227e0*/  STL [R1+0x3658], R2 ;  /* 0x0036580201007387 */ /* 0x0001e20000100800 */
[----:B------:R-:W-:-:S03]  /*227f0*/  IMAD R23, R17, 0x2, R22 ;  /* 0x0000000211177824 */ /* 0x000fc600078e0216 */
[----:B------:R1:W-:Y:S01]  /*22800*/  STL [R1+0x365c], R0 ;  /* 0x00365c0001007387 */ /* 0x0003e20000100800 */
[----:B0-----:R-:W-:-:S03]  /*22810*/  LEA.HI.X.SX32 R2, R18, R8, 0x1, P3 ;  /* 0x0000000812027211 */ /* 0x001fc600018f0eff */
[----:B------:R-:W-:Y:S01]  /*22820*/  STL [R1+0x3650], R7 ;  /* 0x0036500701007387 */ /* 0x000fe20000100800 */
[----:B-1----:R-:W-:-:S03]  /*22830*/  LEA.HI.X.SX32 R0, R21, R8, 0x1, P4 ;  /* 0x0000000815007211 */ /* 0x002fc600020f0eff */
[----:B------:R0:W-:Y:S01]  /*22840*/  STL [R1+0x364c], R2 ;  /* 0x00364c0201007387 */ /* 0x0001e20000100800 */
[C---:B------:R-:W-:Y:S01]  /*22850*/  IADD3 R18, P2, PT, R24.reuse, R6, RZ ;  /* 0x0000000618127210 */ /* 0x040fe20007f5e0ff */
[C---:B------:R-:W-:Y:S02]  /*22860*/  IMAD R25, R17.reuse, 0x2, R23 ;  /* 0x0000000211197824 */ /* 0x040fe400078e0217 */
[----:B------:R1:W-:Y:S01]  /*22870*/  STL [R1+0x363c], R0 ;  /* 0x00363c0001007387 */ /* 0x0003e20000100800 */
[----:B------:R-:W-:Y:S01]  /*22880*/  LEA.HI.X.SX32 R19, R24, R8, 0x1, P2 ;  /* 0x0000000818137211 */ /* 0x000fe200010f0eff */
[----:B------:R-:W-:Y:S01]  /*22890*/  IMAD R26, R17, 0x2, R25 ;  /* 0x00000002111a7824 */ /* 0x000fe200078e0219 */
[-C--:B0-----:R-:W-:Y:S01]  /*228a0*/  IADD3 R2, P3, PT, R22, R6.reuse, RZ ;  /* 0x0000000616027210 */ /* 0x081fe20007f7e0ff */
[----:B------:R-:W-:Y:S01]  /*228b0*/  STL [R1+0x3640], R18 ;  /* 0x0036401201007387 */ /* 0x000fe20000100800 */
[----:B-1----:R-:W-:-:S03]  /*228c0*/  IADD3 R0, P4, PT, R23, R6, RZ ;  /* 0x0000000617007210 */ /* 0x002fc60007f9e0ff */
[----:B------:R0:W-:Y:S01]  /*228d0*/  STL [R1+0x3644], R2 ;  /* 0x0036440201007387 */ /* 0x0001e20000100800 */
[----:B------:R-:W-:-:S03]  /*228e0*/  IMAD R9, R17, 0x2, R26 ;  /* 0x0000000211097824 */ /* 0x000fc600078e021a */
[----:B------:R1:W-:Y:S01]  /*228f0*/  STL [R1+0x3648], R0 ;  /* 0x0036480001007387 */ /* 0x0003e20000100800 */
[----:B------:R-:W-:Y:S02]  /*22900*/  IADD3 R20, P2, PT, R25, R6, RZ ;  /* 0x0000000619147210 */ /* 0x000fe40007f5e0ff */
[-C--:B0-----:R-:W-:Y:S01]  /*22910*/  LEA.HI.X.SX32 R2, R22, R8.reuse, 0x1, P3 ;  /* 0x0000000816027211 */ /* 0x081fe200018f0eff */
[----:B------:R-:W-:Y:S01]  /*22920*/  STL [R1+0x3638], R19 ;  /* 0x0036381301007387 */ /* 0x000fe20000100800 */
[----:B-1----:R-:W-:-:S03]  /*22930*/  LEA.HI.X.SX32 R0, R23, R8, 0x1, P4 ;  /* 0x0000000817007211 */ /* 0x002fc600020f0eff */
[----:B------:R0:W-:Y:S01]  /*22940*/  STL [R1+0x3634], R2 ;  /* 0x0036340201007387 */ /* 0x0001e20000100800 */
[----:B------:R-:W-:-:S03]  /*22950*/  IMAD R10, R17, 0x2, R9 ;  /* 0x00000002110a7824 */ /* 0x000fc600078e0209 */
[----:B------:R1:W-:Y:S01]  /*22960*/  STL [R1+0x3624], R0 ;  /* 0x0036240001007387 */ /* 0x0003e20000100800 */
[----:B------:R-:W-:Y:S01]  /*22970*/  IMAD R11, R17, 0x2, R10 ;  /* 0x00000002110b7824 */ /* 0x000fe200078e020a */
[-C--:B0-----:R-:W-:Y:S02]  /*22980*/  IADD3 R2, P3, PT, R26, R6.reuse, RZ ;  /* 0x000000061a027210 */ /* 0x081fe40007f7e0ff */
[----:B------:R-:W-:Y:S01]  /*22990*/  STL [R1+0x3628], R20 ;  /* 0x0036281401007387 */ /* 0x000fe20000100800 */
[----:B-1----:R-:W-:-:S03]  /*229a0*/  IADD3 R0, P4, PT, R9, R6, RZ ;  /* 0x0000000609007210 */ /* 0x002fc60007f9e0ff */
[----:B------:R0:W-:Y:S01]  /*229b0*/  STL [R1+0x362c], R2 ;  /* 0x00362c0201007387 */ /* 0x0001e20000100800 */
[-C--:B------:R-:W-:Y:S01]  /*229c0*/  LEA.HI.X.SX32 R21, R25, R8.reuse, 0x1, P2 ;  /* 0x0000000819157211 */ /* 0x080fe200010f0eff */
[----:B------:R-:W-:Y:S02]  /*229d0*/  IMAD R12, R17, 0x2, R11 ;  /* 0x00000002110c7824 */ /* 0x000fe400078e020b */
[----:B------:R1:W-:Y:S01]  /*229e0*/  STL [R1+0x3630], R0 ;  /* 0x0036300001007387 */ /* 0x0003e20000100800 */
[----:B0-----:R-:W-:-:S03]  /*229f0*/  LEA.HI.X.SX32 R2, R26, R8, 0x1, P3 ;  /* 0x000000081a027211 */ /* 0x001fc600018f0eff */
[----:B------:R0:W-:Y:S01]  /*22a00*/  STL [R1+0x3620], R21 ;  /* 0x0036201501007387 */ /* 0x0001e20000100800 */
[----:B-1----:R-:W-:-:S03]  /*22a10*/  LEA.HI.X.SX32 R0, R9, R8, 0x1, P4 ;  /* 0x0000000809007211 */ /* 0x002fc600020f0eff */
[----:B------:R1:W-:Y:S01]  /*22a20*/  STL [R1+0x361c], R2 ;  /* 0x00361c0201007387 */ /* 0x0003e20000100800 */
[----:B------:R-:W-:-:S03]  /*22a30*/  IMAD R13, R17, 0x2, R12 ;  /* 0x00000002110d7824 */ /* 0x000fc600078e020c */
[----:B------:R3:W-:Y:S01]  /*22a40*/  STL [R1+0x360c], R0 ;  /* 0x00360c0001007387 */ /* 0x0007e20000100800 */
[-C--:B0-----:R-:W-:Y:S02]  /*22a50*/  IADD3 R21, P2, PT, R10, R6.reuse, RZ ;  /* 0x000000060a157210 */ /* 0x081fe40007f5e0ff */
[-C--:B-1----:R-:W-:Y:S01]  /*22a60*/  IADD3 R2, P3, PT, R11, R6.reuse, RZ ;  /* 0x000000060b027210 */ /* 0x082fe20007f7e0ff */
[----:B------:R-:W-:Y:S01]  /*22a70*/  IMAD R14, R17, 0x2, R13 ;  /* 0x00000002110e7824 */ /* 0x000fe200078e020d */
[----:B---3--:R-:W-:Y:S01]  /*22a80*/  IADD3 R0, P4, PT, R12, R6, RZ ;  /* 0x000000060c007210 */ /* 0x008fe20007f9e0ff */
[----:B------:R-:W-:Y:S01]  /*22a90*/  STL [R1+0x3610], R21 ;  /* 0x0036101501007387 */ /* 0x000fe20000100800 */
[----:B------:R-:W-:-:S03]  /*22aa0*/  LEA.HI.X.SX32 R10, R10, R8, 0x1, P2 ;  /* 0x000000080a0a7211 */ /* 0x000fc600010f0eff */
[----:B------:R0:W-:Y:S01]  /*22ab0*/  STL [R1+0x3614], R2 ;  /* 0x0036140201007387 */ /* 0x0001e20000100800 */
[----:B------:R-:W-:-:S03]  /*22ac0*/  IMAD R15, R17, 0x2, R14 ;  /* 0x00000002110f7824 */ /* 0x000fc600078e020e */
[----:B------:R1:W-:Y:S01]  /*22ad0*/  STL [R1+0x3618], R0 ;  /* 0x0036180001007387 */ /* 0x0003e20000100800 */
[----:B0-----:R-:W-:-:S03]  /*22ae0*/  LEA.HI.X.SX32 R2, R11, R8, 0x1, P3 ;  /* 0x000000080b027211 */ /* 0x001fc600018f0eff */
[----:B------:R-:W-:Y:S01]  /*22af0*/  STL [R1+0x3608], R10 ;  /* 0x0036080a01007387 */ /* 0x000fe20000100800 */
[----:B-1----:R-:W-:-:S03]  /*22b00*/  LEA.HI.X.SX32 R0, R12, R8, 0x1, P4 ;  /* 0x000000080c007211 */ /* 0x002fc600020f0eff */
[----:B------:R0:W-:Y:S01]  /*22b10*/  STL [R1+0x3604], R2 ;  /* 0x0036040201007387 */ /* 0x0001e20000100800 */
[----:B------:R-:W-:Y:S01]  /*22b20*/  IADD3 R11, P2, PT, R13, R6, RZ ;  /* 0x000000060d0b7210 */ /* 0x000fe20007f5e0ff */
[----:B------:R-:W-:Y:S02]  /*22b30*/  IMAD R16, R17, 0x2, R15 ;  /* 0x0000000211107824 */ /* 0x000fe400078e020f */
        /* <DEDUP_REMOVED lines=118> */
[----:B------:R-:W-:-:S03]  /*232a0*/  IADD3 R11, P2, PT, R4, R6, RZ ;  /* 0x00000006040b7210 */ /* 0x000fc60007f5e0ff */
[----:B------:R1:W-:Y:S01]  /*232b0*/  STL [R1+0x3534], R0 ;  /* 0x0035340001007387 */ /* 0x0003e20000100800 */
[----:B------:R-:W-:Y:S02]  /*232c0*/  LEA.HI.X.SX32 R4, R4, R8, 0x1, P2 ;  /* 0x0000000804047211 */ /* 0x000fe400010f0eff */
[-C--:B0-----:R-:W-:Y:S01]  /*232d0*/  IADD3 R2, P3, PT, R5, R6.reuse, RZ ;  /* 0x0000000605027210 */ /* 0x081fe20007f7e0ff */
[----:B------:R-:W-:Y:S01]  /*232e0*/  STL [R1+0x3538], R11 ;  /* 0x0035380b01007387 */ /* 0x000fe20000100800 */
[----:B-1----:R-:W-:Y:S01]  /*232f0*/  IADD3 R0, P4, PT, R7, R6, RZ ;  /* 0x0000000607007210 */ /* 0x002fe20007f9e0ff */
[C---:B------:R-:W-:Y:S02]  /*23300*/  IMAD R9, R17.reuse, 0x2, R7 ;  /* 0x0000000211097824 */ /* 0x040fe400078e0207 */
[----:B------:R0:W-:Y:S04]  /*23310*/  STL [R1+0x353c], R2 ;  /* 0x00353c0201007387 */ /* 0x0001e80000100800 */
[----:B------:R1:W-:Y:S01]  /*23320*/  STL [R1+0x3540], R0 ;  /* 0x0035400001007387 */ /* 0x0003e20000100800 */
[----:B------:R-:W-:Y:S01]  /*23330*/  IMAD R10, R17, 0x2, R9 ;  /* 0x00000002110a7824 */ /* 0x000fe200078e0209 */
[----:B0-----:R-:W-:-:S02]  /*23340*/  LEA.HI.X.SX32 R2, R5, R8, 0x1, P3 ;  /* 0x0000000805027211 */ /* 0x001fc400018f0eff */
[----:B------:R-:W-:Y:S01]  /*23350*/  STL [R1+0x3530], R4 ;  /* 0x0035300401007387 */ /* 0x000fe20000100800 */
[----:B-1----:R-:W-:-:S03]  /*23360*/  LEA.HI.X.SX32 R0, R7, R8, 0x1, P4 ;  /* 0x0000000807007211 */ /* 0x002fc600020f0eff */
[----:B------:R-:W3:Y:S01]  /*23370*/  LDL.LU R18, [R1+0x200] ;  /* 0x0002000001127983 */ /* 0x000ee20000300800 */
[----:B------:R-:W-:-:S03]  /*23380*/  IMAD R11, R17, 0x2, R10 ;  /* 0x00000002110b7824 */ /* 0x000fc600078e020a */
[----:B------:R0:W-:Y:S04]  /*23390*/  STL [R1+0x352c], R2 ;  /* 0x00352c0201007387 */ /* 0x0001e80000100800 */
[----:B------:R1:W-:Y:S04]  /*233a0*/  STL [R1+0x3528], R0 ;  /* 0x0035280001007387 */ /* 0x0003e80000100800 */
[----:B------:R-:W4:Y:S01]  /*233b0*/  LDL.LU R26, [R1+0x1fc] ;  /* 0x0001fc00011a7983 */ /* 0x000f220000300800 */
[-C--:B0-----:R-:W-:Y:S02]  /*233c0*/  IADD3 R2, P3, PT, R10, R6.reuse, RZ ;  /* 0x000000060a027210 */ /* 0x081fe40007f7e0ff */
[----:B-1----:R-:W-:-:S05]  /*233d0*/  IADD3 R0, P2, PT, R9, R6, RZ ;  /* 0x0000000609007210 */ /* 0x002fca0007f5e0ff */
[----:B------:R0:W-:Y:S04]  /*233e0*/  STL [R1+0x351c], R0 ;  /* 0x00351c0001007387 */ /* 0x0001e80000100800 */
[----:B------:R1:W-:Y:S04]  /*233f0*/  STL [R1+0x3520], R2 ;  /* 0x0035200201007387 */ /* 0x0003e80000100800 */
[----:B------:R-:W5:Y:S01]  /*23400*/  LDL.LU R25, [R1+0x1f8] ;  /* 0x0001f80001197983 */ /* 0x000f620000300800 */
[----:B0-----:R-:W-:-:S05]  /*23410*/  IADD3 R0, P4, PT, R11, R6, RZ ;  /* 0x000000060b007210 */ /* 0x001fca0007f9e0ff */
[----:B------:R0:W-:Y:S04]  /*23420*/  STL [R1+0x3524], R0 ;  /* 0x0035240001007387 */ /* 0x0001e80000100800 */
[----:B-1----:R-:W2:Y:S01]  /*23430*/  LDL.LU R2, [R1+0x1f4] ;  /* 0x0001f40001027983 */ /* 0x002ea20000300800 */
[----:B------:R-:W-:-:S05]  /*23440*/  IMAD R17, R17, 0x2, R11 ;  /* 0x0000000211117824 */ /* 0x000fca00078e020b */
[----:B------:R-:W-:Y:S02]  /*23450*/  IADD3 R4, P5, PT, R17, R6, RZ ;  /* 0x0000000611047210 */ /* 0x000fe40007fbe0ff */
[----:B0-----:R-:W-:-:S03]  /*23460*/  LEA.HI.X.SX32 R0, R9, R8, 0x1, P2 ;  /* 0x0000000809007211 */ /* 0x001fc600010f0eff */
[----:B------:R-:W-:Y:S04]  /*23470*/  STL [R1+0x3518], R4 ;  /* 0x0035180401007387 */ /* 0x000fe80000100800 */
[----:B------:R-:W2:Y:S04]  /*23480*/  LDL.LU R14, [R1+0x1f0] ;  /* 0x0001f000010e7983 */ /* 0x000ea80000300800 */
[----:B------:R-:W2:Y:S04]  /*23490*/  LDL.LU R23, [R1+0x210] ;  /* 0x0002100001177983 */ /* 0x000ea80000300800 */
[----:B------:R0:W-:Y:S01]  /*234a0*/  STL [R1+0x3514], R0 ;  /* 0x0035140001007387 */ /* 0x0001e20000100800 */
[----:B------:R-:W1:Y:S03]  /*234b0*/  S2R R29, SR_TID.X ;  /* 0x00000000001d7919 */ /* 0x000e660000002100 */
[----:B------:R-:W2:Y:S01]  /*234c0*/  LDL.LU R13, [R1+0x214] ;  /* 0x00021400010d7983 */ /* 0x000ea20000300800 */
[----:B0-----:R-:W-:-:S03]  /*234d0*/  LEA.HI.X.SX32 R0, R10, R8, 0x1, P3 ;  /* 0x000000080a007211 */ /* 0x001fc600018f0eff */
[----:B------:R-:W2:Y:S04]  /*234e0*/  LDL.LU R22, [R1+0x218] ;  /* 0x0002180001167983 */ /* 0x000ea80000300800 */
[----:B------:R0:W-:Y:S04]  /*234f0*/  STL [R1+0x3510], R0 ;  /* 0x0035100001007387 */ /* 0x0001e80000100800 */
[----:B------:R-:W2:Y:S04]  /*23500*/  LDL.LU R12, [R1+0x228] ;  /* 0x00022800010c7983 */ /* 0x000ea80000300800 */
[----:B------:R-:W2:Y:S01]  /*23510*/  LDL.LU R21, [R1+0x22c] ;  /* 0x00022c0001157983 */ /* 0x000ea20000300800 */
[----:B0-----:R-:W-:-:S05]  /*23520*/  LEA.HI.X.SX32 R0, R11, R8, 0x1, P4 ;  /* 0x000000080b007211 */ /* 0x001fca00020f0eff */
[----:B------:R0:W-:Y:S04]  /*23530*/  STL [R1+0x350c], R0 ;  /* 0x00350c0001007387 */ /* 0x0001e80000100800 */
[----:B------:R-:W2:Y:S01]  /*23540*/  LDL.LU R20, [R1+0x230] ;  /* 0x0002300001147983 */ /* 0x000ea20000300800 */
[----:B------:R-:W-:-:S03]  /*23550*/  LEA.HI.X.SX32 R4, R17, R8, 0x1, P5 ;  /* 0x0000000811047211 */ /* 0x000fc600028f0eff */
[----:B------:R-:W2:Y:S01]  /*23560*/  LDL.LU R19, [R1+0x234] ;  /* 0x0002340001137983 */ /* 0x000ea20000300800 */
[----:B0-----:R-:W0:Y:S01]  /*23570*/  LDC R0, c[0x0][0x3ac] ;  /* 0x0000eb00ff007b82 */ /* 0x001e220000000800 */
[----:B-1----:R-:W-:Y:S02]  /*23580*/  LOP3.LUT R29, R29, 0x3f, RZ, 0xc0, !PT ;  /* 0x0000003f1d1d7812 */ /* 0x002fe400078ec0ff */
[----:B------:R-:W2:Y:S04]  /*23590*/  LDL.LU R24, [R1+0x238] ;  /* 0x0002380001187983 */ /* 0x000ea80000300800 */
[----:B------:R-:W2:Y:S04]  /*235a0*/  LDL.LU R16, [R1+0x250] ;  /* 0x0002500001107983 */ /* 0x000ea80000300800 */
[----:B------:R1:W-:Y:S04]  /*235b0*/  STL [R1+0x3508], R4 ;  /* 0x0035080401007387 */ /* 0x0003e80000100800 */
[----:B------:R-:W2:Y:S01]  /*235c0*/  LDL.LU R28, [R1+0x254] ;  /* 0x00025400011c7983 */ /* 0x000ea20000300800 */
[----:B0-----:R-:W-:-:S03]  /*235d0*/  IMAD R0, R29, R0, RZ ;  /* 0x000000001d007224 */ /* 0x001fc600078e02ff */
[----:B------:R-:W2:Y:S04]  /*235e0*/  LDL.LU R29, [R1+0x258] ;  /* 0x00025800011d7983 */ /* 0x000ea80000300800 */
[----:B------:R-:W2:Y:S01]  /*235f0*/  LDL.LU R27, [R1+0x25c] ;  /* 0x00025c00011b7983 */ /* 0x000ea20000300800 */
[----:B-1----:R-:W-:Y:S02]  /*23600*/  LEA.HI.X.SX32 R4, R0, UR15, 0x1, P1 ;  /* 0x0000000f00047c11 */ /* 0x002fe400088f0eff */
[----:B------:R-:W-:Y:S01]  /*23610*/  LEA.HI.X.SX32 R3, R3, UR15, 0x1, P0 ;  /* 0x0000000f03037c11 */ /* 0x000fe200080f0eff */
[----:B------:R-:W2:Y:S04]  /*23620*/  LDL.LU R0, [R1+0x278] ;  /* 0x0002780001007983 */ /* 0x000ea80000300800 */
[----:B------:R3:W-:Y:S04]  /*23630*/  STL [R1+0x37ec], R4 ;  /* 0x0037ec0401007387 */ /* 0x0007e80000100800 */
[----:B------:R4:W-:Y:S01]  /*23640*/  STL [R1+0x37f0], R3 ;  /* 0x0037f00301007387 */ /* 0x0009e20000100800 */
[----:B---3--:R-:W-:-:S03]  /*23650*/  IMAD R4, R18, UR4, RZ ;  /* 0x0000000412047c24 */ /* 0x008fc6000f8e02ff */
[----:B------:R-:W3:Y:S04]  /*23660*/  LDL.LU R18, [R1+0x288] ;  /* 0x0002880001127983 */ /* 0x000ee80000300800 */
[----:B------:R5:W-:Y:S01]  /*23670*/  STL [R1+0x3844], R4 ;  /* 0x0038440401007387 */ /* 0x000be20000100800 */
[----:B----4-:R-:W-:-:S03]  /*23680*/  IMAD R3, R26, UR4, RZ ;  /* 0x000000041a037c24 */ /* 0x010fc6000f8e02ff */
[----:B------:R-:W4:Y:S04]  /*23690*/  LDL.LU R26, [R1+0x290] ;  /* 0x00029000011a7983 */ /* 0x000f280000300800 */
[----:B------:R2:W-:Y:S01]  /*236a0*/  STL [R1+0x34], R3 ;  /* 0x0000340301007387 */ /* 0x0005e20000100800 */
[----:B-----5:R-:W-:-:S03]  /*236b0*/  IMAD R4, R25, UR4, RZ ;  /* 0x0000000419047c24 */ /* 0x020fc6000f8e02ff */
[----:B------:R-:W5:Y:S04]  /*236c0*/  LDL.LU R25, [R1+0x294] ;  /* 0x0002940001197983 */ /* 0x000f680000300800 */
[----:B------:R0:W-:Y:S01]  /*236d0*/  STL [R1+0x30], R4 ;  /* 0x0000300401007387 */ /* 0x0001e20000100800 */
[----:B--2---:R-:W-:-:S03]  /*236e0*/  IMAD R3, R2, UR4, RZ ;  /* 0x0000000402037c24 */ /* 0x004fc6000f8e02ff */
[----:B------:R-:W2:Y:S04]  /*236f0*/  LDL.LU R2, [R1+0x298] ;  /* 0x0002980001027983 */ /* 0x000ea80000300800 */
[----:B------:R1:W-:Y:S01]  /*23700*/  STL [R1+0x2c], R3 ;  /* 0x00002c0301007387 */ /* 0x0003e20000100800 */
[----:B0-----:R-:W-:Y:S02]  /*23710*/  IMAD R4, R14, UR4, RZ ;  /* 0x000000040e047c24 */ /* 0x001fe4000f8e02ff */
[----:B-1----:R-:W-:Y:S02]  /*23720*/  IMAD R3, R23, UR4, RZ ;  /* 0x0000000417037c24 */ /* 0x002fe4000f8e02ff */
[----:B------:R-:W2:Y:S04]  /*23730*/  LDL.LU R23, [R1+0x29c] ;  /* 0x00029c0001177983 */ /* 0x000ea80000300800 */
[----:B------:R0:W-:Y:S04]  /*23740*/  STL [R1+0x28], R4 ;  /* 0x0000280401007387 */ /* 0x0001e80000100800 */
[----:B------:R1:W-:Y:S01]  /*23750*/  STL [R1+0x24], R3 ;  /* 0x0000240301007387 */ /* 0x0003e20000100800 */
[----:B0-----:R-:W-:-:S02]  /*23760*/  IMAD R4, R13, UR4, RZ ;  /* 0x000000040d047c24 */ /* 0x001fc4000f8e02ff */
[----:B-1----:R-:W-:Y:S02]  /*23770*/  IMAD R3, R22, UR4, RZ ;  /* 0x0000000416037c24 */ /* 0x002fe4000f8e02ff */
[----:B------:R-:W2:Y:S04]  /*23780*/  LDL.LU R22, [R1+0x2a0] ;  /* 0x0002a00001167983 */ /* 0x000ea80000300800 */
[----:B------:R0:W-:Y:S04]  /*23790*/  STL [R1+0x20], R4 ;  /* 0x0000200401007387 */ /* 0x0001e80000100800 */
[----:B------:R1:W-:Y:S01]  /*237a0*/  STL [R1+0x1c], R3 ;  /* 0x00001c0301007387 */ /* 0x0003e20000100800 */
[----:B0-----:R-:W-:-:S02]  /*237b0*/  IMAD R4, R12, UR4, RZ ;  /* 0x000000040c047c24 */ /* 0x001fc4000f8e02ff */
[----:B-1----:R-:W-:-:S03]  /*237c0*/  IMAD R3, R21, UR4, RZ ;  /* 0x0000000415037c24 */ /* 0x002fc6000f8e02ff */
[----:B------:R0:W-:Y:S01]  /*237d0*/  STL [R1+0x18], R4 ;  /* 0x0000180401007387 */ /* 0x0001e20000100800 */
[----:B------:R-:W-:-:S03]  /*237e0*/  IMAD R5, R20, UR4, RZ ;  /* 0x0000000414057c24 */ /* 0x000fc6000f8e02ff */
[----:B------:R1:W-:Y:S01]  /*237f0*/  STL [R1+0x14], R3 ;  /* 0x0000140301007387 */ /* 0x0003e20000100800 */
[----:B0-----:R-:W-:-:S03]  /*23800*/  IMAD R4, R19, UR4, RZ ;  /* 0x0000000413047c24 */ /* 0x001fc6000f8e02ff */
[----:B------:R-:W-:Y:S01]  /*23810*/  STL [R1+0x10], R5 ;  /* 0x0000100501007387 */ /* 0x000fe20000100800 */
[----:B-1----:R-:W-:-:S03]  /*23820*/  IMAD R3, R24, UR4, RZ ;  /* 0x0000000418037c24 */ /* 0x002fc6000f8e02ff */
[----:B------:R-:W2:Y:S04]  /*23830*/  LDL.LU R24, [R1+0x2a4] ;  /* 0x0002a40001187983 */ /* 0x000ea80000300800 */
[----:B------:R0:W-:Y:S04]  /*23840*/  STL [R1+0xc], R4 ;  /* 0x00000c0401007387 */ /* 0x0001e80000100800 */
[----:B------:R1:W-:Y:S01]  /*23850*/  STL [R1+0x8], R3 ;  /* 0x0000080301007387 */ /* 0x0003e20000100800 */
[----:B0-----:R-:W-:Y:S02]  /*23860*/  IMAD R4, R16, UR4, RZ ;  /* 0x0000000410047c24 */ /* 0x001fe4000f8e02ff */
[----:B------:R-:W-:-:S02]  /*23870*/  IMAD R29, R29, UR4, RZ ;  /* 0x000000041d1d7c24 */ /* 0x000fc4000f8e02ff */
[----:B-1----:R-:W-:Y:S01]  /*23880*/  IMAD R3, R28, UR4, RZ ;  /* 0x000000041c037c24 */ /* 0x002fe2000f8e02ff */
[----:B------:R-:W-:Y:S01]  /*23890*/  STL [R1+0x4], R4 ;  /* 0x0000040401007387 */ /* 0x000fe20000100800 */
[----:B------:R-:W-:-:S03]  /*238a0*/  IMAD R5, R27, UR4, RZ ;  /* 0x000000041b057c24 */ /* 0x000fc6000f8e02ff */
[----:B------:R-:W2:Y:S04]  /*238b0*/  LDL.LU R16, [R1+0x2a8] ;  /* 0x0002a80001107983 */ /* 0x000ea80000300800 */
[----:B------:R-:W-:Y:S04]  /*238c0*/  STL [R1], R3 ;  /* 0x0000000301007387 */ /* 0x000fe80000100800 */
[----:B------:R-:W-:Y:S04]  /*238d0*/  STL [R1+0x3818], R29 ;  /* 0x0038181d01007387 */ /* 0x000fe80000100800 */
[----:B------:R-:W2:Y:S04]  /*238e0*/  LDL.LU R28, [R1+0x2b0] ;  /* 0x0002b000011c7983 */ /* 0x000ea80000300800 */
[----:B------:R-:W2:Y:S01]  /*238f0*/  LDL.LU R27, [R1+0x2b4] ;  /* 0x0002b400011b7983 */ /* 0x000ea20000300800 */
[----:B------:R-:W-:-:S03]  /*23900*/  IMAD R6, R0, UR4, RZ ;  /* 0x0000000400067c24 */ /* 0x000fc6000f8e02ff */
[----:B------:R-:W-:Y:S04]  /*23910*/  STL [R1+0x381c], R5 ;  /* 0x00381c0501007387 */ /* 0x000fe80000100800 */
[----:B------:R-:W2:Y:S04]  /*23920*/  LDL.LU R0, [R1+0x2b8] ;  /* 0x0002b80001007983 */ /* 0x000ea80000300800 */
[----:B------:R-:W-:Y:S01]  /*23930*/  STL [R1+0x3820], R6 ;  /* 0x0038200601007387 */ /* 0x000fe20000100800 */
[----:B---3--:R-:W-:-:S05]  /*23940*/  IMAD R7, R18, UR4, RZ ;  /* 0x0000000412077c24 */ /* 0x008fca000f8e02ff */
[----:B------:R-:W-:Y:S01]  /*23950*/  STL [R1+0x3824], R7 ;  /* 0x0038240701007387 */ /* 0x000fe20000100800 */
[----:B----4-:R-:W-:-:S05]  /*23960*/  IMAD R8, R26, UR4, RZ ;  /* 0x000000041a087c24 */ /* 0x010fca000f8e02ff */
[----:B------:R-:W-:Y:S01]  /*23970*/  STL [R1+0x3828], R8 ;  /* 0x0038280801007387 */ /* 0x000fe20000100800 */
[----:B-----5:R-:W-:-:S05]  /*23980*/  IMAD R9, R25, UR4, RZ ;  /* 0x0000000419097c24 */ /* 0x020fca000f8e02ff */
[----:B------:R-:W-:Y:S01]  /*23990*/  STL [R1+0x382c], R9 ;  /* 0x00382c0901007387 */ /* 0x000fe20000100800 */
[----:B--2---:R-:W-:-:S03]  /*239a0*/  IMAD R10, R2, UR4, RZ ;  /* 0x00000004020a7c24 */ /* 0x004fc6000f8e02ff */
[----:B------:R-:W2:Y:S04]  /*239b0*/  LDL.LU R2, [R1+0x2c4] ;  /* 0x0002c40001027983 */ /* 0x000ea80000300800 */
[----:B------:R-:W-:Y:S04]  /*239c0*/  STL [R1+0x3830], R10 ;  /* 0x0038300a01007387 */ /* 0x000fe80000100800 */
[----:B------:R-:W3:Y:S01]  /*239d0*/  LDL.LU R19, [R1+0x2ec] ;  /* 0x0002ec0001137983 */ /* 0x000ee20000300800 */
[----:B------:R-:W-:-:S05]  /*239e0*/  IMAD R11, R23, UR4, RZ ;  /* 0x00000004170b7c24 */ /* 0x000fca000f8e02ff */
[----:B------:R0:W-:Y:S04]  /*239f0*/  STL [R1+0x3834], R11 ;  /* 0x0038340b01007387 */ /* 0x0001e80000100800 */
[----:B------:R-:W4:Y:S04]  /*23a00*/  LDL.LU R20, [R1+0x2f0] ;  /* 0x0002f00001147983 */ /* 0x000f280000300800 */
[----:B------:R-:W5:Y:S01]  /*23a10*/  LDL.LU R21, [R1+0x2f4] ;  /* 0x0002f40001157983 */ /* 0x000f620000300800 */
[----:B------:R-:W-:-:S03]  /*23a20*/  IMAD R12, R22, UR4, RZ ;  /* 0x00000004160c7c24 */ /* 0x000fc6000f8e02ff */
[----:B------:R-:W4:Y:S04]  /*23a30*/  LDL.LU R22, [R1+0x308] ;  /* 0x0003080001167983 */ /* 0x000f280000300800 */
[----:B------:R-:W4:Y:S04]  /*23a40*/  LDL.LU R23, [R1+0x30c] ;  /* 0x00030c0001177983 */ /* 0x000f280000300800 */
[----:B------:R-:W-:Y:S01]  /*23a50*/  STL [R1+0x3838], R12 ;  /* 0x0038380c01007387 */ /* 0x000fe20000100800 */
[----:B------:R-:W-:-:S03]  /*23a60*/  IMAD R13, R24, UR4, RZ ;  /* 0x00000004180d7c24 */ /* 0x000fc6000f8e02ff */
[----:B------:R-:W4:Y:S04]  /*23a70*/  LDL.LU R24, [R1+0x310] ;  /* 0x0003100001187983 */ /* 0x000f280000300800 */
[----:B------:R-:W4:Y:S04]  /*23a80*/  LDL.LU R25, [R1+0x318] ;  /* 0x0003180001197983 */ /* 0x000f280000300800 */
[----:B------:R-:W4:Y:S04]  /*23a90*/  LDL.LU R26, [R1+0x320] ;  /* 0x00032000011a7983 */ /* 0x000f280000300800 */
[----:B------:R-:W-:Y:S01]  /*23aa0*/  STL [R1+0x383c], R13 ;  /* 0x00383c0d01007387 */ /* 0x000fe20000100800 */
[----:B------:R-:W-:-:S05]  /*23ab0*/  IMAD R14, R16, UR4, RZ ;  /* 0x00000004100e7c24 */ /* 0x000fca000f8e02ff */
[----:B------:R-:W-:Y:S01]  /*23ac0*/  STL [R1+0x3840], R14 ;  /* 0x0038400e01007387 */ /* 0x000fe20000100800 */
[----:B------:R-:W-:Y:S02]  /*23ad0*/  IMAD R15, R28, UR4, RZ ;  /* 0x000000041c0f7c24 */ /* 0x000fe4000f8e02ff */
[----:B------:R-:W-:-:S03]  /*23ae0*/  IMAD R16, R27, UR4, RZ ;  /* 0x000000041b107c24 */ /* 0x000fc6000f8e02ff */
[----:B------:R-:W-:Y:S04]  /*23af0*/  STL [R1+0x3848], R15 ;  /* 0x0038480f01007387 */ /* 0x000fe80000100800 */
[----:B------:R-:W-:Y:S04]  /*23b00*/  STL [R1+0x384c], R16 ;  /* 0x00384c1001007387 */ /* 0x000fe80000100800 */
[----:B------:R-:W4:Y:S04]  /*23b10*/  LDL.LU R27, [R1+0x324] ;  /* 0x00032400011b7983 */ /* 0x000f280000300800 */
[----:B------:R-:W4:Y:S04]  /*23b20*/  LDL.LU R28, [R1+0x32c] ;  /* 0x00032c00011c7983 */ /* 0x000f280000300800 */
[----:B0-----:R-:W4:Y:S04]  /*23b30*/  LDL.LU R11, [R1+0x334] ;  /* 0x00033400010b7983 */ /* 0x001f280000300800 */
[----:B------:R-:W5:Y:S04]  /*23b40*/  LDL.LU R10, [R1+0x34c] ;  /* 0x00034c00010a7983 */ /* 0x000f680000300800 */
[----:B------:R-:W5:Y:S04]  /*23b50*/  LDL.LU R9, [R1+0x350] ;  /* 0x0003500001097983 */ /* 0x000f680000300800 */
[----:B------:R-:W5:Y:S01]  /*23b60*/  LDL.LU R8, [R1+0x358] ;  /* 0x0003580001087983 */ /* 0x000f620000300800 */
[----:B------:R-:W-:-:S03]  /*23b70*/  IMAD R17, R0, UR4, RZ ;  /* 0x0000000400117c24 */ /* 0x000fc6000f8e02ff */
[----:B------:R-:W5:Y:S04]  /*23b80*/  LDL.LU R29, [R1+0x35c] ;  /* 0x00035c00011d7983 */ /* 0x000f680000300800 */
[----:B------:R-:W5:Y:S04]  /*23b90*/  LDL.LU R0, [R1+0x378] ;  /* 0x0003780001007983 */ /* 0x000f680000300800 */
[----:B------:R-:W-:Y:S01]  /*23ba0*/  STL [R1+0x3850], R17 ;  /* 0x0038501101007387 */ /* 0x000fe20000100800 */
[----:B--2---:R-:W-:-:S03]  /*23bb0*/  IMAD R18, R2, UR4, RZ ;  /* 0x0000000402127c24 */ /* 0x004fc6000f8e02ff */
[----:B------:R-:W2:Y:S01]  /*23bc0*/  LDL.LU R2, [R1+0x380] ;  /* 0x0003800001027983 */ /* 0x000ea20000300800 */
[----:B---3--:R-:W-:-:S03]  /*23bd0*/  IMAD R19, R19, UR4, RZ ;  /* 0x0000000413137c24 */ /* 0x008fc6000f8e02ff */
[----:B------:R0:W-:Y:S04]  /*23be0*/  STL [R1+0x3854], R18 ;  /* 0x0038541201007387 */ /* 0x0001e80000100800 */
[----:B------:R1:W-:Y:S04]  /*23bf0*/  STL [R1+0x3858], R19 ;  /* 0x0038581301007387 */ /* 0x0003e80000100800 */
[----:B------:R-:W3:Y:S04]  /*23c00*/  LDL.LU R6, [R1+0x388] ;  /* 0x0003880001067983 */ /* 0x000ee80000300800 */
[----:B------:R-:W3:Y:S04]  /*23c10*/  LDL.LU R3, [R1+0x38c] ;  /* 0x00038c0001037983 */ /* 0x000ee80000300800 */
[----:B0-----:R-:W3:Y:S04]  /*23c20*/  LDL.LU R18, [R1+0x398] ;  /* 0x0003980001127983 */ /* 0x001ee80000300800 */
[----:B------:R-:W3:Y:S04]  /*23c30*/  LDL.LU R17, [R1+0x3a0] ;  /* 0x0003a00001117983 */ /* 0x000ee80000300800 */
[----:B------:R-:W3:Y:S04]  /*23c40*/  LDL.LU R16, [R1+0x3b4] ;  /* 0x0003b40001107983 */ /* 0x000ee80000300800 */
[----:B------:R-:W3:Y:S04]  /*23c50*/  LDL.LU R15, [R1+0x3b8] ;  /* 0x0003b800010f7983 */ /* 0x000ee80000300800 */
[----:B------:R-:W3:Y:S04]  /*23c60*/  LDL.LU R14, [R1+0x3c0] ;  /* 0x0003c000010e7983 */ /* 0x000ee80000300800 */
[----:B------:R-:W3:Y:S04]  /*23c70*/  LDL.LU R7, [R1+0x3e0] ;  /* 0x0003e00001077983 */ /* 0x000ee80000300800 */
[----:B------:R-:W3:Y:S04]  /*23c80*/  LDL.LU R5, [R1+0x3e8] ;  /* 0x0003e80001057983 */ /* 0x000ee80000300800 */
[----:B------:R-:W3:Y:S01]  /*23c90*/  LDL.LU R4, [R1+0x3f4] ;  /* 0x0003f40001047983 */ /* 0x000ee20000300800 */
[----:B----4-:R-:W-:-:S02]  /*23ca0*/  IMAD R12, R11, UR4, RZ ;  /* 0x000000040b0c7c24 */ /* 0x010fc4000f8e02ff */
[----:B-----5:R-:W-:-:S03]  /*23cb0*/  IMAD R11, R10, UR4, RZ ;  /* 0x000000040a0b7c24 */ /* 0x020fc6000f8e02ff */
[----:B------:R-:W-:Y:S01]  /*23cc0*/  STL [R1+0x11c], R12 ;  /* 0x00011c0c01007387 */ /* 0x000fe20000100800 */
[----:B------:R-:W-:-:S03]  /*23cd0*/  IMAD R10, R9, UR4, RZ ;  /* 0x00000004090a7c24 */ /* 0x000fc6000f8e02ff */
[----:B------:R-:W-:Y:S01]  /*23ce0*/  STL [R1+0x130], R11 ;  /* 0x0001300b01007387 */ /* 0x000fe20000100800 */
[----:B------:R-:W-:-:S03]  /*23cf0*/  IMAD R9, R8, UR4, RZ ;  /* 0x0000000408097c24 */ /* 0x000fc6000f8e02ff */
[----:B------:R-:W-:Y:S01]  /*23d00*/  STL [R1+0x138], R10 ;  /* 0x0001380a01007387 */ /* 0x000fe20000100800 */
[----:B------:R-:W-:-:S03]  /*23d10*/  IMAD R8, R29, UR4, RZ ;  /* 0x000000041d087c24 */ /* 0x000fc6000f8e02ff */
[----:B------:R-:W-:Y:S01]  /*23d20*/  STL [R1+0x158], R9 ;  /* 0x0001580901007387 */ /* 0x000fe20000100800 */
[----:B------:R-:W-:-:S03]  /*23d30*/  IMAD R0, R0, UR4, RZ ;  /* 0x0000000400007c24 */ /* 0x000fc6000f8e02ff */
[----:B-1----:R-:W4:Y:S04]  /*23d40*/  LDL.LU R19, [R1+0x3f8] ;  /* 0x0003f80001137983 */ /* 0x002f280000300800 */
[----:B------:R-:W-:Y:S04]  /*23d50*/  STL [R1+0x16c], R8 ;  /* 0x00016c0801007387 */ /* 0x000fe80000100800 */
[----:B------:R-:W5:Y:S04]  /*23d60*/  LDL.LU R13, [R1+0x400] ;  /* 0x00040000010d7983 */ /* 0x000f680000300800 */
[----:B------:R0:W-:Y:S04]  /*23d70*/  STL [R1+0x17c], R0 ;  /* 0x00017c0001007387 */ /* 0x0001e80000100800 */
[----:B0-----:R-:W5:Y:S04]  /*23d80*/  LDL.LU R0, [R1+0x404] ;  /* 0x0004040001007983 */ /* 0x001f680000300800 */
[----:B------:R-:W5:Y:S04]  /*23d90*/  LDL.LU R12, [R1+0x40c] ;  /* 0x00040c00010c7983 */ /* 0x000f680000300800 */
[----:B------:R-:W5:Y:S01]  /*23da0*/  LDL.LU R11, [R1+0x414] ;  /* 0x00041400010b7983 */ /* 0x000f620000300800 */
[----:B--2---:R-:W-:-:S05]  /*23db0*/  IMAD R2, R2, UR4, RZ ;  /* 0x0000000402027c24 */ /* 0x004fca000f8e02ff */
[----:B------:R0:W-:Y:S04]  /*23dc0*/  STL [R1+0x190], R2 ;  /* 0x0001900201007387 */ /* 0x0001e80000100800 */
[----:B------:R-:W2:Y:S04]  /*23dd0*/  LDL.LU R10, [R1+0x41c] ;  /* 0x00041c00010a7983 */ /* 0x000ea80000300800 */
[----:B------:R-:W2:Y:S04]  /*23de0*/  LDL.LU R9, [R1+0x420] ;  /* 0x0004200001097983 */ /* 0x000ea80000300800 */
[----:B------:R-:W2:Y:S04]  /*23df0*/  LDL.LU R29, [R1+0x434] ;  /* 0x00043400011d7983 */ /* 0x000ea80000300800 */
[----:B0-----:R-:W2:Y:S01]  /*23e00*/  LDL.LU R2, [R1+0x43c] ;  /* 0x00043c0001027983 */ /* 0x001ea20000300800 */
[----:B---3--:R-:W-:-:S02]  /*23e10*/  IMAD R6, R6, UR4, RZ ;  /* 0x0000000406067c24 */ /* 0x008fc4000f8e02ff */
[----:B------:R-:W-:Y:S01]  /*23e20*/  IMAD R3, R3, UR4, RZ ;  /* 0x0000000403037c24 */ /* 0x000fe2000f8e02ff */
[----:B------:R-:W3:Y:S04]  /*23e30*/  LDL.LU R8, [R1+0x440] ;  /* 0x0004400001087983 */ /* 0x000ee80000300800 */
[----:B------:R0:W-:Y:S01]  /*23e40*/  STL [R1+0x1a4], R6 ;  /* 0x0001a40601007387 */ /* 0x0001e20000100800 */
[----:B------:R-:W-:-:S03]  /*23e50*/  IMAD R18, R18, UR4, RZ ;  /* 0x0000000412127c24 */ /* 0x000fc6000f8e02ff */
[----:B0-----:R-:W3:Y:S04]  /*23e60*/  LDL.LU R6, [R1+0x454] ;  /* 0x0004540001067983 */ /* 0x001ee80000300800 */
[----:B------:R0:W-:Y:S01]  /*23e70*/  STL [R1+0x1ac], R3 ;  /* 0x0001ac0301007387 */ /* 0x0001e20000100800 */
[----:B------:R-:W-:-:S03]  /*23e80*/  IMAD R17, R17, UR4, RZ ;  /* 0x0000000411117c24 */ /* 0x000fc6000f8e02ff */
[----:B0-----:R-:W3:Y:S01]  /*23e90*/  LDL.LU R3, [R1+0x458] ;  /* 0x0004580001037983 */ /* 0x001ee20000300800 */
[----:B------:R-:W-:Y:S02]  /*23ea0*/  IMAD R16, R16, UR4, RZ ;  /* 0x0000000410107c24 */ /* 0x000fe4000f8e02ff */
[----:B------:R-:W-:Y:S01]  /*23eb0*/  IMAD R15, R15, UR4, RZ ;  /* 0x000000040f0f7c24 */ /* 0x000fe2000f8e02ff */
[----:B------:R0:W-:Y:S01]  /*23ec0*/  STL [R1+0x1b8], R18 ;  /* 0x0001b81201007387 */ /* 0x0001e20000100800 */
[----:B------:R-:W-:Y:S02]  /*23ed0*/  IMAD R14, R14, UR4, RZ ;  /* 0x000000040e0e7c24 */ /* 0x000fe4000f8e02ff */
[----:B------:R-:W-:Y:S01]  /*23ee0*/  IMAD R7, R7, UR4, RZ ;  /* 0x0000000407077c24 */ /* 0x000fe2000f8e02ff */
[----:B------:R1:W-:Y:S01]  /*23ef0*/  STL [R1+0x1c0], R17 ;  /* 0x0001c01101007387 */ /* 0x0003e20000100800 */
[----:B------:R-:W-:-:S03]  /*23f00*/  IMAD R5, R5, UR4, RZ ;  /* 0x0000000405057c24 */ /* 0x000fc6000f8e02ff */
[----:B------:R0:W-:Y:S01]  /*23f10*/  STL [R1+0x1d4], R16 ;  /* 0x0001d41001007387 */ /* 0x0001e20000100800 */
[----:B------:R-:W-:-:S03]  /*23f20*/  IMAD R4, R4, UR4, RZ ;  /* 0x0000000404047c24 */ /* 0x000fc6000f8e02ff */
[----:B------:R0:W-:Y:S04]  /*23f30*/  STL [R1+0x1dc], R15 ;  /* 0x0001dc0f01007387 */ /* 0x0001e80000100800 */
[----:B------:R1:W-:Y:S04]  /*23f40*/  STL [R1+0x1e4], R14 ;  /* 0x0001e40e01007387 */ /* 0x0003e80000100800 */
[----:B------:R1:W-:Y:S04]  /*23f50*/  STL [R1+0x1f0], R7 ;  /* 0x0001f00701007387 */ /* 0x0003e80000100800 */
[----:B0-----:R-:W3:Y:S04]  /*23f60*/  LDL.LU R18, [R1+0x460] ;  /* 0x0004600001127983 */ /* 0x001ee80000300800 */
[----:B------:R0:W-:Y:S04]  /*23f70*/  STL [R1+0x1f4], R5 ;  /* 0x0001f40501007387 */ /* 0x0001e80000100800 */
[----:B-1----:R-:W3:Y:S04]  /*23f80*/  LDL.LU R17, [R1+0x464] ;  /* 0x0004640001117983 */ /* 0x002ee80000300800 */
[----:B------:R1:W-:Y:S04]  /*23f90*/  STL [R1+0x1f8], R4 ;  /* 0x0001f80401007387 */ /* 0x0003e80000100800 */
[----:B------:R-:W3:Y:S04]  /*23fa0*/  LDL.LU R16, [R1+0x480] ;  /* 0x0004800001107983 */ /* 0x000ee80000300800 */
[----:B------:R-:W3:Y:S04]  /*23fb0*/  LDL.LU R15, [R1+0x484] ;  /* 0x00048400010f7983 */ /* 0x000ee80000300800 */
[----:B------:R-:W3:Y:S04]  /*23fc0*/  LDL.LU R14, [R1+0x48c] ;  /* 0x00048c00010e7983 */ /* 0x000ee80000300800 */
[----:B------:R-:W3:Y:S04]  /*23fd0*/  LDL.LU R7, [R1+0x4a0] ;  /* 0x0004a00001077983 */ /* 0x000ee80000300800 */
[----:B0-----:R-:W3:Y:S04]  /*23fe0*/  LDL.LU R5, [R1+0x4a4] ;  /* 0x0004a40001057983 */ /* 0x001ee80000300800 */
[----:B-1----:R-:W3:Y:S01]  /*23ff0*/  LDL.LU R4, [R1+0x4ac] ;  /* 0x0004ac0001047983 */ /* 0x002ee20000300800 */
[----:B----4-:R-:W-:-:S05]  /*24000*/  IMAD R19, R19, UR4, RZ ;  /* 0x0000000413137c24 */ /* 0x010fca000f8e02ff */
[----:B------:R5:W-:Y:S02]  /*24010*/  STL [R1+0x1fc], R19 ;  /* 0x0001fc1301007387 */ /* 0x000be40000100800 */
[----:B-----5:R-:W-:Y:S02]  /*24020*/  IMAD R19, R13, UR4, RZ ;  /* 0x000000040d137c24 */ /* 0x020fe4000f8e02ff */
[----:B------:R-:W-:Y:S02]  /*24030*/  IMAD R13, R0, UR4, RZ ;  /* 0x00000004000d7c24 */ /* 0x000fe4000f8e02ff */
[----:B------:R-:W4:Y:S04]  /*24040*/  LDL.LU R0, [R1+0x4b0] ;  /* 0x0004b00001007983 */ /* 0x000f280000300800 */
[----:B------:R0:W-:Y:S04]  /*24050*/  STL [R1+0x200], R19 ;  /* 0x0002001301007387 */ /* 0x0001e80000100800 */
[----:B------:R1:W-:Y:S01]  /*24060*/  STL [R1+0x210], R13 ;  /* 0x0002100d01007387 */ /* 0x0003e20000100800 */
[----:B0-----:R-:W-:-:S02]  /*24070*/  IMAD R19, R12, UR4, RZ ;  /* 0x000000040c137c24 */ /* 0x001fc4000f8e02ff */
[----:B-1----:R-:W-:-:S03]  /*24080*/  IMAD R13, R11, UR4, RZ ;  /* 0x000000040b0d7c24 */ /* 0x002fc6000f8e02ff */
[----:B------:R-:W-:Y:S04]  /*24090*/  STL [R1+0x214], R19 ;  /* 0x0002141301007387 */ /* 0x000fe80000100800 */
[----:B------:R0:W-:Y:S01]  /*240a0*/  STL [R1+0x218], R13 ;  /* 0x0002180d01007387 */ /* 0x0001e20000100800 */
[----:B--2---:R-:W-:Y:S02]  /*240b0*/  IMAD R12, R10, UR4, RZ ;  /* 0x000000040a0c7c24 */ /* 0x004fe4000f8e02ff */
[----:B------:R-:W-:-:S03]  /*240c0*/  IMAD R11, R9, UR4, RZ ;  /* 0x00000004090b7c24 */ /* 0x000fc6000f8e02ff */
[----:B------:R1:W-:Y:S01]  /*240d0*/  STL [R1+0x228], R12 ;  /* 0x0002280c01007387 */ /* 0x0003e20000100800 */
[----:B------:R-:W-:-:S03]  /*240e0*/  IMAD R10, R29, UR4, RZ ;  /* 0x000000041d0a7c24 */ /* 0x000fc6000f8e02ff */
[----:B------:R2:W-:Y:S01]  /*240f0*/  STL [R1+0x22c], R11 ;  /* 0x00022c0b01007387 */ /* 0x0005e20000100800 */
[----:B------:R-:W-:-:S03]  /*24100*/  IMAD R9, R2, UR4, RZ ;  /* 0x0000000402097c24 */ /* 0x000fc6000f8e02ff */
[----:B------:R-:W5:Y:S04]  /*24110*/  LDL.LU R29, [R1+0x4b8] ;  /* 0x0004b800011d7983 */ /* 0x000f680000300800 */
[----:B------:R0:W-:Y:S04]  /*24120*/  STL [R1+0x230], R10 ;  /* 0x0002300a01007387 */ /* 0x0001e80000100800 */
[----:B------:R-:W5:Y:S01]  /*24130*/  LDL.LU R2, [R1+0x4c0] ;  /* 0x0004c00001027983 */ /* 0x000f620000300800 */
[----:B---3--:R-:W-:-:S03]  /*24140*/  IMAD R8, R8, UR4, RZ ;  /* 0x0000000408087c24 */ /* 0x008fc6000f8e02ff */
[----:B------:R3:W-:Y:S01]  /*24150*/  STL [R1+0x234], R9 ;  /* 0x0002340901007387 */ /* 0x0007e20000100800 */
[----:B------:R-:W-:-:S03]  /*24160*/  IMAD R6, R6, UR4, RZ ;  /* 0x0000000406067c24 */ /* 0x000fc6000f8e02ff */
[----:B------:R1:W-:Y:S04]  /*24170*/  STL [R1+0x238], R8 ;  /* 0x0002380801007387 */ /* 0x0003e80000100800 */
[----:B0-----:R-:W5:Y:S04]  /*24180*/  LDL.LU R13, [R1+0x4cc] ;  /* 0x0004cc00010d7983 */ /* 0x001f680000300800 */
[----:B------:R0:W-:Y:S04]  /*24190*/  STL [R1+0x250], R6 ;  /* 0x0002500601007387 */ /* 0x0001e80000100800 */
[----:B-1----:R-:W5:Y:S01]  /*241a0*/  LDL.LU R12, [R1+0x4dc] ;  /* 0x0004dc00010c7983 */ /* 0x002f620000300800 */
[----:B------:R-:W-:-:S05]  /*241b0*/  IMAD R3, R3, UR4, RZ ;  /* 0x0000000403037c24 */ /* 0x000fca000f8e02ff */
[----:B------:R1:W-:Y:S04]  /*241c0*/  STL [R1+0x254], R3 ;  /* 0x0002540301007387 */ /* 0x0003e80000100800 */
[----:B--2---:R-:W2:Y:S04]  /*241d0*/  LDL.LU R11, [R1+0x4e0] ;  /* 0x0004e000010b7983 */ /* 0x004ea80000300800 */
[----:B------:R-:W2:Y:S04]  /*241e0*/  LDL.LU R10, [R1+0x4ec] ;  /* 0x0004ec00010a7983 */ /* 0x000ea80000300800 */
[----:B---3--:R-:W3:Y:S04]  /*241f0*/  LDL.LU R9, [R1+0x4f4] ;  /* 0x0004f40001097983 */ /* 0x008ee80000300800 */
[----:B------:R-:W3:Y:S04]  /*24200*/  LDL.LU R8, [R1+0x4f8] ;  /* 0x0004f80001087983 */ /* 0x000ee80000300800 */
[----:B0-----:R-:W3:Y:S04]  /*24210*/  LDL.LU R6, [R1+0x500] ;  /* 0x0005000001067983 */ /* 0x001ee80000300800 */
[----:B-1----:R-:W3:Y:S01]  /*24220*/  LDL.LU R3, [R1+0x50c] ;  /* 0x00050c0001037983 */ /* 0x002ee20000300800 */
[----:B------:R-:W-:-:S02]  /*24230*/  IMAD R18, R18, UR4, RZ ;  /* 0x0000000412127c24 */ /* 0x000fc4000f8e02ff */
[----:B------:R-:W-:-:S03]  /*24240*/  IMAD R17, R17, UR4, RZ ;  /* 0x0000000411117c24 */ /* 0x000fc6000f8e02ff */
[----:B------:R0:W-:Y:S01]  /*24250*/  STL [R1+0x258], R18 ;  /* 0x0002581201007387 */ /* 0x0001e20000100800 */
[----:B------:R-:W-:-:S03]  /*24260*/  IMAD R16, R16, UR4, RZ ;  /* 0x0000000410107c24 */ /* 0x000fc6000f8e02ff */
        /* <DEDUP_REMOVED lines=10> */
[----:B------:R-:W3:Y:S04]  /*24310*/  LDL.LU R19, [R1+0x530] ;  /* 0x0005300001137983 */ /* 0x000ee80000300800 */
[----:B------:R-:W-:Y:S04]  /*24320*/  STL [R1+0x298], R5 ;  /* 0x0002980501007387 */ /* 0x000fe80000100800 */
[----:B0-----:R-:W3:Y:S04]  /*24330*/  LDL.LU R18, [R1+0x538] ;  /* 0x0005380001127983 */ /* 0x001ee80000300800 */
[----:B------:R0:W-:Y:S04]  /*24340*/  STL [R1+0x29c], R4 ;  /* 0x00029c0401007387 */ /* 0x0001e80000100800 */
[----:B0-----:R-:W3:Y:S04]  /*24350*/  LDL.LU R4, [R1+0x53c] ;  /* 0x00053c0001047983 */ /* 0x001ee80000300800 */
[----:B------:R-:W3:Y:S04]  /*24360*/  LDL.LU R17, [R1+0x54c] ;  /* 0x00054c0001117983 */ /* 0x000ee80000300800 */
[----:B------:R-:W3:Y:S01]  /*24370*/  LDL.LU R16, [R1+0x554] ;  /* 0x0005540001107983 */ /* 0x000ee20000300800 */
[----:B----4-:R-:W-:-:S05]  /*24380*/  IMAD R0, R0, UR4, RZ ;  /* 0x0000000400007c24 */ /* 0x010fca000f8e02ff */
[----:B------:R0:W-:Y:S04]  /*24390*/  STL [R1+0x2a0], R0 ;  /* 0x0002a00001007387 */ /* 0x0001e80000100800 */
[----:B------:R-:W4:Y:S04]  /*243a0*/  LDL.LU R15, [R1+0x558] ;  /* 0x00055800010f7983 */ /* 0x000f280000300800 */
[----:B------:R-:W4:Y:S04]  /*243b0*/  LDL.LU R14, [R1+0x568] ;  /* 0x00056800010e7983 */ /* 0x000f280000300800 */
[----:B------:R-:W4:Y:S04]  /*243c0*/  LDL.LU R5, [R1+0x56c] ;  /* 0x00056c0001057983 */ /* 0x000f280000300800 */
[----:B0-----:R-:W4:Y:S04]  /*243d0*/  LDL.LU R0, [R1+0x574] ;  /* 0x0005740001007983 */ /* 0x001f280000300800 */
[----:B------:R-:W4:Y:S01]  /*243e0*/  LDL.LU R7, [R1+0x58c] ;  /* 0x00058c0001077983 */ /* 0x000f220000300800 */
[----:B-----5:R-:W-:-:S05]  /*243f0*/  IMAD R29, R29, UR4, RZ ;  /* 0x000000041d1d7c24 */ /* 0x020fca000f8e02ff */
[----:B------:R0:W-:Y:S01]  /*24400*/  STL [R1+0x2a4], R29 ;  /* 0x0002a41d01007387 */ /* 0x0001e20000100800 */
[----:B------:R-:W-:-:S03]  /*24410*/  IMAD R2, R2, UR4, RZ ;  /* 0x0000000402027c24 */ /* 0x000fc6000f8e02ff */
[----:B0-----:R-:W5:Y:S04]  /*24420*/  LDL.LU R29, [R1+0x594] ;  /* 0x00059400011d7983 */ /* 0x001f680000300800 */
[----:B------:R0:W-:Y:S04]  /*24430*/  STL [R1+0x2a8], R2 ;  /* 0x0002a80201007387 */ /* 0x0001e80000100800 */
[----:B0-----:R-:W5:Y:S01]  /*24440*/  LDL.LU R2, [R1+0x5a4] ;  /* 0x0005a40001027983 */ /* 0x001f620000300800 */
[----:B------:R-:W-:Y:S02]  /*24450*/  IMAD R13, R13, UR4, RZ ;  /* 0x000000040d0d7c24 */ /* 0x000fe4000f8e02ff */
[----:B------:R-:W-:-:S03]  /*24460*/  IMAD R12, R12, UR4, RZ ;  /* 0x000000040c0c7c24 */ /* 0x000fc6000f8e02ff */
[----:B------:R0:W-:Y:S01]  /*24470*/  STL [R1+0x2b0], R13 ;  /* 0x0002b00d01007387 */ /* 0x0001e20000100800 */
[----:B--2---:R-:W-:-:S03]  /*24480*/  IMAD R11, R11, UR4, RZ ;  /* 0x000000040b0b7c24 */ /* 0x004fc6000f8e02ff */
[----:B------:R1:W-:Y:S01]  /*24490*/  STL [R1+0x2b4], R12 ;  /* 0x0002b40c01007387 */ /* 0x0003e20000100800 */
[----:B------:R-:W-:-:S03]  /*244a0*/  IMAD R10, R10, UR4, RZ ;  /* 0x000000040a0a7c24 */ /* 0x000fc6000f8e02ff */
[----:B------:R2:W-:Y:S01]  /*244b0*/  STL [R1+0x2b8], R11 ;  /* 0x0002b80b01007387 */ /* 0x0005e20000100800 */
[----:B---3--:R-:W-:-:S03]  /*244c0*/  IMAD R9, R9, UR4, RZ ;  /* 0x0000000409097c24 */ /* 0x008fc6000f8e02ff */
[----:B------:R3:W-:Y:S01]  /*244d0*/  STL [R1+0x2c4], R10 ;  /* 0x0002c40a01007387 */ /* 0x0007e20000100800 */
[----:B------:R-:W-:-:S03]  /*244e0*/  IMAD R8, R8, UR4, RZ ;  /* 0x0000000408087c24 */ /* 0x000fc6000f8e02ff */
[----:B------:R1:W-:Y:S01]  /*244f0*/  STL [R1+0x2ec], R9 ;  /* 0x0002ec0901007387 */ /* 0x0003e20000100800 */
[----:B------:R-:W-:-:S03]  /*24500*/  IMAD R6, R6, UR4, RZ ;  /* 0x0000000406067c24 */ /* 0x000fc6000f8e02ff */
[----:B------:R1:W-:Y:S01]  /*24510*/  STL [R1+0x2f0], R8 ;  /* 0x0002f00801007387 */ /* 0x0003e20000100800 */
[----:B------:R-:W-:-:S03]  /*24520*/  IMAD R3, R3, UR4, RZ ;  /* 0x0000000403037c24 */ /* 0x000fc6000f8e02ff */
[----:B0-----:R-:W5:Y:S04]  /*24530*/  LDL.LU R13, [R1+0x5a8] ;  /* 0x0005a800010d7983 */ /* 0x001f680000300800 */
[----:B------:R0:W-:Y:S04]  /*24540*/  STL [R1+0x2f4], R6 ;  /* 0x0002f40601007387 */ /* 0x0001e80000100800 */
[----:B-1----:R-:W5:Y:S04]  /*24550*/  LDL.LU R12, [R1+0x5b0] ;  /* 0x0005b000010c7983 */ /* 0x002f680000300800 */
[----:B------:R1:W-:Y:S04]  /*24560*/  STL [R1+0x308], R3 ;  /* 0x0003080301007387 */ /* 0x0003e80000100800 */
[----:B--2---:R-:W2:Y:S04]  /*24570*/  LDL.LU R11, [R1+0x5b4] ;  /* 0x0005b400010b7983 */ /* 0x004ea80000300800 */
[----:B---3--:R-:W3:Y:S04]  /*24580*/  LDL.LU R10, [R1+0x5c4] ;  /* 0x0005c400010a7983 */ /* 0x008ee80000300800 */
[----:B------:R-:W3:Y:S04]  /*24590*/  LDL.LU R9, [R1+0x5cc] ;  /* 0x0005cc0001097983 */ /* 0x000ee80000300800 */
[----:B------:R-:W3:Y:S04]  /*245a0*/  LDL.LU R8, [R1+0x5d4] ;  /* 0x0005d40001087983 */ /* 0x000ee80000300800 */
[----:B0-----:R-:W3:Y:S04]  /*245b0*/  LDL.LU R6, [R1+0x5d8] ;  /* 0x0005d80001067983 */ /* 0x001ee80000300800 */
[----:B-1----:R-:W3:Y:S01]  /*245c0*/  LDL.LU R3, [R1+0x5e0] ;  /* 0x0005e00001037983 */ /* 0x002ee20000300800 */
[----:B------:R-:W-:-:S05]  /*245d0*/  IMAD R19, R19, UR4, RZ ;  /* 0x0000000413137c24 */ /* 0x000fca000f8e02ff */
[----:B------:R0:W-:Y:S02]  /*245e0*/  STL [R1+0x30c], R19 ;  /* 0x00030c1301007387 */ /* 0x0001e40000100800 */
[----:B0-----:R-:W-:Y:S02]  /*245f0*/  IMAD R19, R18, UR4, RZ ;  /* 0x0000000412137c24 */ /* 0x001fe4000f8e02ff */
[----:B------:R-:W-:Y:S02]  /*24600*/  IMAD R18, R4, UR4, RZ ;  /* 0x0000000404127c24 */ /* 0x000fe4000f8e02ff */
[----:B------:R-:W3:Y:S04]  /*24610*/  LDL.LU R4, [R1+0x5f4] ;  /* 0x0005f40001047983 */ /* 0x000ee80000300800 */
[----:B------:R0:W-:Y:S04]  /*24620*/  STL [R1+0x310], R19 ;  /* 0x0003101301007387 */ /* 0x0001e80000100800 */
[----:B------:R1:W-:Y:S01]  /*24630*/  STL [R1+0x318], R18 ;  /* 0x0003181201007387 */ /* 0x0003e20000100800 */
[----:B0-----:R-:W-:-:S02]  /*24640*/  IMAD R19, R17, UR4, RZ ;  /* 0x0000000411137c24 */ /* 0x001fc4000f8e02ff */
[----:B-1----:R-:W-:-:S03]  /*24650*/  IMAD R18, R16, UR4, RZ ;  /* 0x0000000410127c24 */ /* 0x002fc6000f8e02ff */
[----:B------:R-:W-:Y:S04]  /*24660*/  STL [R1+0x320], R19 ;  /* 0x0003201301007387 */ /* 0x000fe80000100800 */
[----:B------:R-:W-:Y:S01]  /*24670*/  STL [R1+0x324], R18 ;  /* 0x0003241201007387 */ /* 0x000fe20000100800 */
[----:B----4-:R-:W-:Y:S02]  /*24680*/  IMAD R17, R15, UR4, RZ ;  /* 0x000000040f117c24 */ /* 0x010fe4000f8e02ff */
[----:B------:R-:W-:-:S03]  /*24690*/  IMAD R16, R14, UR4, RZ ;  /* 0x000000040e107c24 */ /* 0x000fc6000f8e02ff */
[----:B------:R-:W-:Y:S01]  /*246a0*/  STL [R1+0x32c], R17 ;  /* 0x00032c1101007387 */ /* 0x000fe20000100800 */
[----:B------:R-:W-:-:S03]  /*246b0*/  IMAD R15, R5, UR4, RZ ;  /* 0x00000004050f7c24 */ /* 0x000fc6000f8e02ff */
[----:B------:R-:W-:Y:S01]  /*246c0*/  STL [R1+0x334], R16 ;  /* 0x0003341001007387 */ /* 0x000fe20000100800 */
[----:B------:R-:W-:-:S03]  /*246d0*/  IMAD R14, R0, UR4, RZ ;  /* 0x00000004000e7c24 */ /* 0x000fc6000f8e02ff */
[----:B------:R-:W4:Y:S04]  /*246e0*/  LDL.LU R5, [R1+0x5fc] ;  /* 0x0005fc0001057983 */ /* 0x000f280000300800 */
[----:B------:R-:W-:Y:S04]  /*246f0*/  STL [R1+0x34c], R15 ;  /* 0x00034c0f01007387 */ /* 0x000fe80000100800 */
[----:B------:R-:W4:Y:S04]  /*24700*/  LDL.LU R0, [R1+0x604] ;  /* 0x0006040001007983 */ /* 0x000f280000300800 */
[----:B------:R0:W-:Y:S02]  /*24710*/  STL [R1+0x350], R14 ;  /* 0x0003500e01007387 */ /* 0x0001e40000100800 */
[----:B0-----:R-:W-:-:S05]  /*24720*/  IMAD R14, R7, UR4, RZ ;  /* 0x00000004070e7c24 */ /* 0x001fca000f8e02ff */
[----:B------:R0:W-:Y:S04]  /*24730*/  STL [R1+0x358], R14 ;  /* 0x0003580e01007387 */ /* 0x0001e80000100800 */
[----:B------:R-:W4:Y:S01]  /*24740*/  LDL.LU R18, [R1+0x608] ;  /* 0x0006080001127983 */ /* 0x000f220000300800 */
[----:B-----5:R-:W-:-:S05]  /*24750*/  IMAD R7, R29, UR4, RZ ;  /* 0x000000041d077c24 */ /* 0x020fca000f8e02ff */
[----:B------:R1:W-:Y:S04]  /*24760*/  STL [R1+0x35c], R7 ;  /* 0x00035c0701007387 */ /* 0x0003e80000100800 */
[----:B------:R-:W5:Y:S01]  /*24770*/  LDL.LU R17, [R1+0x620] ;  /* 0x0006200001117983 */ /* 0x000f620000300800 */
[----:B------:R-:W-:-:S05]  /*24780*/  IMAD R2, R2, UR4, RZ ;  /* 0x0000000402027c24 */ /* 0x000fca000f8e02ff */
[----:B------:R0:W-:Y:S04]  /*24790*/  STL [R1+0x378], R2 ;  /* 0x0003780201007387 */ /* 0x0001e80000100800 */
[----:B------:R-:W5:Y:S04]  /*247a0*/  LDL.LU R16, [R1+0x628] ;  /* 0x0006280001107983 */ /* 0x000f680000300800 */
[----:B------:R-:W5:Y:S04]  /*247b0*/  LDL.LU R15, [R1+0x62c] ;  /* 0x00062c00010f7983 */ /* 0x000f680000300800 */
[----:B0-----:R-:W5:Y:S04]  /*247c0*/  LDL.LU R14, [R1+0x634] ;  /* 0x00063400010e7983 */ /* 0x001f680000300800 */
[----:B-1----:R-:W5:Y:S04]  /*247d0*/  LDL.LU R7, [R1+0x63c] ;  /* 0x00063c0001077983 */ /* 0x002f680000300800 */
[----:B------:R-:W5:Y:S04]  /*247e0*/  LDL.LU R29, [R1+0x640] ;  /* 0x00064000011d7983 */ /* 0x000f680000300800 */
[----:B------:R-:W5:Y:S01]  /*247f0*/  LDL.LU R2, [R1+0x650] ;  /* 0x0006500001027983 */ /* 0x000f620000300800 */
[----:B------:R-:W-:-:S02]  /*24800*/  IMAD R13, R13, UR4, RZ ;  /* 0x000000040d0d7c24 */ /* 0x000fc4000f8e02ff */
[----:B------:R-:W-:-:S03]  /*24810*/  IMAD R12, R12, UR4, RZ ;  /* 0x000000040c0c7c24 */ /* 0x000fc6000f8e02ff */
[----:B------:R0:W-:Y:S01]  /*24820*/  STL [R1+0x380], R13 ;  /* 0x0003800d01007387 */ /* 0x0001e20000100800 */
[----:B--2---:R-:W-:-:S03]  /*24830*/  IMAD R11, R11, UR4, RZ ;  /* 0x000000040b0b7c24 */ /* 0x004fc6000f8e02ff */
[----:B------:R-:W-:Y:S01]  /*24840*/  STL [R1+0x388], R12 ;  /* 0x0003880c01007387 */ /* 0x000fe20000100800 */
[----:B---3--:R-:W-:-:S03]  /*24850*/  IMAD R10, R10, UR4, RZ ;  /* 0x000000040a0a7c24 */ /* 0x008fc6000f8e02ff */
        /* <DEDUP_REMOVED lines=8> */
[----:B------:R-:W2:Y:S04]  /*248e0*/  LDL.LU R19, [R1+0x65c] ;  /* 0x00065c0001137983 */ /* 0x000ea80000300800 */
[----:B------:R-:W-:Y:S04]  /*248f0*/  STL [R1+0x3b8], R6 ;  /* 0x0003b80601007387 */ /* 0x000fe80000100800 */
[----:B0-----:R-:W3:Y:S04]  /*24900*/  LDL.LU R13, [R1+0x660] ;  /* 0x00066000010d7983 */ /* 0x001ee80000300800 */
[----:B------:R0:W-:Y:S04]  /*24910*/  STL [R1+0x3c0], R3 ;  /* 0x0003c00301007387 */ /* 0x0001e80000100800 */
[----:B0-----:R-:W3:Y:S01]  /*24920*/  LDL.LU R3, [R1+0x668] ;  /* 0x0006680001037983 */ /* 0x001ee20000300800 */
[----:B------:R-:W-:-:S03]  /*24930*/  IMAD R4, R4, UR4, RZ ;  /* 0x0000000404047c24 */ /* 0x000fc6000f8e02ff */
[----:B------:R-:W3:Y:S04]  /*24940*/  LDL.LU R12, [R1+0x66c] ;  /* 0x00066c00010c7983 */ /* 0x000ee80000300800 */
[----:B------:R-:W3:Y:S04]  /*24950*/  LDL.LU R11, [R1+0x674] ;  /* 0x00067400010b7983 */ /* 0x000ee80000300800 */
[----:B------:R0:W-:Y:S04]  /*24960*/  STL [R1+0x3e0], R4 ;  /* 0x0003e00401007387 */ /* 0x0001e80000100800 */
[----:B------:R-:W3:Y:S04]  /*24970*/  LDL.LU R10, [R1+0x6b0] ;  /* 0x0006b000010a7983 */ /* 0x000ee80000300800 */
[----:B------:R-:W3:Y:S04]  /*24980*/  LDL.LU R9, [R1+0x6b8] ;  /* 0x0006b80001097983 */ /* 0x000ee80000300800 */
[----:B------:R-:W3:Y:S04]  /*24990*/  LDL.LU R6, [R1+0x6c0] ;  /* 0x0006c00001067983 */ /* 0x000ee80000300800 */
[----:B0-----:R-:W3:Y:S04]  /*249a0*/  LDL.LU R4, [R1+0x6c4] ;  /* 0x0006c40001047983 */ /* 0x001ee80000300800 */
[----:B------:R-:W3:Y:S01]  /*249b0*/  LDL.LU R8, [R1+0x6cc] ;  /* 0x0006cc0001087983 */ /* 0x000ee20000300800 */
[----:B----4-:R-:W-:-:S05]  /*249c0*/  IMAD R5, R5, UR4, RZ ;  /* 0x0000000405057c24 */ /* 0x010fca000f8e02ff */
[----:B------:R0:W-:Y:S01]  /*249d0*/  STL [R1+0x3e8], R5 ;  /* 0x0003e80501007387 */ /* 0x0001e20000100800 */
[----:B------:R-:W-:-:S03]  /*249e0*/  IMAD R0, R0, UR4, RZ ;  /* 0x0000000400007c24 */ /* 0x000fc6000f8e02ff */
[----:B0-----:R-:W4:Y:S04]  /*249f0*/  LDL.LU R5, [R1+0x6d0] ;  /* 0x0006d00001057983 */ /* 0x001f280000300800 */
[----:B------:R0:W-:Y:S04]  /*24a00*/  STL [R1+0x3f4], R0 ;  /* 0x0003f40001007387 */ /* 0x0001e80000100800 */
[----:B0-----:R-:W4:Y:S01]  /*24a10*/  LDL.LU R0, [R1+0x6d4] ;  /* 0x0006d40001007983 */ /* 0x001f220000300800 */
[----:B------:R-:W-:-:S05]  /*24a20*/  IMAD R18, R18, UR4, RZ ;  /* 0x0000000412127c24 */ /* 0x000fca000f8e02ff */
[----:B------:R5:W-:Y:S02]  /*24a30*/  STL [R1+0x3f8], R18 ;  /* 0x0003f81201007387 */ /* 0x000be40000100800 */
[----:B-----5:R-:W-:-:S05]  /*24a40*/  IMAD R18, R17, UR4, RZ ;  /* 0x0000000411127c24 */ /* 0x020fca000f8e02ff */
[----:B------:R0:W-:Y:S01]  /*24a50*/  STL [R1+0x400], R18 ;  /* 0x0004001201007387 */ /* 0x0001e20000100800 */
[----:B------:R-:W-:Y:S02]  /*24a60*/  IMAD R17, R16, UR4, RZ ;  /* 0x0000000410117c24 */ /* 0x000fe4000f8e02ff */
[----:B------:R-:W-:-:S03]  /*24a70*/  IMAD R16, R15, UR4, RZ ;  /* 0x000000040f107c24 */ /* 0x000fc6000f8e02ff */
[----:B------:R1:W-:Y:S01]  /*24a80*/  STL [R1+0x404], R17 ;  /* 0x0004041101007387 */ /* 0x0003e20000100800 */
[----:B------:R-:W-:-:S03]  /*24a90*/  IMAD R15, R14, UR4, RZ ;  /* 0x000000040e0f7c24 */ /* 0x000fc6000f8e02ff */
[----:B------:R5:W-:Y:S01]  /*24aa0*/  STL [R1+0x40c], R16 ;  /* 0x00040c1001007387 */ /* 0x000be20000100800 */
[----:B------:R-:W-:-:S03]  /*24ab0*/  IMAD R14, R7, UR4, RZ ;  /* 0x00000004070e7c24 */ /* 0x000fc6000f8e02ff */
[----:B------:R1:W-:Y:S01]  /*24ac0*/  STL [R1+0x414], R15 ;  /* 0x0004140f01007387 */ /* 0x0003e20000100800 */
[----:B------:R-:W-:-:S03]  /*24ad0*/  IMAD R7, R29, UR4, RZ ;  /* 0x000000041d077c24 */ /* 0x000fc6000f8e02ff */
[----:B------:R1:W-:Y:S01]  /*24ae0*/  STL [R1+0x41c], R14 ;  /* 0x00041c0e01007387 */ /* 0x0003e20000100800 */
[----:B------:R-:W-:-:S03]  /*24af0*/  IMAD R2, R2, UR4, RZ ;  /* 0x0000000402027c24 */ /* 0x000fc6000f8e02ff */
[----:B0-----:R-:W4:Y:S04]  /*24b00*/  LDL.LU R18, [R1+0x6dc] ;  /* 0x0006dc0001127983 */ /* 0x001f280000300800 */
[----:B------:R0:W-:Y:S04]  /*24b10*/  STL [R1+0x420], R7 ;  /* 0x0004200701007387 */ /* 0x0001e80000100800 */
[----:B-1----:R-:W4:Y:S04]  /*24b20*/  LDL.LU R17, [R1+0x754] ;  /* 0x0007540001117983 */ /* 0x002f280000300800 */
[----:B------:R1:W-:Y:S04]  /*24b30*/  STL [R1+0x434], R2 ;  /* 0x0004340201007387 */ /* 0x0003e80000100800 */
[----:B-----5:R-:W5:Y:S04]  /*24b40*/  LDL.LU R16, [R1+0x758] ;  /* 0x0007580001107983 */ /* 0x020f680000300800 */
[----:B------:R-:W5:Y:S04]  /*24b50*/  LDL.LU R15, [R1+0x75c] ;  /* 0x00075c00010f7983 */ /* 0x000f680000300800 */
[----:B------:R-:W5:Y:S04]  /*24b60*/  LDL.LU R14, [R1+0x760] ;  /* 0x00076000010e7983 */ /* 0x000f680000300800 */
[----:B0-----:R-:W5:Y:S04]  /*24b70*/  LDL.LU R7, [R1+0x770] ;  /* 0x0007700001077983 */ /* 0x001f680000300800 */
[----:B------:R-:W5:Y:S04]  /*24b80*/  LDL.LU R29, [R1+0x7ac] ;  /* 0x0007ac00011d7983 */ /* 0x000f680000300800 */
[----:B-1----:R-:W5:Y:S01]  /*24b90*/  LDL.LU R2, [R1+0x7fc] ;  /* 0x0007fc0001027983 */ /* 0x002f620000300800 */
[----:B--2---:R-:W-:-:S05]  /*24ba0*/  IMAD R19, R19, UR4, RZ ;  /* 0x0000000413137c24 */ /* 0x004fca000f8e02ff */
[----:B------:R3:W-:Y:S02]  /*24bb0*/  STL [R1+0x43c], R19 ;  /* 0x00043c1301007387 */ /* 0x0007e40000100800 */
[----:B---3--:R-:W-:Y:S02]  /*24bc0*/  IMAD R19, R13, UR4, RZ ;  /* 0x000000040d137c24 */ /* 0x008fe4000f8e02ff */
[----:B------:R-:W-:Y:S02]  /*24bd0*/  IMAD R13, R3, UR4, RZ ;  /* 0x00000004030d7c24 */ /* 0x000fe4000f8e02ff */
[----:B------:R-:W2:Y:S04]  /*24be0*/  LDL.LU R3, [R1+0x818] ;  /* 0x0008180001037983 */ /* 0x000ea80000300800 */
[----:B------:R0:W-:Y:S04]  /*24bf0*/  STL [R1+0x440], R19 ;  /* 0x0004401301007387 */ /* 0x0001e80000100800 */
[----:B------:R1:W-:Y:S01]  /*24c00*/  STL [R1+0x454], R13 ;  /* 0x0004540d01007387 */ /* 0x0003e20000100800 */
[----:B0-----:R-:W-:-:S02]  /*24c10*/  IMAD R19, R12, UR4, RZ ;  /* 0x000000040c137c24 */ /* 0x001fc4000f8e02ff */
[----:B------:R-:W-:Y:S02]  /*24c20*/  IMAD R12, R10, UR4, RZ ;  /* 0x000000040a0c7c24 */ /* 0x000fe4000f8e02ff */
[----:B-1----:R-:W-:Y:S02]  /*24c30*/  IMAD R13, R11, UR4, RZ ;  /* 0x000000040b0d7c24 */ /* 0x002fe4000f8e02ff */
[----:B------:R-:W-:Y:S01]  /*24c40*/  IMAD R11, R9, UR4, RZ ;  /* 0x00000004090b7c24 */ /* 0x000fe2000f8e02ff */
[----:B------:R-:W-:Y:S01]  /*24c50*/  STL [R1+0x458], R19 ;  /* 0x0004581301007387 */ /* 0x000fe20000100800 */
[----:B------:R-:W-:-:S03]  /*24c60*/  IMAD R10, R6, UR4, RZ ;  /* 0x00000004060a7c24 */ /* 0x000fc6000f8e02ff */
[----:B------:R0:W-:Y:S01]  /*24c70*/  STL [R1+0x460], R13 ;  /* 0x0004600d01007387 */ /* 0x0001e20000100800 */
[----:B------:R-:W-:-:S03]  /*24c80*/  IMAD R9, R4, UR4, RZ ;  /* 0x0000000404097c24 */ /* 0x000fc6000f8e02ff */
[----:B------:R1:W-:Y:S04]  /*24c90*/  STL [R1+0x464], R12 ;  /* 0x0004640c01007387 */ /* 0x0003e80000100800 */
[----:B------:R3:W-:Y:S04]  /*24ca0*/  STL [R1+0x480], R11 ;  /* 0x0004800b01007387 */ /* 0x0007e80000100800 */
[----:B------:R-:W2:Y:S01]  /*24cb0*/  LDL.LU R6, [R1+0x814] ;  /* 0x0008140001067983 */ /* 0x000ea20000300800 */
[----:B------:R-:W-:-:S03]  /*24cc0*/  IMAD R8, R8, UR4, RZ ;  /* 0x0000000408087c24 */ /* 0x000fc6000f8e02ff */
[----:B------:R0:W-:Y:S04]  /*24cd0*/  STL [R1+0x484], R10 ;  /* 0x0004840a01007387 */ /* 0x0001e80000100800 */
[----:B------:R-:W2:Y:S04]  /*24ce0*/  LDL.LU R4, [R1+0x81c] ;  /* 0x00081c0001047983 */ /* 0x000ea80000300800 */
[----:B------:R1:W-:Y:S04]  /*24cf0*/  STL [R1+0x48c], R9 ;  /* 0x00048c0901007387 */ /* 0x0003e80000100800 */
[----:B------:R1:W-:Y:S04]  /*24d00*/  STL [R1+0x4a0], R8 ;  /* 0x0004a00801007387 */ /* 0x0003e80000100800 */
[----:B0-----:R-:W2:Y:S01]  /*24d10*/  LDL.LU R13, [R1+0x868] ;  /* 0x00086800010d7983 */ /* 0x001ea20000300800 */
[----:B----4-:R-:W-:-:S05]  /*24d20*/  IMAD R5, R5, UR4, RZ ;  /* 0x0000000405057c24 */ /* 0x010fca000f8e02ff */
[----:B------:R0:W-:Y:S04]  /*24d30*/  STL [R1+0x4a4], R5 ;  /* 0x0004a40501007387 */ /* 0x0001e80000100800 */
[----:B-1----:R-:W4:Y:S01]  /*24d40*/  LDL.LU R12, [R1+0x87c] ;  /* 0x00087c00010c7983 */ /* 0x002f220000300800 */
[----:B------:R-:W-:-:S05]  /*24d50*/  IMAD R0, R0, UR4, RZ ;  /* 0x0000000400007c24 */ /* 0x000fca000f8e02ff */
[----:B------:R1:W-:Y:S04]  /*24d60*/  STL [R1+0x4ac], R0 ;  /* 0x0004ac0001007387 */ /* 0x0003e80000100800 */
[----:B---3--:R-:W3:Y:S04]  /*24d70*/  LDL.LU R11, [R1+0x878] ;  /* 0x00087800010b7983 */ /* 0x008ee80000300800 */
[----:B------:R-:W3:Y:S04]  /*24d80*/  LDL.LU R10, [R1+0x874] ;  /* 0x00087400010a7983 */ /* 0x000ee80000300800 */
[----:B------:R-:W3:Y:S04]  /*24d90*/  LDL.LU R9, [R1+0x870] ;  /* 0x0008700001097983 */ /* 0x000ee80000300800 */
[----:B------:R-:W3:Y:S04]  /*24da0*/  LDL.LU R8, [R1+0x86c] ;  /* 0x00086c0001087983 */ /* 0x000ee80000300800 */
[----:B0-----:R-:W3:Y:S04]  /*24db0*/  LDL.LU R5, [R1+0x864] ;  /* 0x0008640001057983 */ /* 0x001ee80000300800 */
[----:B-1----:R-:W3:Y:S01]  /*24dc0*/  LDL.LU R0, [R1+0x860] ;  /* 0x0008600001007983 */ /* 0x002ee20000300800 */
[----:B------:R-:W-:-:S02]  /*24dd0*/  IMAD R19, R18, UR4, RZ ;  /* 0x0000000412137c24 */ /* 0x000fc4000f8e02ff */
[----:B------:R-:W-:-:S03]  /*24de0*/  IMAD R18, R17, UR4, RZ ;  /* 0x0000000411127c24 */ /* 0x000fc6000f8e02ff */
[----:B------:R0:W-:Y:S01]  /*24df0*/  STL [R1+0x4b0], R19 ;  /* 0x0004b01301007387 */ /* 0x0001e20000100800 */
[----:B-----5:R-:W-:-:S03]  /*24e00*/  IMAD R17, R16, UR4, RZ ;  /* 0x0000000410117c24 */ /* 0x020fc6000f8e02ff */
        /* <DEDUP_REMOVED lines=10> */
[----:B0-----:R-:W5:Y:S04]  /*24eb0*/  LDL.LU R19, [R1+0x85c] ;  /* 0x00085c0001137983 */ /* 0x001f680000300800 */
[----:B------:R-:W-:Y:S04]  /*24ec0*/  STL [R1+0x4ec], R7 ;  /* 0x0004ec0701007387 */ /* 0x000fe80000100800 */
[----:B-1----:R-:W5:Y:S04]  /*24ed0*/  LDL.LU R18, [R1+0x858] ;  /* 0x0008580001127983 */ /* 0x002f680000300800 */
[----:B------:R0:W-:Y:S04]  /*24ee0*/  STL [R1+0x4f4], R2 ;  /* 0x0004f40201007387 */ /* 0x0001e80000100800 */
[----:B0-----:R-:W5:Y:S01]  /*24ef0*/  LDL.LU R2, [R1+0x854] ;  /* 0x0008540001027983 */ /* 0x001f620000300800 */
[----:B--2---:R-:W-:-:S03]  /*24f00*/  IMAD R3, R3, UR4, RZ ;  /* 0x0000000403037c24 */ /* 0x004fc6000f8e02ff */
[----:B------:R-:W2:Y:S04]  /*24f10*/  LDL.LU R17, [R1+0x850] ;  /* 0x0008500001117983 */ /* 0x000ea80000300800 */
[----:B------:R-:W2:Y:S04]  /*24f20*/  LDL.LU R16, [R1+0x84c] ;  /* 0x00084c0001107983 */ /* 0x000ea80000300800 */
[----:B------:R0:W-:Y:S04]  /*24f30*/  STL [R1+0x4f8], R3 ;  /* 0x0004f80301007387 */ /* 0x0001e80000100800 */
[----:B------:R-:W2:Y:S04]  /*24f40*/  LDL.LU R15, [R1+0x848] ;  /* 0x00084800010f7983 */ /* 0x000ea80000300800 */
[----:B------:R-:W2:Y:S04]  /*24f50*/  LDL.LU R14, [R1+0x844] ;  /* 0x00084400010e7983 */ /* 0x000ea80000300800 */
[----:B------:R-:W2:Y:S04]  /*24f60*/  LDL.LU R29, [R1+0x840] ;  /* 0x00084000011d7983 */ /* 0x000ea80000300800 */
[----:B0-----:R-:W2:Y:S04]  /*24f70*/  LDL.LU R3, [R1+0x83c] ;  /* 0x00083c0001037983 */ /* 0x001ea80000300800 */
[----:B------:R-:W2:Y:S01]  /*24f80*/  LDL.LU R7, [R1+0x838] ;  /* 0x0008380001077983 */ /* 0x000ea20000300800 */
[----:B------:R-:W-:-:S05]  /*24f90*/  IMAD R6, R6, UR4, RZ ;  /* 0x0000000406067c24 */ /* 0x000fca000f8e02ff */
[----:B------:R0:W-:Y:S01]  /*24fa0*/  STL [R1+0x500], R6 ;  /* 0x0005000601007387 */ /* 0x0001e20000100800 */
[----:B------:R-:W-:-:S03]  /*24fb0*/  IMAD R4, R4, UR4, RZ ;  /* 0x0000000404047c24 */ /* 0x000fc6000f8e02ff */
[----:B0-----:R-:W2:Y:S04]  /*24fc0*/  LDL.LU R6, [R1+0x834] ;  /* 0x0008340001067983 */ /* 0x001ea80000300800 */
[----:B------:R0:W-:Y:S01]  /*24fd0*/  STL [R1+0x50c], R4 ;  /* 0x00050c0401007387 */ /* 0x0001e20000100800 */
[----:B------:R-:W-:-:S03]  /*24fe0*/  IMAD R13, R13, UR4, RZ ;  /* 0x000000040d0d7c24 */ /* 0x000fc6000f8e02ff */
[----:B0-----:R-:W2:Y:S01]  /*24ff0*/  LDL.LU R4, [R1+0x830] ;  /* 0x0008300001047983 */ /* 0x001ea20000300800 */
[----:B----4-:R-:W-:-:S03]  /*25000*/  IMAD R12, R12, UR4, RZ ;  /* 0x000000040c0c7c24 */ /* 0x010fc6000f8e02ff */
[----:B------:R0:W-:Y:S04]  /*25010*/  STL [R1+0x530], R13 ;  /* 0x0005300d01007387 */ /* 0x0001e80000100800 */
[----:B------:R1:W-:Y:S01]  /*25020*/  STL [R1+0x538], R12 ;  /* 0x0005380c01007387 */ /* 0x0003e20000100800 */
[----:B---3--:R-:W-:Y:S02]  /*25030*/  IMAD R11, R11, UR4, RZ ;  /* 0x000000040b0b7c24 */ /* 0x008fe4000f8e02ff */
        /* <DEDUP_REMOVED lines=9> */
[----:B0-----:R-:W2:Y:S04]  /*250d0*/  LDL.LU R13, [R1+0x82c] ;  /* 0x00082c00010d7983 */ /* 0x001ea80000300800 */
[----:B------:R0:W-:Y:S04]  /*250e0*/  STL [R1+0x568], R5 ;  /* 0x0005680501007387 */ /* 0x0001e80000100800 */
[----:B-1----:R-:W2:Y:S04]  /*250f0*/  LDL.LU R12, [R1+0x828] ;  /* 0x00082800010c7983 */ /* 0x002ea80000300800 */
[----:B------:R1:W-:Y:S04]  /*25100*/  STL [R1+0x56c], R0 ;  /* 0x00056c0001007387 */ /* 0x0003e80000100800 */
[----:B---3--:R-:W3:Y:S04]  /*25110*/  LDL.LU R11, [R1+0x824] ;  /* 0x00082400010b7983 */ /* 0x008ee80000300800 */
[----:B----4-:R-:W4:Y:S04]  /*25120*/  LDL.LU R10, [R1+0x820] ;  /* 0x00082000010a7983 */ /* 0x010f280000300800 */
[----:B------:R-:W4:Y:S04]  /*25130*/  LDL.LU R9, [R1+0x810] ;  /* 0x0008100001097983 */ /* 0x000f280000300800 */
[----:B------:R-:W4:Y:S04]  /*25140*/  LDL.LU R8, [R1+0x80c] ;  /* 0x00080c0001087983 */ /* 0x000f280000300800 */
[----:B0-----:R-:W4:Y:S04]  /*25150*/  LDL.LU R5, [R1+0x808] ;  /* 0x0008080001057983 */ /* 0x001f280000300800 */
[----:B-1----:R-:W4:Y:S01]  /*25160*/  LDL.LU R0, [R1+0x804] ;  /* 0x0008040001007983 */ /* 0x002f220000300800 */
[----:B-----5:R-:W-:-:S05]  /*25170*/  IMAD R19, R19, UR4, RZ ;  /* 0x0000000413137c24 */ /* 0x020fca000f8e02ff */
[----:B------:R0:W-:Y:S02]  /*25180*/  STL [R1+0x574], R19 ;  /* 0x0005741301007387 */ /* 0x0001e40000100800 */
[----:B0-----:R-:W-:Y:S02]  /*25190*/  IMAD R19, R18, UR4, RZ ;  /* 0x0000000412137c24 */ /* 0x001fe4000f8e02ff */
[----:B------:R-:W-:Y:S02]  /*251a0*/  IMAD R18, R2, UR4, RZ ;  /* 0x0000000402127c24 */ /* 0x000fe4000f8e02ff */
[----:B------:R-:W5:Y:S04]  /*251b0*/  LDL.LU R2, [R1+0x800] ;  /* 0x0008000001027983 */ /* 0x000f680000300800 */
[----:B------:R2:W-:Y:S04]  /*251c0*/  STL [R1+0x58c], R19 ;  /* 0x00058c1301007387 */ /* 0x0005e80000100800 */
[----:B------:R0:W-:Y:S01]  /*251d0*/  STL [R1+0x594], R18 ;  /* 0x0005941201007387 */ /* 0x0001e20000100800 */
[----:B--2---:R-:W-:-:S02]  /*251e0*/  IMAD R19, R17, UR4, RZ ;  /* 0x0000000411137c24 */ /* 0x004fc4000f8e02ff */
[----:B------:R-:W-:Y:S02]  /*251f0*/  IMAD R17, R15, UR4, RZ ;  /* 0x000000040f117c24 */ /* 0x000fe4000f8e02ff */
[----:B0-----:R-:W-:Y:S02]  /*25200*/  IMAD R18, R16, UR4, RZ ;  /* 0x0000000410127c24 */ /* 0x001fe4000f8e02ff */
[----:B------:R-:W-:Y:S01]  /*25210*/  IMAD R16, R14, UR4, RZ ;  /* 0x000000040e107c24 */ /* 0x000fe2000f8e02ff */
[----:B------:R-:W-:Y:S01]  /*25220*/  STL [R1+0x5a4], R19 ;  /* 0x0005a41301007387 */ /* 0x000fe20000100800 */
[----:B------:R-:W-:-:S03]  /*25230*/  IMAD R15, R29, UR4, RZ ;  /* 0x000000041d0f7c24 */ /* 0x000fc6000f8e02ff */
[----:B------:R0:W-:Y:S04]  /*25240*/  STL [R1+0x5a8], R18 ;  /* 0x0005a81201007387 */ /* 0x0001e80000100800 */
[----:B------:R1:W-:Y:S01]  /*25250*/  STL [R1+0x5b0], R17 ;  /* 0x0005b01101007387 */ /* 0x0003e20000100800 */
[----:B------:R-:W-:-:S03]  /*25260*/  IMAD R14, R3, UR4, RZ ;  /* 0x00000004030e7c24 */ /* 0x000fc6000f8e02ff */
[----:B------:R2:W-:Y:S04]  /*25270*/  STL [R1+0x5b4], R16 ;  /* 0x0005b41001007387 */ /* 0x0005e80000100800 */
[----:B------:R-:W5:Y:S04]  /*25280*/  LDL.LU R29, [R1+0x7f8] ;  /* 0x0007f800011d7983 */ /* 0x000f680000300800 */
[----:B------:R0:W-:Y:S04]  /*25290*/  STL [R1+0x5c4], R15 ;  /* 0x0005c40f01007387 */ /* 0x0001e80000100800 */
[----:B------:R-:W5:Y:S01]  /*252a0*/  LDL.LU R3, [R1+0x7f4] ;  /* 0x0007f40001037983 */ /* 0x000f620000300800 */
[----:B------:R-:W-:-:S03]  /*252b0*/  IMAD R7, R7, UR4, RZ ;  /* 0x0000000407077c24 */ /* 0x000fc6000f8e02ff */
        /* <DEDUP_REMOVED lines=10> */
[----:B------:R-:W2:Y:S04]  /*25360*/  LDL.LU R14, [R1+0x7e0] ;  /* 0x0007e000010e7983 */ /* 0x000ea80000300800 */
[----:B------:R-:W2:Y:S04]  /*25370*/  LDL.LU R7, [R1+0x7dc] ;  /* 0x0007dc0001077983 */ /* 0x000ea80000300800 */
[----:B0-----:R-:W2:Y:S04]  /*25380*/  LDL.LU R6, [R1+0x7d8] ;  /* 0x0007d80001067983 */ /* 0x001ea80000300800 */
[----:B-1----:R-:W2:Y:S01]  /*25390*/  LDL.LU R4, [R1+0x7d4] ;  /* 0x0007d40001047983 */ /* 0x002ea20000300800 */
[----:B------:R-:W-:-:S02]  /*253a0*/  IMAD R13, R13, UR4, RZ ;  /* 0x000000040d0d7c24 */ /* 0x000fc4000f8e02ff */
[----:B------:R-:W-:-:S03]  /*253b0*/  IMAD R12, R12, UR4, RZ ;  /* 0x000000040c0c7c24 */ /* 0x000fc6000f8e02ff */
[----:B------:R0:W-:Y:S01]  /*253c0*/  STL [R1+0x5f4], R13 ;  /* 0x0005f40d01007387 */ /* 0x0001e20000100800 */
[----:B---3--:R-:W-:-:S03]  /*253d0*/  IMAD R11, R11, UR4, RZ ;  /* 0x000000040b0b7c24 */ /* 0x008fc6000f8e02ff */
[----:B------:R-:W-:Y:S01]  /*253e0*/  STL [R1+0x5fc], R12 ;  /* 0x0005fc0c01007387 */ /* 0x000fe20000100800 */
[----:B----4-:R-:W-:-:S03]  /*253f0*/  IMAD R10, R10, UR4, RZ ;  /* 0x000000040a0a7c24 */ /* 0x010fc6000f8e02ff */
        /* <DEDUP_REMOVED lines=10> */
[----:B0-----:R-:W4:Y:S04]  /*254a0*/  LDL.LU R13, [R1+0x7cc] ;  /* 0x0007cc00010d7983 */ /* 0x001f280000300800 */
[----:B------:R0:W-:Y:S04]  /*254b0*/  STL [R1+0x634], R0 ;  /* 0x0006340001007387 */ /* 0x0001e80000100800 */
[----:B0-----:R-:W4:Y:S04]  /*254c0*/  LDL.LU R0, [R1+0x7c8] ;  /* 0x0007c80001007983 */ /* 0x001f280000300800 */
[----:B------:R-:W4:Y:S04]  /*254d0*/  LDL.LU R12, [R1+0x7c4] ;  /* 0x0007c400010c7983 */ /* 0x000f280000300800 */
[----:B------:R-:W4:Y:S01]  /*254e0*/  LDL.LU R11, [R1+0x7c0] ;  /* 0x0007c000010b7983 */ /* 0x000f220000300800 */
[----:B-----5:R-:W-:-:S05]  /*254f0*/  IMAD R2, R2, UR4, RZ ;  /* 0x0000000402027c24 */ /* 0x020fca000f8e02ff */
[----:B------:R0:W-:Y:S04]  /*25500*/  STL [R1+0x63c], R2 ;  /* 0x00063c0201007387 */ /* 0x0001e80000100800 */
[----:B------:R-:W5:Y:S04]  /*25510*/  LDL.LU R10, [R1+0x7bc] ;  /* 0x0007bc00010a7983 */ /* 0x000f680000300800 */
[----:B------:R-:W5:Y:S04]  /*25520*/  LDL.LU R9, [R1+0x7b8] ;  /* 0x0007b80001097983 */ /* 0x000f680000300800 */
[----:B------:R-:W5:Y:S04]  /*25530*/  LDL.LU R5, [R1+0x7b4] ;  /* 0x0007b40001057983 */ /* 0x000f680000300800 */
[----:B0-----:R-:W5:Y:S04]  /*25540*/  LDL.LU R2, [R1+0x7b0] ;  /* 0x0007b00001027983 */ /* 0x001f680000300800 */
[----:B------:R-:W5:Y:S01]  /*25550*/  LDL.LU R8, [R1+0x7a8] ;  /* 0x0007a80001087983 */ /* 0x000f620000300800 */
[----:B------:R-:W-:-:S05]  /*25560*/  IMAD R29, R29, UR4, RZ ;  /* 0x000000041d1d7c24 */ /* 0x000fca000f8e02ff */
[----:B------:R0:W-:Y:S01]  /*25570*/  STL [R1+0x640], R29 ;  /* 0x0006401d01007387 */ /* 0x0001e20000100800 */
[----:B------:R-:W-:-:S03]  /*25580*/  IMAD R3, R3, UR4, RZ ;  /* 0x0000000403037c24 */ /* 0x000fc6000f8e02ff */
[----:B0-----:R-:W5:Y:S04]  /*25590*/  LDL.LU R29, [R1+0x7a4] ;  /* 0x0007a400011d7983 */ /* 0x001f680000300800 */
[----:B------:R0:W-:Y:S01]  /*255a0*/  STL [R1+0x650], R3 ;  /* 0x0006500301007387 */ /* 0x0001e20000100800 */
[----:B------:R-:W-:-:S03]  /*255b0*/  IMAD R18, R18, UR4, RZ ;  /* 0x0000000412127c24 */ /* 0x000fc6000f8e02ff */
[----:B0-----:R-:W5:Y:S01]  /*255c0*/  LDL.LU R3, [R1+0x7a0] ;  /* 0x0007a00001037983 */ /* 0x001f620000300800 */
[----:B------:R-:W-:-:S03]  /*255d0*/  IMAD R17, R17, UR4, RZ ;  /* 0x0000000411117c24 */ /* 0x000fc6000f8e02ff */
[----:B------:R0:W-:Y:S01]  /*255e0*/  STL [R1+0x65c], R18 ;  /* 0x00065c1201007387 */ /* 0x0001e20000100800 */
[----:B--2---:R-:W-:-:S03]  /*255f0*/  IMAD R16, R16, UR4, RZ ;  /* 0x0000000410107c24 */ /* 0x004fc6000f8e02ff */
        /* <DEDUP_REMOVED lines=15> */
[----:B------:R-:W2:Y:S04]  /*256f0*/  LDL.LU R15, [R1+0x790] ;  /* 0x00079000010f7983 */ /* 0x000ea80000300800 */
[----:B------:R-:W2:Y:S04]  /*25700*/  LDL.LU R14, [R1+0x78c] ;  /* 0x00078c00010e7983 */ /* 0x000ea80000300800 */
[----:B------:R-:W2:Y:S04]  /*25710*/  LDL.LU R7, [R1+0x788] ;  /* 0x0007880001077983 */ /* 0x000ea80000300800 */
[----:B0-----:R-:W2:Y:S04]  /*25720*/  LDL.LU R6, [R1+0x784] ;  /* 0x0007840001067983 */ /* 0x001ea80000300800 */
[----:B-1----:R-:W2:Y:S01]  /*25730*/  LDL.LU R4, [R1+0x780] ;  /* 0x0007800001047983 */ /* 0x002ea20000300800 */
[----:B---3--:R-:W-:-:S05]  /*25740*/  IMAD R19, R19, UR4, RZ ;  /* 0x0000000413137c24 */ /* 0x008fca000f8e02ff */
[----:B------:R4:W-:Y:S02]  /*25750*/  STL [R1+0x6c4], R19 ;  /* 0x0006c41301007387 */ /* 0x0009e40000100800 */
[----:B----4-:R-:W-:Y:S02]  /*25760*/  IMAD R19, R13, UR4, RZ ;  /* 0x000000040d137c24 */ /* 0x010fe4000f8e02ff */
        /* <DEDUP_REMOVED lines=8> */
[----:B-----5:R-:W-:Y:S02]  /*257f0*/  IMAD R12, R10, UR4, RZ ;  /* 0x000000040a0c7c24 */ /* 0x020fe4000f8e02ff */
[----:B------:R-:W-:-:S03]  /*25800*/  IMAD R11, R9, UR4, RZ ;  /* 0x00000004090b7c24 */ /* 0x000fc6000f8e02ff */
[----:B------:R-:W-:Y:S01]  /*25810*/  STL [R1+0x754], R12 ;  /* 0x0007540c01007387 */ /* 0x000fe20000100800 */
[----:B------:R-:W-:-:S03]  /*25820*/  IMAD R10, R5, UR4, RZ ;  /* 0x00000004050a7c24 */ /* 0x000fc6000f8e02ff */
[----:B------:R-:W-:Y:S01]  /*25830*/  STL [R1+0x758], R11 ;  /* 0x0007580b01007387 */ /* 0x000fe20000100800 */
[----:B------:R-:W-:-:S03]  /*25840*/  IMAD R9, R2, UR4, RZ ;  /* 0x0000000402097c24 */ /* 0x000fc6000f8e02ff */
[----:B------:R-:W4:Y:S04]  /*25850*/  LDL.LU R5, [R1+0x778] ;  /* 0x0007780001057983 */ /* 0x000f280000300800 */
[----:B------:R-:W-:Y:S04]  /*25860*/  STL [R1+0x75c], R10 ;  /* 0x00075c0a01007387 */ /* 0x000fe80000100800 */
[----:B------:R-:W5:Y:S04]  /*25870*/  LDL.LU R2, [R1+0x774] ;  /* 0x0007740001027983 */ /* 0x000f680000300800 */
[----:B------:R0:W-:Y:S02]  /*25880*/  STL [R1+0x760], R9 ;  /* 0x0007600901007387 */ /* 0x0001e40000100800 */
[----:B0-----:R-:W-:-:S05]  /*25890*/  IMAD R9, R8, UR4, RZ ;  /* 0x0000000408097c24 */ /* 0x001fca000f8e02ff */
[----:B------:R0:W-:Y:S01]  /*258a0*/  STL [R1+0x770], R9 ;  /* 0x0007700901007387 */ /* 0x0001e20000100800 */
[----:B------:R-:W-:-:S03]  /*258b0*/  IMAD R8, R29, UR4, RZ ;  /* 0x000000041d087c24 */ /* 0x000fc6000f8e02ff */
[----:B------:R-:W5:Y:S04]  /*258c0*/  LDL.LU R13, [R1+0x76c] ;  /* 0x00076c00010d7983 */ /* 0x000f680000300800 */
        /* <DEDUP_REMOVED lines=26> */
[----:B0-----:R-:W2:Y:S04]  /*25a70*/  LDL.LU R18, [R1+0x738] ;  /* 0x0007380001127983 */ /* 0x001ea80000300800 */
[----:B------:R0:W-:Y:S04]  /*25a80*/  STL [R1+0x780], R4 ;  /* 0x0007800401007387 */ /* 0x0001e80000100800 */
[----:B0-----:R-:W2:Y:S04]  /*25a90*/  LDL.LU R4, [R1+0x734] ;  /* 0x0007340001047983 */ /* 0x001ea80000300800 */
[----:B------:R-:W2:Y:S04]  /*25aa0*/  LDL.LU R17, [R1+0x730] ;  /* 0x0007300001117983 */ /* 0x000ea80000300800 */
[----:B------:R-:W2:Y:S01]  /*25ab0*/  LDL.LU R16, [R1+0x72c] ;  /* 0x00072c0001107983 */ /* 0x000ea20000300800 */
[----:B---3--:R-:W-:-:S05]  /*25ac0*/  IMAD R0, R0, UR4, RZ ;  /* 0x0000000400007c24 */ /* 0x008fca000f8e02ff */
        /* <DEDUP_REMOVED lines=8> */
[----:B-----5:R-:W-:-:S03]  /*25b50*/  IMAD R2, R2, UR4, RZ ;  /* 0x0000000402027c24 */ /* 0x020fc6000f8e02ff */
[----:B0-----:R-:W4:Y:S04]  /*25b60*/  LDL.LU R5, [R1+0x714] ;  /* 0x0007140001057983 */ /* 0x001f280000300800 */
[----:B------:R0:W-:Y:S04]  /*25b70*/  STL [R1+0x774], R2 ;  /* 0x0007740201007387 */ /* 0x0001e80000100800 */
[----:B0-----:R-:W5:Y:S01]  /*25b80*/  LDL.LU R2, [R1+0x70c] ;  /* 0x00070c0001027983 */ /* 0x001f620000300800 */
[----:B------:R-:W-:-:S05]  /*25b90*/  IMAD R13, R13, UR4, RZ ;  /* 0x000000040d0d7c24 */ /* 0x000fca000f8e02ff */
[----:B------:R0:W-:Y:S02]  /*25ba0*/  STL [R1+0x76c], R13 ;  /* 0x00076c0d01007387 */ /* 0x0001e40000100800 */
[----:B0-----:R-:W-:Y:S02]  /*25bb0*/  IMAD R13, R12, UR4, RZ ;  /* 0x000000040c0d7c24 */ /* 0x001fe4000f8e02ff */
        /* <DEDUP_REMOVED lines=15> */
[----:B------:R-:W5:Y:S04]  /*25cb0*/  LDL.LU R11, [R1+0x700] ;  /* 0x00070000010b7983 */ /* 0x000f680000300800 */
[----:B------:R-:W5:Y:S04]  /*25cc0*/  LDL.LU R10, [R1+0x6fc] ;  /* 0x0006fc00010a7983 */ /* 0x000f680000300800 */
[----:B------:R-:W5:Y:S04]  /*25cd0*/  LDL.LU R9, [R1+0x6f8] ;  /* 0x0006f80001097983 */ /* 0x000f680000300800 */
[----:B0-----:R-:W5:Y:S04]  /*25ce0*/  LDL.LU R8, [R1+0x6f4] ;  /* 0x0006f40001087983 */ /* 0x001f680000300800 */
[----:B------:R-:W5:Y:S04]  /*25cf0*/  LDL.LU R29, [R1+0x6f0] ;  /* 0x0006f000011d7983 */ /* 0x000f680000300800 */
[----:B-1----:R-:W5:Y:S01]  /*25d00*/  LDL.LU R3, [R1+0x6ec] ;  /* 0x0006ec0001037983 */ /* 0x002f620000300800 */
[----:B--2---:R-:W-:-:S05]  /*25d10*/  IMAD R19, R19, UR4, RZ ;  /* 0x0000000413137c24 */ /* 0x004fca000f8e02ff */
[----:B------:R0:W-:Y:S02]  /*25d20*/  STL [R1+0x73c], R19 ;  /* 0x00073c1301007387 */ /* 0x0001e40000100800 */
[----:B0-----:R-:W-:Y:S02]  /*25d30*/  IMAD R19, R18, UR4, RZ ;  /* 0x0000000412137c24 */ /* 0x001fe4000f8e02ff */
[----:B------:R-:W-:Y:S02]  /*25d40*/  IMAD R18, R4, UR4, RZ ;  /* 0x0000000404127c24 */ /* 0x000fe4000f8e02ff */
[----:B------:R-:W2:Y:S04]  /*25d50*/  LDL.LU R4, [R1+0x6e8] ;  /* 0x0006e80001047983 */ /* 0x000ea80000300800 */
[----:B------:R0:W-:Y:S04]  /*25d60*/  STL [R1+0x738], R19 ;  /* 0x0007381301007387 */ /* 0x0001e80000100800 */
[----:B------:R1:W-:Y:S01]  /*25d70*/  STL [R1+0x734], R18 ;  /* 0x0007341201007387 */ /* 0x0003e20000100800 */
[----:B0-----:R-:W-:-:S02]  /*25d80*/  IMAD R19, R17, UR4, RZ ;  /* 0x0000000411137c24 */ /* 0x001fc4000f8e02ff */
[----:B-1----:R-:W-:Y:S02]  /*25d90*/  IMAD R18, R16, UR4, RZ ;  /* 0x0000000410127c24 */ /* 0x002fe4000f8e02ff */
[----:B---3--:R-:W-:Y:S01]  /*25da0*/  IMAD R17, R15, UR4, RZ ;  /* 0x000000040f117c24 */ /* 0x008fe2000f8e02ff */
[----:B------:R-:W-:Y:S01]  /*25db0*/  STL [R1+0x730], R19 ;  /* 0x0007301301007387 */ /* 0x000fe20000100800 */
[----:B------:R-:W-:-:S03]  /*25dc0*/  IMAD R16, R14, UR4, RZ ;  /* 0x000000040e107c24 */ /* 0x000fc6000f8e02ff */
[----:B------:R0:W-:Y:S01]  /*25dd0*/  STL [R1+0x72c], R18 ;  /* 0x00072c1201007387 */ /* 0x0001e20000100800 */
[----:B------:R-:W-:-:S03]  /*25de0*/  IMAD R15, R6, UR4, RZ ;  /* 0x00000004060f7c24 */ /* 0x000fc6000f8e02ff */
[----:B------:R1:W-:Y:S04]  /*25df0*/  STL [R1+0x728], R17 ;  /* 0x0007281101007387 */ /* 0x0003e80000100800 */
[----:B------:R3:W-:Y:S01]  /*25e00*/  STL [R1+0x724], R16 ;  /* 0x0007241001007387 */ /* 0x0007e20000100800 */
[----:B------:R-:W-:-:S03]  /*25e10*/  IMAD R14, R0, UR4, RZ ;  /* 0x00000004000e7c24 */ /* 0x000fc6000f8e02ff */
[----:B------:R-:W2:Y:S04]  /*25e20*/  LDL.LU R6, [R1+0x6e4] ;  /* 0x0006e40001067983 */ /* 0x000ea80000300800 */
[----:B------:R0:W-:Y:S04]  /*25e30*/  STL [R1+0x720], R15 ;  /* 0x0007200f01007387 */ /* 0x0001e80000100800 */
[----:B------:R-:W2:Y:S01]  /*25e40*/  LDL.LU R0, [R1+0x6e0] ;  /* 0x0006e00001007983 */ /* 0x000ea20000300800 */
[----:B------:R-:W-:-:S03]  /*25e50*/  IMAD R7, R7, UR4, RZ ;  /* 0x0000000407077c24 */ /* 0x000fc6000f8e02ff */
[----:B------:R1:W-:Y:S04]  /*25e60*/  STL [R1+0x71c], R14 ;  /* 0x00071c0e01007387 */ /* 0x0003e80000100800 */
[----:B------:R1:W-:Y:S04]  /*25e70*/  STL [R1+0x718], R7 ;  /* 0x0007180701007387 */ /* 0x0003e80000100800 */
[----:B0-----:R-:W2:Y:S01]  /*25e80*/  LDL.LU R18, [R1+0x6d8] ;  /* 0x0006d80001127983 */ /* 0x001ea20000300800 */
[----:B----4-:R-:W-:-:S05]  /*25e90*/  IMAD R5, R5, UR4, RZ ;  /* 0x0000000405057c24 */ /* 0x010fca000f8e02ff */
[----:B------:R0:W-:Y:S04]  /*25ea0*/  STL [R1+0x714], R5 ;  /* 0x0007140501007387 */ /* 0x0001e80000100800 */
[----:B-1----:R-:W4:Y:S01]  /*25eb0*/  LDL.LU R17, [R1+0x6c8] ;  /* 0x0006c80001117983 */ /* 0x002f220000300800 */
[----:B-----5:R-:W-:-:S05]  /*25ec0*/  IMAD R2, R2, UR4, RZ ;  /* 0x0000000402027c24 */ /* 0x020fca000f8e02ff */
[----:B------:R1:W-:Y:S04]  /*25ed0*/  STL [R1+0x70c], R2 ;  /* 0x00070c0201007387 */ /* 0x0003e80000100800 */
[----:B---3--:R-:W3:Y:S04]  /*25ee0*/  LDL.LU R16, [R1+0x6bc] ;  /* 0x0006bc0001107983 */ /* 0x008ee80000300800 */
[----:B------:R-:W5:Y:S04]  /*25ef0*/  LDL.LU R15, [R1+0x6b4] ;  /* 0x0006b400010f7983 */ /* 0x000f680000300800 */
[----:B------:R-:W5:Y:S04]  /*25f00*/  LDL.LU R14, [R1+0x6ac] ;  /* 0x0006ac00010e7983 */ /* 0x000f680000300800 */
[----:B------:R-:W5:Y:S04]  /*25f10*/  LDL.LU R7, [R1+0x6a8] ;  /* 0x0006a80001077983 */ /* 0x000f680000300800 */
[----:B0-----:R-:W5:Y:S04]  /*25f20*/  LDL.LU R5, [R1+0x6a4] ;  /* 0x0006a40001057983 */ /* 0x001f680000300800 */
[----:B-1----:R-:W5:Y:S01]  /*25f30*/  LDL.LU R2, [R1+0x6a0] ;  /* 0x0006a00001027983 */ /* 0x002f620000300800 */
[----:B------:R-:W-:-:S02]  /*25f40*/  IMAD R19, R13, UR4, RZ ;  /* 0x000000040d137c24 */ /* 0x000fc4000f8e02ff */
[----:B------:R-:W-:-:S03]  /*25f50*/  IMAD R13, R12, UR4, RZ ;  /* 0x000000040c0d7c24 */ /* 0x000fc6000f8e02ff */
[----:B------:R0:W-:Y:S01]  /*25f60*/  STL [R1+0x708], R19 ;  /* 0x0007081301007387 */ /* 0x0001e20000100800 */
        /* <DEDUP_REMOVED lines=31> */
[----:B0-----:R-:W2:Y:S04]  /*26160*/  LDL.LU R0, [R1+0x664] ;  /* 0x0006640001007983 */ /* 0x001ea80000300800 */
[----:B------:R0:W-:Y:S01]  /*26170*/  STL [R1+0x6d8], R18 ;  /* 0x0006d81201007387 */ /* 0x0001e20000100800 */
[----:B----4-:R-:W-:-:S05]  /*26180*/  IMAD R17, R17, UR4, RZ ;  /* 0x0000000411117c24 */ /* 0x010fca000f8e02ff */
[----:B------:R1:W-:Y:S01]  /*26190*/  STL [R1+0x6c8], R17 ;  /* 0x0006c81101007387 */ /* 0x0003e20000100800 */
[----:B---3--:R-:W-:Y:S02]  /*261a0*/  IMAD R16, R16, UR4, RZ ;  /* 0x0000000410107c24 */ /* 0x008fe4000f8e02ff */
[----:B-----5:R-:W-:-:S03]  /*261b0*/  IMAD R15, R15, UR4, RZ ;  /* 0x000000040f0f7c24 */ /* 0x020fc6000f8e02ff */
        /* <DEDUP_REMOVED lines=14> */
[----:B-----5:R-:W5:Y:S04]  /*262a0*/  LDL.LU R14, [R1+0x644] ;  /* 0x00064400010e7983 */ /* 0x020f680000300800 */
[----:B------:R-:W5:Y:S04]  /*262b0*/  LDL.LU R7, [R1+0x638] ;  /* 0x0006380001077983 */ /* 0x000f680000300800 */
[----:B0-----:R-:W5:Y:S04]  /*262c0*/  LDL.LU R5, [R1+0x630] ;  /* 0x0006300001057983 */ /* 0x001f680000300800 */
[----:B-1----:R-:W5:Y:S01]  /*262d0*/  LDL.LU R2, [R1+0x624] ;  /* 0x0006240001027983 */ /* 0x002f620000300800 */
[----:B------:R-:W-:-:S05]  /*262e0*/  IMAD R19, R19, UR4, RZ ;  /* 0x0000000413137c24 */ /* 0x000fca000f8e02ff */
        /* <DEDUP_REMOVED lines=16> */
[----:B------:R-:W5:Y:S01]  /*263f0*/  LDL.LU R29, [R1+0x618] ;  /* 0x00061800011d7983 */ /* 0x000f620000300800 */
[----:B------:R-:W-:-:S03]  /*26400*/  IMAD R8, R8, UR4, RZ ;  /* 0x0000000408087c24 */ /* 0x000fc6000f8e02ff */
[----:B------:R0:W-:Y:S04]  /*26410*/  STL [R1+0x680], R10 ;  /* 0x0006800a01007387 */ /* 0x0001e80000100800 */
[----:B------:R-:W5:Y:S04]  /*26420*/  LDL.LU R4, [R1+0x614] ;  /* 0x0006140001047983 */ /* 0x000f680000300800 */
        /* <DEDUP_REMOVED lines=21> */
[----:B-----5:R-:W-:-:S03]  /*26580*/  IMAD R14, R14, UR4, RZ ;  /* 0x000000040e0e7c24 */ /* 0x020fc6000f8e02ff */
        /* <DEDUP_REMOVED lines=10> */
[----:B0-----:R-:W5:Y:S04]  /*26630*/  LDL.LU R2, [R1+0x5c8] ;  /* 0x0005c80001027983 */ /* 0x001f680000300800 */
[----:B------:R-:W5:Y:S04]  /*26640*/  LDL.LU R17, [R1+0x5c0] ;  /* 0x0005c00001117983 */ /* 0x000f680000300800 */
[----:B------:R-:W5:Y:S01]  /*26650*/  LDL.LU R16, [R1+0x5bc] ;  /* 0x0005bc0001107983 */ /* 0x000f620000300800 */
[----:B------:R-:W-:-:S05]  /*26660*/  IMAD R3, R3, UR4, RZ ;  /* 0x0000000403037c24 */ /* 0x000fca000f8e02ff */
        /* <DEDUP_REMOVED lines=14> */
[----:B------:R0:W-:Y:S04]  /*26750*/  STL [R1+0x7cc], R13 ;  /* 0x0007cc0d01007387 */ /* 0x0001e80000100800 */
[----:B------:R1:W-:Y:S01]  /*26760*/  STL [R1+0x7d4], R12 ;  /* 0x0007d40c01007387 */ /* 0x0003e20000100800 */
[----:B--2---:R-:W-:Y:S02]  /*26770*/  IMAD R11, R11, UR4, RZ ;  /* 0x000000040b0b7c24 */ /* 0x004fe4000f8e02ff */
        /* <DEDUP_REMOVED lines=22> */
[----:B-----5:R-:W-:Y:S02]  /*268e0*/  IMAD R18, R2, UR4, RZ ;  /* 0x0000000402127c24 */ /* 0x020fe4000f8e02ff */
[----:B------:R-:W3:Y:S04]  /*268f0*/  LDL.LU R2, [R1+0x550] ;  /* 0x0005500001027983 */ /* 0x000ee80000300800 */
[----:B------:R0:W-:Y:S04]  /*26900*/  STL [R1+0x804], R19 ;  /* 0x0008041301007387 */ /* 0x0001e80000100800 */
[----:B------:R1:W-:Y:S01]  /*26910*/  STL [R1+0x80c], R18 ;  /* 0x00080c1201007387 */ /* 0x0003e20000100800 */
[----:B0-----:R-:W-:-:S02]  /*26920*/  IMAD R19, R17, UR4, RZ ;  /* 0x0000000411137c24 */ /* 0x001fc4000f8e02ff */
[----:B-1----:R-:W-:-:S03]  /*26930*/  IMAD R18, R16, UR4, RZ ;  /* 0x0000000410127c24 */ /* 0x002fc6000f8e02ff */
        /* <DEDUP_REMOVED lines=92> */
[----:B-1----:R-:W-:-:S03]  /*26f00*/  IMAD R13, R11, UR4, RZ ;  /* 0x000000040b0d7c24 */ /* 0x002fc6000f8e02ff */
[----:B------:R-:W-:Y:S04]  /*26f10*/  STL [R1+0x8d8], R19 ;  /* 0x0008d81301007387 */ /* 0x000fe80000100800 */
[----:B------:R0:W-:Y:S01]  /*26f20*/  STL [R1+0x8dc], R13 ;  /* 0x0008dc0d01007387 */ /* 0x0001e20000100800 */
[----:B---3--:R-:W-:Y:S02]  /*26f30*/  IMAD R12, R10, UR4, RZ ;  /* 0x000000040a0c7c24 */ /* 0x008fe4000f8e02ff */
[----:B------:R-:W-:-:S03]  /*26f40*/  IMAD R11, R9, UR4, RZ ;  /* 0x00000004090b7c24 */ /* 0x000fc6000f8e02ff */
[----:B------:R1:W-:Y:S01]  /*26f50*/  STL [R1+0x8e4], R12 ;  /* 0x0008e40c01007387 */ /* 0x0003e20000100800 */
[----:B------:R-:W-:-:S03]  /*26f60*/  IMAD R10, R6, UR4, RZ ;  /* 0x00000004060a7c24 */ /* 0x000fc6000f8e02ff */
        /* <DEDUP_REMOVED lines=35> */
[----:B------:R-:W-:Y:S04]  /*271a0*/  STL [R1+0x934], R7 ;  /* 0x0009340701007387 */ /* 0x000fe80000100800 */
[----:B-1----:R-:W5:Y:S04]  /*271b0*/  LDL.LU R18, [R1+0x438] ;  /* 0x0004380001127983 */ /* 0x002f680000300800 */
[----:B------:R0:W-:Y:S04]  /*271c0*/  STL [R1+0x93c], R4 ;  /* 0x00093c0401007387 */ /* 0x0001e80000100800 */
[----:B------:R-:W5:Y:S04]  /*271d0*/  LDL.LU R29, [R1+0x430] ;  /* 0x00043000011d7983 */ /* 0x000f680000300800 */
[----:B------:R-:W5:Y:S04]  /*271e0*/  LDL.LU R17, [R1+0x42c] ;  /* 0x00042c0001117983 */ /* 0x000f680000300800 */
[----:B------:R-:W5:Y:S01]  /*271f0*/  LDL.LU R16, [R1+0x428] ;  /* 0x0004280001107983 */ /* 0x000f620000300800 */
[----:B--2---:R-:W-:-:S05]  /*27200*/  IMAD R0, R0, UR4, RZ ;  /* 0x0000000400007c24 */ /* 0x004fca000f8e02ff */
[----:B------:R1:W-:Y:S04]  /*27210*/  STL [R1+0x944], R0 ;  /* 0x0009440001007387 */ /* 0x0003e80000100800 */
[----:B------:R-:W2:Y:S04]  /*27220*/  LDL.LU R15, [R1+0x424] ;  /* 0x00042400010f7983 */ /* 0x000ea80000300800 */
[----:B------:R-:W2:Y:S04]  /*27230*/  LDL.LU R14, [R1+0x418] ;  /* 0x00041800010e7983 */ /* 0x000ea80000300800 */
[----:B0-----:R-:W2:Y:S04]  /*27240*/  LDL.LU R4, [R1+0x410] ;  /* 0x0004100001047983 */ /* 0x001ea80000300800 */
[----:B-1----:R-:W2:Y:S04]  /*27250*/  LDL.LU R0, [R1+0x408] ;  /* 0x0004080001007983 */ /* 0x002ea80000300800 */
[----:B------:R-:W2:Y:S01]  /*27260*/  LDL.LU R7, [R1+0x3fc] ;  /* 0x0003fc0001077983 */ /* 0x000ea20000300800 */
[----:B------:R-:W-:-:S05]  /*27270*/  IMAD R6, R6, UR4, RZ ;  /* 0x0000000406067c24 */ /* 0x000fca000f8e02ff */
[----:B------:R0:W-:Y:S01]  /*27280*/  STL [R1+0x948], R6 ;  /* 0x0009480601007387 */ /* 0x0001e20000100800 */
[----:B------:R-:W-:-:S03]  /*27290*/  IMAD R2, R2, UR4, RZ ;  /* 0x0000000402027c24 */ /* 0x000fc6000f8e02ff */
[----:B0-----:R-:W2:Y:S04]  /*272a0*/  LDL.LU R6, [R1+0x3f0] ;  /* 0x0003f00001067983 */ /* 0x001ea80000300800 */
[----:B------:R0:W-:Y:S04]  /*272b0*/  STL [R1+0x950], R2 ;  /* 0x0009500201007387 */ /* 0x0001e80000100800 */
[----:B0-----:R-:W2:Y:S01]  /*272c0*/  LDL.LU R2, [R1+0x3ec] ;  /* 0x0003ec0001027983 */ /* 0x001ea20000300800 */
[----:B------:R-:W-:-:S05]  /*272d0*/  IMAD R13, R13, UR4, RZ ;  /* 0x000000040d0d7c24 */ /* 0x000fca000f8e02ff */
        /* <DEDUP_REMOVED lines=30> */
[----:B0-----:R-:W-:-:S02]  /*274c0*/  IMAD R19, R17, UR4, RZ ;  /* 0x0000000411137c24 */ /* 0x001fc4000f8e02ff */
[----:B--2---:R-:W-:Y:S02]  /*274d0*/  IMAD R17, R15, UR4, RZ ;  /* 0x000000040f117c24 */ /* 0x004fe4000f8e02ff */
[----:B-1----:R-:W-:Y:S02]  /*274e0*/  IMAD R18, R16, UR4, RZ ;  /* 0x0000000410127c24 */ /* 0x002fe4000f8e02ff */
        /* <DEDUP_REMOVED lines=11> */
[----:B------:R1:W-:Y:S04]  /*275a0*/  STL [R1+0x9bc], R14 ;  /* 0x0009bc0e01007387 */ /* 0x0003e80000100800 */
[----:B------:R1:W-:Y:S04]  /*275b0*/  STL [R1+0x9c4], R7 ;  /* 0x0009c40701007387 */ /* 0x0003e80000100800 */
[----:B0-----:R-:W5:Y:S01]  /*275c0*/  LDL.LU R18, [R1+0x3a8] ;  /* 0x0003a80001127983 */ /* 0x001f620000300800 */
[----:B------:R-:W-:-:S05]  /*275d0*/  IMAD R6, R6, UR4, RZ ;  /* 0x0000000406067c24 */ /* 0x000fca000f8e02ff */
        /* <DEDUP_REMOVED lines=35> */
[----:B0-----:R-:W5:Y:S04]  /*27810*/  LDL.LU R5, [R1+0x344] ;  /* 0x0003440001057983 */ /* 0x001f680000300800 */
[----:B------:R-:W5:Y:S04]  /*27820*/  LDL.LU R29, [R1+0x340] ;  /* 0x00034000011d7983 */ /* 0x000f680000300800 */
[----:B------:R-:W5:Y:S01]  /*27830*/  LDL.LU R8, [R1+0x33c] ;  /* 0x00033c0001087983 */ /* 0x000f620000300800 */
[----:B------:R-:W-:-:S05]  /*27840*/  IMAD R4, R4, UR4, RZ ;  /* 0x0000000404047c24 */ /* 0x000fca000f8e02ff */
[----:B------:R0:W-:Y:S01]  /*27850*/  STL [R1+0xa10], R4 ;  /* 0x000a100401007387 */ /* 0x0001e20000100800 */
[----:B------:R-:W-:-:S03]  /*27860*/  IMAD R0, R0, UR4, RZ ;  /* 0x0000000400007c24 */ /* 0x000fc6000f8e02ff */
[----:B0-----:R-:W5:Y:S04]  /*27870*/  LDL.LU R4, [R1+0x338] ;  /* 0x0003380001047983 */ /* 0x001f680000300800 */
[----:B------:R0:W-:Y:S01]  /*27880*/  STL [R1+0xa14], R0 ;  /* 0x000a140001007387 */ /* 0x0001e20000100800 */
[----:B------:R-:W-:-:S03]  /*27890*/  IMAD R18, R18, UR4, RZ ;  /* 0x0000000412127c24 */ /* 0x000fc6000f8e02ff */
[----:B0-----:R-:W5:Y:S04]  /*278a0*/  LDL.LU R0, [R1+0x330] ;  /* 0x0003300001007983 */ /* 0x001f680000300800 */
[----:B------:R0:W-:Y:S01]  /*278b0*/  STL [R1+0xa1c], R18 ;  /* 0x000a1c1201007387 */ /* 0x0001e20000100800 */
[----:B------:R-:W-:-:S05]  /*278c0*/  IMAD R17, R17, UR4, RZ ;  /* 0x0000000411117c24 */ /* 0x000fca000f8e02ff */
        /* <DEDUP_REMOVED lines=29> */
[----:B-1----:R-:W-:Y:S02]  /*27aa0*/  IMAD R13, R11, UR4, RZ ;  /* 0x000000040b0d7c24 */ /* 0x002fe4000f8e02ff */
[----:B------:R-:W-:Y:S01]  /*27ab0*/  IMAD R12, R10, UR4, RZ ;  /* 0x000000040a0c7c24 */ /* 0x000fe2000f8e02ff */
[----:B------:R-:W-:Y:S01]  /*27ac0*/  STL [R1+0xa60], R19 ;  /* 0x000a601301007387 */ /* 0x000fe20000100800 */
[----:B------:R-:W-:-:S03]  /*27ad0*/  IMAD R11, R9, UR4, RZ ;  /* 0x00000004090b7c24 */ /* 0x000fc6000f8e02ff */
[----:B------:R0:W-:Y:S01]  /*27ae0*/  STL [R1+0xa68], R13 ;  /* 0x000a680d01007387 */ /* 0x0001e20000100800 */
[----:B------:R-:W-:-:S03]  /*27af0*/  IMAD R10, R5, UR4, RZ ;  /* 0x00000004050a7c24 */ /* 0x000fc6000f8e02ff */
[----:B------:R1:W-:Y:S01]  /*27b00*/  STL [R1+0xa6c], R12 ;  /* 0x000a6c0c01007387 */ /* 0x0003e20000100800 */
[----:B------:R-:W-:-:S03]  /*27b10*/  IMAD R9, R29, UR4, RZ ;  /* 0x000000041d097c24 */ /* 0x000fc6000f8e02ff */
[----:B------:R4:W-:Y:S04]  /*27b20*/  STL [R1+0xa74], R11 ;  /* 0x000a740b01007387 */ /* 0x0009e80000100800 */
[----:B------:R-:W5:Y:S01]  /*27b30*/  LDL.LU R5, [R1+0x2e0] ;  /* 0x0002e00001057983 */ /* 0x000f620000300800 */
[----:B------:R-:W-:-:S03]  /*27b40*/  IMAD R8, R8, UR4, RZ ;  /* 0x0000000408087c24 */ /* 0x000fc6000f8e02ff */
[----:B------:R0:W-:Y:S04]  /*27b50*/  STL [R1+0xa7c], R10 ;  /* 0x000a7c0a01007387 */ /* 0x0001e80000100800 */
[----:B------:R-:W5:Y:S04]  /*27b60*/  LDL.LU R29, [R1+0x2dc] ;  /* 0x0002dc00011d7983 */ /* 0x000f680000300800 */
        /* <DEDUP_REMOVED lines=8> */
[----:B----4-:R-:W4:Y:S04]  /*27bf0*/  LDL.LU R11, [R1+0x2d0] ;  /* 0x0002d000010b7983 */ /* 0x010f280000300800 */
[----:B------:R-:W4:Y:S04]  /*27c00*/  LDL.LU R10, [R1+0x2cc] ;  /* 0x0002cc00010a7983 */ /* 0x000f280000300800 */
[----:B------:R-:W4:Y:S04]  /*27c10*/  LDL.LU R9, [R1+0x2c8] ;  /* 0x0002c80001097983 */ /* 0x000f280000300800 */
[----:B------:R-:W4:Y:S04]  /*27c20*/  LDL.LU R8, [R1+0x2c0] ;  /* 0x0002c00001087983 */ /* 0x000f280000300800 */
[----:B0-----:R-:W4:Y:S04]  /*27c30*/  LDL.LU R4, [R1+0x2bc] ;  /* 0x0002bc0001047983 */ /* 0x001f280000300800 */
[----:B-1----:R-:W4:Y:S01]  /*27c40*/  LDL.LU R0, [R1+0x2ac] ;  /* 0x0002ac0001007983 */ /* 0x002f220000300800 */
        /* <DEDUP_REMOVED lines=28> */
[----:B-----5:R-:W-:-:S05]  /*27e10*/  IMAD R5, R5, UR4, RZ ;  /* 0x0000000405057c24 */ /* 0x020fca000f8e02ff */
        /* <DEDUP_REMOVED lines=9> */
[----:B----4-:R-:W-:Y:S02]  /*27eb0*/  IMAD R11, R11, UR4, RZ ;  /* 0x000000040b0b7c24 */ /* 0x010fe4000f8e02ff */
        /* <DEDUP_REMOVED lines=13> */
[----:B----4-:R-:W4:Y:S04]  /*27f90*/  LDL.LU R11, [R1+0x23c] ;  /* 0x00023c00010b7983 */ /* 0x010f280000300800 */
[----:B------:R-:W4:Y:S04]  /*27fa0*/  LDL.LU R10, [R1+0x224] ;  /* 0x00022400010a7983 */ /* 0x000f280000300800 */
[----:B------:R-:W4:Y:S04]  /*27fb0*/  LDL.LU R9, [R1+0x220] ;  /* 0x0002200001097983 */ /* 0x000f280000300800 */
[----:B------:R-:W4:Y:S04]  /*27fc0*/  LDL.LU R8, [R1+0x21c] ;  /* 0x00021c0001087983 */ /* 0x000f280000300800 */
[----:B0-----:R-:W4:Y:S04]  /*27fd0*/  LDL.LU R4, [R1+0x20c] ;  /* 0x00020c0001047983 */ /* 0x001f280000300800 */
[----:B-1----:R-:W4:Y:S01]  /*27fe0*/  LDL.LU R0, [R1+0x208] ;  /* 0x0002080001007983 */ /* 0x002f220000300800 */
        /* <DEDUP_REMOVED lines=19> */
[----:B------:R-:W3:Y:S04]  /*28120*/  LDL.LU R3, [R1+0x1e8] ;  /* 0x0001e80001037983 */ /* 0x000ee80000300800 */
[----:B------:R0:W-:Y:S02]  /*28130*/  STL [R1+0xb48], R14 ;  /* 0x000b480e01007387 */ /* 0x0001e40000100800 */
[----:B0-----:R-:W-:-:S05]  /*28140*/  IMAD R14, R6, UR4, RZ ;  /* 0x00000004060e7c24 */ /* 0x001fca000f8e02ff */
[----:B------:R0:W-:Y:S01]  /*28150*/  STL [R1+0xb4c], R14 ;  /* 0x000b4c0e01007387 */ /* 0x0001e20000100800 */
[----:B-----5:R-:W-:-:S03]  /*28160*/  IMAD R6, R5, UR4, RZ ;  /* 0x0000000405067c24 */ /* 0x020fc6000f8e02ff */
        /* <DEDUP_REMOVED lines=26> */
[----:B------:R1:W-:Y:S04]  /*28310*/  STL [R1+0xb84], R4 ;  /* 0x000b840401007387 */ /* 0x0003e80000100800 */
[----:B0-----:R-:W4:Y:S04]  /*28320*/  LDL.LU R13, [R1+0x1a8] ;  /* 0x0001a800010d7983 */ /* 0x001f280000300800 */
[----:B------:R2:W-:Y:S04]  /*28330*/  STL [R1+0xb8c], R0 ;  /* 0x000b8c0001007387 */ /* 0x0005e80000100800 */
[----:B-1----:R-:W4:Y:S04]  /*28340*/  LDL.LU R4, [R1+0x1a0] ;  /* 0x0001a00001047983 */ /* 0x002f280000300800 */
[----:B------:R-:W4:Y:S04]  /*28350*/  LDL.LU R12, [R1+0x19c] ;  /* 0x00019c00010c7983 */ /* 0x000f280000300800 */
[----:B------:R-:W4:Y:S01]  /*28360*/  LDL.LU R11, [R1+0x198] ;  /* 0x00019800010b7983 */ /* 0x000f220000300800 */
[----:B--2---:R-:W-:-:S05]  /*28370*/  IMAD R0, R2, UR4, RZ ;  /* 0x0000000402007c24 */ /* 0x004fca000f8e02ff */
[----:B------:R0:W-:Y:S04]  /*28380*/  STL [R1+0xb90], R0 ;  /* 0x000b900001007387 */ /* 0x0001e80000100800 */
[----:B------:R-:W2:Y:S04]  /*28390*/  LDL.LU R10, [R1+0x194] ;  /* 0x00019400010a7983 */ /* 0x000ea80000300800 */
[----:B------:R-:W2:Y:S04]  /*283a0*/  LDL.LU R9, [R1+0x18c] ;  /* 0x00018c0001097983 */ /* 0x000ea80000300800 */
[----:B0-----:R-:W2:Y:S04]  /*283b0*/  LDL.LU R0, [R1+0x188] ;  /* 0x0001880001007983 */ /* 0x001ea80000300800 */
[----:B------:R-:W2:Y:S04]  /*283c0*/  LDL.LU R2, [R1+0x184] ;  /* 0x0001840001027983 */ /* 0x000ea80000300800 */
[----:B------:R-:W2:Y:S01]  /*283d0*/  LDL.LU R8, [R1+0x180] ;  /* 0x0001800001087983 */ /* 0x000ea20000300800 */
[----:B---3--:R-:W-:-:S05]  /*283e0*/  IMAD R7, R7, UR4, RZ ;  /* 0x0000000407077c24 */ /* 0x008fca000f8e02ff */
[----:B------:R0:W-:Y:S01]  /*283f0*/  STL [R1+0xb98], R7 ;  /* 0x000b980701007387 */ /* 0x0001e20000100800 */
[----:B------:R-:W-:-:S03]  /*28400*/  IMAD R3, R3, UR4, RZ ;  /* 0x0000000403037c24 */ /* 0x000fc6000f8e02ff */
[----:B0-----:R-:W3:Y:S04]  /*28410*/  LDL.LU R7, [R1+0x178] ;  /* 0x0001780001077983 */ /* 0x001ee80000300800 */
[----:B------:R0:W-:Y:S04]  /*28420*/  STL [R1+0xba0], R3 ;  /* 0x000ba00301007387 */ /* 0x0001e80000100800 */
[----:B0-----:R-:W3:Y:S01]  /*28430*/  LDL.LU R3, [R1+0x174] ;  /* 0x0001740001037983 */ /* 0x001ee20000300800 */
[----:B-----5:R-:W-:-:S05]  /*28440*/  IMAD R18, R18, UR4, RZ ;  /* 0x0000000412127c24 */ /* 0x020fca000f8e02ff */
        /* <DEDUP_REMOVED lines=13> */
[----:B0-----:R-:W3:Y:S04]  /*28520*/  LDL.LU R18, [R1+0x170] ;  /* 0x0001700001127983 */ /* 0x001ee80000300800 */
[----:B------:R0:W-:Y:S04]  /*28530*/  STL [R1+0xbcc], R6 ;  /* 0x000bcc0601007387 */ /* 0x0001e80000100800 */
[----:B-1----:R-:W3:Y:S04]  /*28540*/  LDL.LU R17, [R1+0x168] ;  /* 0x0001680001117983 */ /* 0x002ee80000300800 */
[----:B------:R1:W-:Y:S04]  /*28550*/  STL [R1+0xbd0], R5 ;  /* 0x000bd00501007387 */ /* 0x0003e80000100800 */
[----:B-----5:R-:W5:Y:S04]  /*28560*/  LDL.LU R16, [R1+0x164] ;  /* 0x0001640001107983 */ /* 0x020f680000300800 */
[----:B------:R-:W5:Y:S04]  /*28570*/  LDL.LU R15, [R1+0x160] ;  /* 0x00016000010f7983 */ /* 0x000f680000300800 */
[----:B------:R-:W5:Y:S04]  /*28580*/  LDL.LU R14, [R1+0x15c] ;  /* 0x00015c00010e7983 */ /* 0x000f680000300800 */
[----:B0-----:R-:W5:Y:S04]  /*28590*/  LDL.LU R6, [R1+0x154] ;  /* 0x0001540001067983 */ /* 0x001f680000300800 */
[----:B-1----:R-:W5:Y:S04]  /*285a0*/  LDL.LU R5, [R1+0x150] ;  /* 0x0001500001057983 */ /* 0x002f680000300800 */
[----:B------:R-:W5:Y:S01]  /*285b0*/  LDL.LU R29, [R1+0x14c] ;  /* 0x00014c00011d7983 */ /* 0x000f620000300800 */
[----:B----4-:R-:W-:-:S05]  /*285c0*/  IMAD R19, R19, UR4, RZ ;  /* 0x0000000413137c24 */ /* 0x010fca000f8e02ff */
[----:B------:R0:W-:Y:S02]  /*285d0*/  STL [R1+0xbd8], R19 ;  /* 0x000bd81301007387 */ /* 0x0001e40000100800 */
[----:B0-----:R-:W-:Y:S02]  /*285e0*/  IMAD R19, R13, UR4, RZ ;  /* 0x000000040d137c24 */ /* 0x001fe4000f8e02ff */
        /* <DEDUP_REMOVED lines=14> */
[----:B------:R-:W4:Y:S04]  /*286d0*/  LDL.LU R0, [R1+0x144] ;  /* 0x0001440001007983 */ /* 0x000f280000300800 */
[----:B------:R0:W-:Y:S04]  /*286e0*/  STL [R1+0xc04], R10 ;  /* 0x000c040a01007387 */ /* 0x0001e80000100800 */
[----:B------:R-:W4:Y:S01]  /*286f0*/  LDL.LU R2, [R1+0x140] ;  /* 0x0001400001027983 */ /* 0x000f220000300800 */
[----:B------:R-:W-:-:S03]  /*28700*/  IMAD R8, R8, UR4, RZ ;  /* 0x0000000408087c24 */ /* 0x000fc6000f8e02ff */
[----:B------:R1:W-:Y:S04]  /*28710*/  STL [R1+0xc0c], R9 ;  /* 0x000c0c0901007387 */ /* 0x0003e80000100800 */
[----:B------:R1:W-:Y:S04]  /*28720*/  STL [R1+0xc10], R8 ;  /* 0x000c100801007387 */ /* 0x0003e80000100800 */
[----:B0-----:R-:W4:Y:S01]  /*28730*/  LDL.LU R13, [R1+0x13c] ;  /* 0x00013c00010d7983 */ /* 0x001f220000300800 */
[----:B---3--:R-:W-:-:S05]  /*28740*/  IMAD R7, R7, UR4, RZ ;  /* 0x0000000407077c24 */ /* 0x008fca000f8e02ff */
[----:B------:R0:W-:Y:S04]  /*28750*/  STL [R1+0xc18], R7 ;  /* 0x000c180701007387 */ /* 0x0001e80000100800 */
[----:B-1----:R-:W3:Y:S01]  /*28760*/  LDL.LU R12, [R1+0x134] ;  /* 0x00013400010c7983 */ /* 0x002ee20000300800 */
        /* <DEDUP_REMOVED lines=23> */
[----:B------:R0:W-:Y:S04]  /*288e0*/  STL [R1+0xc4c], R6 ;  /* 0x000c4c0601007387 */ /* 0x0001e80000100800 */
[----:B-1----:R-:W5:Y:S04]  /*288f0*/  LDL.LU R18, [R1+0x10c] ;  /* 0x00010c0001127983 */ /* 0x002f680000300800 */
[----:B------:R1:W-:Y:S04]  /*28900*/  STL [R1+0xc50], R5 ;  /* 0x000c500501007387 */ /* 0x0003e80000100800 */
[----:B0-----:R-:W5:Y:S04]  /*28910*/  LDL.LU R6, [R1+0x108] ;  /* 0x0001080001067983 */ /* 0x001f680000300800 */
[----:B------:R-:W5:Y:S04]  /*28920*/  LDL.LU R17, [R1+0x104] ;  /* 0x0001040001117983 */ /* 0x000f680000300800 */
[----:B------:R-:W5:Y:S01]  /*28930*/  LDL.LU R16, [R1+0x100] ;  /* 0x0001000001107983 */ /* 0x000f620000300800 */
[----:B----4-:R-:W-:-:S05]  /*28940*/  IMAD R4, R4, UR4, RZ ;  /* 0x0000000404047c24 */ /* 0x010fca000f8e02ff */
[----:B------:R0:W-:Y:S04]  /*28950*/  STL [R1+0xc58], R4 ;  /* 0x000c580401007387 */ /* 0x0001e80000100800 */
[----:B------:R-:W4:Y:S04]  /*28960*/  LDL.LU R15, [R1+0xfc] ;  /* 0x0000fc00010f7983 */ /* 0x000f280000300800 */
[----:B------:R-:W4:Y:S04]  /*28970*/  LDL.LU R14, [R1+0xf8] ;  /* 0x0000f800010e7983 */ /* 0x000f280000300800 */
[----:B-1----:R-:W4:Y:S04]  /*28980*/  LDL.LU R5, [R1+0xf4] ;  /* 0x0000f40001057983 */ /* 0x002f280000300800 */
[----:B------:R-:W4:Y:S04]  /*28990*/  LDL.LU R29, [R1+0xf0] ;  /* 0x0000f000011d7983 */ /* 0x000f280000300800 */
[----:B0-----:R-:W4:Y:S01]  /*289a0*/  LDL.LU R4, [R1+0xec] ;  /* 0x0000ec0001047983 */ /* 0x001f220000300800 */
[----:B------:R-:W-:-:S05]  /*289b0*/  IMAD R0, R0, UR4, RZ ;  /* 0x0000000400007c24 */ /* 0x000fca000f8e02ff */
[----:B------:R0:W-:Y:S01]  /*289c0*/  STL [R1+0xc5c], R0 ;  /* 0x000c5c0001007387 */ /* 0x0001e20000100800 */
[----:B------:R-:W-:-:S03]  /*289d0*/  IMAD R2, R2, UR4, RZ ;  /* 0x0000000402027c24 */ /* 0x000fc6000f8e02ff */
[----:B0-----:R-:W4:Y:S04]  /*289e0*/  LDL.LU R0, [R1+0xe8] ;  /* 0x0000e80001007983 */ /* 0x001f280000300800 */
[----:B------:R0:W-:Y:S04]  /*289f0*/  STL [R1+0xc64], R2 ;  /* 0x000c640201007387 */ /* 0x0001e80000100800 */
[----:B0-----:R-:W4:Y:S01]  /*28a00*/  LDL.LU R2, [R1+0xe4] ;  /* 0x0000e40001027983 */ /* 0x001f220000300800 */
[----:B------:R-:W-:-:S05]  /*28a10*/  IMAD R13, R13, UR4, RZ ;  /* 0x000000040d0d7c24 */ /* 0x000fca000f8e02ff */
[----:B------:R0:W-:Y:S01]  /*28a20*/  STL [R1+0xc6c], R13 ;  /* 0x000c6c0d01007387 */ /* 0x0001e20000100800 */
[----:B---3--:R-:W-:-:S05]  /*28a30*/  IMAD R12, R12, UR4, RZ ;  /* 0x000000040c0c7c24 */ /* 0x008fca000f8e02ff */
        /* <DEDUP_REMOVED lines=15> */
[----:B--2---:R-:W2:Y:S04]  /*28b30*/  LDL.LU R11, [R1+0xd8] ;  /* 0x0000d800010b7983 */ /* 0x004ea80000300800 */
[----:B---3--:R-:W3:Y:S04]  /*28b40*/  LDL.LU R10, [R1+0xd4] ;  /* 0x0000d400010a7983 */ /* 0x008ee80000300800 */
[----:B------:R-:W3:Y:S04]  /*28b50*/  LDL.LU R9, [R1+0xd0] ;  /* 0x0000d00001097983 */ /* 0x000ee80000300800 */
[----:B------:R-:W3:Y:S04]  /*28b60*/  LDL.LU R8, [R1+0xcc] ;  /* 0x0000cc0001087983 */ /* 0x000ee80000300800 */
[----:B0-----:R-:W3:Y:S04]  /*28b70*/  LDL.LU R7, [R1+0xc8] ;  /* 0x0000c80001077983 */ /* 0x001ee80000300800 */
[----:B-1----:R-:W3:Y:S01]  /*28b80*/  LDL.LU R3, [R1+0xc4] ;  /* 0x0000c40001037983 */ /* 0x002ee20000300800 */
[----:B-----5:R-:W-:-:S05]  /*28b90*/  IMAD R19, R19, UR4, RZ ;  /* 0x0000000413137c24 */ /* 0x020fca000f8e02ff */
[----:B------:R0:W-:Y:S02]  /*28ba0*/  STL [R1+0xc9c], R19 ;  /* 0x000c9c1301007387 */ /* 0x0001e40000100800 */
[----:B0-----:R-:W-:Y:S02]  /*28bb0*/  IMAD R19, R18, UR4, RZ ;  /* 0x0000000412137c24 */ /* 0x001fe4000f8e02ff */
[----:B------:R-:W-:Y:S02]  /*28bc0*/  IMAD R18, R6, UR4, RZ ;  /* 0x0000000406127c24 */ /* 0x000fe4000f8e02ff */
[----:B------:R-:W5:Y:S04]  /*28bd0*/  LDL.LU R6, [R1+0xc0] ;  /* 0x0000c00001067983 */ /* 0x000f680000300800 */
[----:B------:R0:W-:Y:S04]  /*28be0*/  STL [R1+0xca4], R19 ;  /* 0x000ca41301007387 */ /* 0x0001e80000100800 */
[----:B------:R1:W-:Y:S01]  /*28bf0*/  STL [R1+0xca8], R18 ;  /* 0x000ca81201007387 */ /* 0x0003e20000100800 */
[----:B0-----:R-:W-:-:S02]  /*28c00*/  IMAD R19, R17, UR4, RZ ;  /* 0x0000000411137c24 */ /* 0x001fc4000f8e02ff */
[----:B-1----:R-:W-:Y:S02]  /*28c10*/  IMAD R18, R16, UR4, RZ ;  /* 0x0000000410127c24 */ /* 0x002fe4000f8e02ff */
[----:B----4-:R-:W-:Y:S01]  /*28c20*/  IMAD R17, R15, UR4, RZ ;  /* 0x000000040f117c24 */ /* 0x010fe2000f8e02ff */
[----:B------:R-:W-:Y:S01]  /*28c30*/  STL [R1+0xcb0], R19 ;  /* 0x000cb01301007387 */ /* 0x000fe20000100800 */
[----:B------:R-:W-:-:S03]  /*28c40*/  IMAD R16, R14, UR4, RZ ;  /* 0x000000040e107c24 */ /* 0x000fc6000f8e02ff */
[----:B------:R-:W-:Y:S01]  /*28c50*/  STL [R1+0xcb4], R18 ;  /* 0x000cb41201007387 */ /* 0x000fe20000100800 */
[----:B------:R-:W-:-:S03]  /*28c60*/  IMAD R15, R5, UR4, RZ ;  /* 0x00000004050f7c24 */ /* 0x000fc6000f8e02ff */
[----:B------:R-:W-:Y:S01]  /*28c70*/  STL [R1+0xcbc], R17 ;  /* 0x000cbc1101007387 */ /* 0x000fe20000100800 */
[----:B------:R-:W-:-:S03]  /*28c80*/  IMAD R14, R29, UR4, RZ ;  /* 0x000000041d0e7c24 */ /* 0x000fc6000f8e02ff */
[----:B------:R-:W-:Y:S04]  /*28c90*/  STL [R1+0xcc4], R16 ;  /* 0x000cc41001007387 */ /* 0x000fe80000100800 */
[----:B------:R-:W4:Y:S04]  /*28ca0*/  LDL.LU R5, [R1+0xbc] ;  /* 0x0000bc0001057983 */ /* 0x000f280000300800 */
[----:B------:R-:W-:Y:S04]  /*28cb0*/  STL [R1+0xcc8], R15 ;  /* 0x000cc80f01007387 */ /* 0x000fe80000100800 */
[----:B------:R-:W4:Y:S04]  /*28cc0*/  LDL.LU R29, [R1+0xb8] ;  /* 0x0000b800011d7983 */ /* 0x000f280000300800 */
[----:B------:R0:W-:Y:S02]  /*28cd0*/  STL [R1+0xcd0], R14 ;  /* 0x000cd00e01007387 */ /* 0x0001e40000100800 */
[----:B0-----:R-:W-:-:S05]  /*28ce0*/  IMAD R14, R4, UR4, RZ ;  /* 0x00000004040e7c24 */ /* 0x001fca000f8e02ff */
[----:B------:R0:W-:Y:S04]  /*28cf0*/  STL [R1+0xcd8], R14 ;  /* 0x000cd80e01007387 */ /* 0x0001e80000100800 */
[----:B------:R-:W4:Y:S01]  /*28d00*/  LDL.LU R18, [R1+0xb0] ;  /* 0x0000b00001127983 */ /* 0x000f220000300800 */
[----:B------:R-:W-:-:S05]  /*28d10*/  IMAD R4, R0, UR4, RZ ;  /* 0x0000000400047c24 */ /* 0x000fca000f8e02ff */
[----:B------:R1:W-:Y:S04]  /*28d20*/  STL [R1+0xcdc], R4 ;  /* 0x000cdc0401007387 */ /* 0x0003e80000100800 */
[----:B------:R-:W4:Y:S01]  /*28d30*/  LDL.LU R17, [R1+0xac] ;  /* 0x0000ac0001117983 */ /* 0x000f220000300800 */
[----:B------:R-:W-:-:S05]  /*28d40*/  IMAD R0, R2, UR4, RZ ;  /* 0x0000000402007c24 */ /* 0x000fca000f8e02ff */
[----:B------:R0:W-:Y:S04]  /*28d50*/  STL [R1+0xce4], R0 ;  /* 0x000ce40001007387 */ /* 0x0001e80000100800 */
[----:B------:R-:W4:Y:S04]  /*28d60*/  LDL.LU R16, [R1+0xa8] ;  /* 0x0000a80001107983 */ /* 0x000f280000300800 */
[----:B------:R-:W4:Y:S04]  /*28d70*/  LDL.LU R15, [R1+0xa4] ;  /* 0x0000a400010f7983 */ /* 0x000f280000300800 */
[----:B0-----:R-:W4:Y:S04]  /*28d80*/  LDL.LU R14, [R1+0xa0] ;  /* 0x0000a000010e7983 */ /* 0x001f280000300800 */
[----:B-1----:R-:W4:Y:S04]  /*28d90*/  LDL.LU R4, [R1+0x9c] ;  /* 0x00009c0001047983 */ /* 0x002f280000300800 */
[----:B------:R-:W4:Y:S04]  /*28da0*/  LDL.LU R0, [R1+0x98] ;  /* 0x0000980001007983 */ /* 0x000f280000300800 */
[----:B------:R-:W4:Y:S01]  /*28db0*/  LDL.LU R2, [R1+0x94] ;  /* 0x0000940001027983 */ /* 0x000f220000300800 */
        /* <DEDUP_REMOVED lines=18> */
[----:B0-----:R-:W3:Y:S04]  /*28ee0*/  LDL.LU R3, [R1+0x88] ;  /* 0x0000880001037983 */ /* 0x001ee80000300800 */
[----:B------:R-:W3:Y:S04]  /*28ef0*/  LDL.LU R12, [R1+0x84] ;  /* 0x00008400010c7983 */ /* 0x000ee80000300800 */
[----:B------:R-:W3:Y:S01]  /*28f00*/  LDL.LU R11, [R1+0x80] ;  /* 0x00008000010b7983 */ /* 0x000ee20000300800 */
[----:B-----5:R-:W-:-:S05]  /*28f10*/  IMAD R6, R6, UR4, RZ ;  /* 0x0000000406067c24 */ /* 0x020fca000f8e02ff */
[----:B------:R0:W-:Y:S04]  /*28f20*/  STL [R1+0xd1c], R6 ;  /* 0x000d1c0601007387 */ /* 0x0001e80000100800 */
[----:B------:R-:W5:Y:S04]  /*28f30*/  LDL.LU R10, [R1+0x7c] ;  /* 0x00007c00010a7983 */ /* 0x000f680000300800 */
[----:B------:R-:W5:Y:S04]  /*28f40*/  LDL.LU R9, [R1+0x78] ;  /* 0x0000780001097983 */ /* 0x000f680000300800 */
[----:B------:R-:W5:Y:S04]  /*28f50*/  LDL.LU R8, [R1+0x70] ;  /* 0x0000700001087983 */ /* 0x000f680000300800 */
[----:B------:R-:W5:Y:S04]  /*28f60*/  LDL.LU R7, [R1+0x6c] ;  /* 0x00006c0001077983 */ /* 0x000f680000300800 */
[----:B0-----:R-:W5:Y:S01]  /*28f70*/  LDL.LU R6, [R1+0x68] ;  /* 0x0000680001067983 */ /* 0x001f620000300800 */
        /* <DEDUP_REMOVED lines=8> */
[----:B0-----:R-:W-:-:S05]  /*29000*/  IMAD R18, R17, UR4, RZ ;  /* 0x0000000411127c24 */ /* 0x001fca000f8e02ff */
        /* <DEDUP_REMOVED lines=9> */
[----:B------:R-:W-:Y:S01]  /*290a0*/  STL [R1+0xd50], R14 ;  /* 0x000d500e01007387 */ /* 0x000fe20000100800 */
[----:B------:R-:W-:-:S03]  /*290b0*/  IMAD R0, R2, UR4, RZ ;  /* 0x0000000402007c24 */ /* 0x000fc6000f8e02ff */
[----:B0-----:R-:W4:Y:S04]  /*290c0*/  LDL.LU R18, [R1+0x5c] ;  /* 0x00005c0001127983 */ /* 0x001f280000300800 */
[----:B------:R-:W-:Y:S04]  /*290d0*/  STL [R1+0xd54], R4 ;  /* 0x000d540401007387 */ /* 0x000fe80000100800 */
[----:B-1----:R-:W4:Y:S04]  /*290e0*/  LDL.LU R17, [R1+0x58] ;  /* 0x0000580001117983 */ /* 0x002f280000300800 */
[----:B------:R0:W-:Y:S04]  /*290f0*/  STL [R1+0xd5c], R0 ;  /* 0x000d5c0001007387 */ /* 0x0001e80000100800 */
[----:B------:R-:W4:Y:S04]  /*29100*/  LDL.LU R16, [R1+0x54] ;  /* 0x0000540001107983 */ /* 0x000f280000300800 */
[----:B------:R-:W4:Y:S04]  /*29110*/  LDL.LU R15, [R1+0x50] ;  /* 0x00005000010f7983 */ /* 0x000f280000300800 */
[----:B0-----:R-:W4:Y:S04]  /*29120*/  LDL.LU R0, [R1+0x4c] ;  /* 0x00004c0001007983 */ /* 0x001f280000300800 */
[----:B------:R-:W4:Y:S04]  /*29130*/  LDL.LU R2, [R1+0x48] ;  /* 0x0000480001027983 */ /* 0x000f280000300800 */
[----:B------:R-:W4:Y:S04]  /*29140*/  LDL.LU R4, [R1+0x44] ;  /* 0x0000440001047983 */ /* 0x000f280000300800 */
[----:B------:R-:W4:Y:S01]  /*29150*/  LDL.LU R14, [R1+0x40] ;  /* 0x00004000010e7983 */ /* 0x000f220000300800 */
[----:B--2---:R-:W-:-:S05]  /*29160*/  IMAD R19, R19, UR4, RZ ;  /* 0x0000000413137c24 */ /* 0x004fca000f8e02ff */
[----:B------:R0:W-:Y:S01]  /*29170*/  STL [R1+0xd64], R19 ;  /* 0x000d641301007387 */ /* 0x0001e20000100800 */
[----:B---3--:R-:W-:-:S03]  /*29180*/  IMAD R13, R13, UR4, RZ ;  /* 0x000000040d0d7c24 */ /* 0x008fc6000f8e02ff */
[----:B0-----:R-:W2:Y:S04]  /*29190*/  LDL.LU R19, [R1+0x3858] ;  /* 0x0038580001137983 */ /* 0x001ea80000300800 */
[----:B------:R0:W-:Y:S01]  /*291a0*/  STL [R1+0xd68], R13 ;  /* 0x000d680d01007387 */ /* 0x0001e20000100800 */
[----:B------:R-:W-:Y:S02]  /*291b0*/  IMAD R12, R12, UR4, RZ ;  /* 0x000000040c0c7c24 */ /* 0x000fe4000f8e02ff */
[----:B0-----:R-:W-:Y:S02]  /*291c0*/  IMAD R13, R3, UR4, RZ ;  /* 0x00000004030d7c24 */ /* 0x001fe4000f8e02ff */
[----:B------:R-:W-:Y:S01]  /*291d0*/  IMAD R11, R11, UR4, RZ ;  /* 0x000000040b0b7c24 */ /* 0x000fe2000f8e02ff */
[----:B------:R-:W3:Y:S04]  /*291e0*/  LDL.LU R3, [R1+0x3c] ;  /* 0x00003c0001037983 */ /* 0x000ee80000300800 */
[----:B------:R0:W-:Y:S04]  /*291f0*/  STL [R1+0xd70], R13 ;  /* 0x000d700d01007387 */ /* 0x0001e80000100800 */
[----:B------:R1:W-:Y:S01]  /*29200*/  STL [R1+0xd74], R12 ;  /* 0x000d740c01007387 */ /* 0x0003e20000100800 */
[----:B-----5:R-:W-:-:S03]  /*29210*/  IMAD R10, R10, UR4, RZ ;  /* 0x000000040a0a7c24 */ /* 0x020fc6000f8e02ff */
[----:B------:R-:W-:Y:S01]  /*29220*/  STL [R1+0xd7c], R11 ;  /* 0x000d7c0b01007387 */ /* 0x000fe20000100800 */
[----:B------:R-:W-:-:S03]  /*29230*/  IMAD R9, R9, UR4, RZ ;  /* 0x0000000409097c24 */ /* 0x000fc6000f8e02ff */
[----:B------:R-:W-:Y:S01]  /*29240*/  STL [R1+0xd84], R10 ;  /* 0x000d840a01007387 */ /* 0x000fe20000100800 */
[----:B------:R-:W-:-:S03]  /*29250*/  IMAD R8, R8, UR4, RZ ;  /* 0x0000000408087c24 */ /* 0x000fc6000f8e02ff */
[----:B------:R-:W-:Y:S01]  /*29260*/  STL [R1+0xd88], R9 ;  /* 0x000d880901007387 */ /* 0x000fe20000100800 */
[----:B------:R-:W-:-:S03]  /*29270*/  IMAD R7, R7, UR4, RZ ;  /* 0x0000000407077c24 */ /* 0x000fc6000f8e02ff */
[----:B0-----:R-:W5:Y:S04]  /*29280*/  LDL R13, [R1+0x34] ;  /* 0x00003400010d7983 */ /* 0x001f680000100800 */
[----:B------:R-:W-:Y:S04]  /*29290*/  STL [R1+0xd90], R8 ;  /* 0x000d900801007387 */ /* 0x000fe80000100800 */
[----:B-1----:R-:W2:Y:S04]  /*292a0*/  LDL R12, [R1+0x30] ;  /* 0x00003000010c7983 */ /* 0x002ea80000100800 */
[----:B------:R0:W-:Y:S02]  /*292b0*/  STL [R1+0xdec], R7 ;  /* 0x000dec0701007387 */ /* 0x0001e40000100800 */
[----:B0-----:R-:W-:-:S05]  /*292c0*/  IMAD R7, R6, UR4, RZ ;  /* 0x0000000406077c24 */ /* 0x001fca000f8e02ff */
[----:B------:R0:W-:Y:S01]  /*292d0*/  STL [R1+0xd94], R7 ;  /* 0x000d940701007387 */ /* 0x0001e20000100800 */
[----:B----4-:R-:W-:-:S03]  /*292e0*/  IMAD R6, R5, UR4, RZ ;  /* 0x0000000405067c24 */ /* 0x010fc6000f8e02ff */
[----:B------:R-:W4:Y:S04]  /*292f0*/  LDL R11, [R1+0x2c] ;  /* 0x00002c00010b7983 */ /* 0x000f280000100800 */
[----:B------:R1:W-:Y:S04]  /*29300*/  STL [R1+0xd9c], R6 ;  /* 0x000d9c0601007387 */ /* 0x0003e80000100800 */
[----:B------:R-:W4:Y:S01]  /*29310*/  LDL R10, [R1+0x28] ;  /* 0x00002800010a7983 */ /* 0x000f220000100800 */
[----:B------:R-:W-:-:S05]  /*29320*/  IMAD R5, R29, UR4, RZ ;  /* 0x000000041d057c24 */ /* 0x000fca000f8e02ff */
[----:B------:R0:W-:Y:S04]  /*29330*/  STL [R1+0xda0], R5 ;  /* 0x000da00501007387 */ /* 0x0001e80000100800 */
[----:B------:R-:W4:Y:S04]  /*29340*/  LDL R9, [R1+0x24] ;  /* 0x0000240001097983 */ /* 0x000f280000100800 */
[----:B------:R-:W4:Y:S04]  /*29350*/  LDL R8, [R1+0x20] ;  /* 0x0000200001087983 */ /* 0x000f280000100800 */
[----:B0-----:R-:W4:Y:S04]  /*29360*/  LDL R7, [R1+0x1c] ;  /* 0x00001c0001077983 */ /* 0x001f280000100800 */
[----:B-1----:R-:W4:Y:S04]  /*29370*/  LDL R6, [R1+0x18] ;  /* 0x0000180001067983 */ /* 0x002f280000100800 */
[----:B------:R-:W4:Y:S04]  /*29380*/  LDL R5, [R1+0x14] ;  /* 0x0000140001057983 */ /* 0x000f280000100800 */
[----:B------:R-:W4:Y:S01]  /*29390*/  LDL R29, [R1+0x10] ;  /* 0x00001000011d7983 */ /* 0x000f220000100800 */
[----:B------:R-:W-:-:S05]  /*293a0*/  IMAD R18, R18, UR4, RZ ;  /* 0x0000000412127c24 */ /* 0x000fca000f8e02ff */
[----:B------:R0:W-:Y:S01]  /*293b0*/  STL [R1+0xda8], R18 ;  /* 0x000da81201007387 */ /* 0x0001e20000100800 */
[----:B------:R-:W-:-:S03]  /*293c0*/  IMAD R17, R17, UR4, RZ ;  /* 0x0000000411117c24 */ /* 0x000fc6000f8e02ff */
[----:B0-----:R-:W4:Y:S01]  /*293d0*/  LDL.LU R18, [R1+0x3854] ;  /* 0x0038540001127983 */ /* 0x001f220000300800 */
[----:B------:R-:W-:-:S03]  /*293e0*/  IMAD R16, R16, UR4, RZ ;  /* 0x0000000410107c24 */ /* 0x000fc6000f8e02ff */
[----:B------:R0:W-:Y:S01]  /*293f0*/  STL [R1+0xdac], R17 ;  /* 0x000dac1101007387 */ /* 0x0001e20000100800 */
[----:B------:R-:W-:-:S03]  /*29400*/  IMAD R15, R15, UR4, RZ ;  /* 0x000000040f0f7c24 */ /* 0x000fc6000f8e02ff */
[----:B0-----:R-:W4:Y:S01]  /*29410*/  LDL.LU R17, [R1+0x3850] ;  /* 0x0038500001117983 */ /* 0x001f220000300800 */
[----:B------:R-:W-:-:S03]  /*29420*/  IMAD R4, R4, UR4, RZ ;  /* 0x0000000404047c24 */ /* 0x000fc6000f8e02ff */
[----:B------:R0:W-:Y:S04]  /*29430*/  STL [R1+0xdb4], R16 ;  /* 0x000db41001007387 */ /* 0x0001e80000100800 */
[----:B0-----:R-:W4:Y:S04]  /*29440*/  LDL.LU R16, [R1+0x384c] ;  /* 0x00384c0001107983 */ /* 0x001f280000300800 */
[----:B------:R0:W-:Y:S04]  /*29450*/  STL [R1+0xdbc], R15 ;  /* 0x000dbc0f01007387 */ /* 0x0001e80000100800 */
[----:B0-----:R-:W4:Y:S04]  /*29460*/  LDL.LU R15, [R1+0x3848] ;  /* 0x00384800010f7983 */ /* 0x001f280000300800 */
[----:B------:R0:W-:Y:S04]  /*29470*/  STL [R1+0xdcc], R4 ;  /* 0x000dcc0401007387 */ /* 0x0001e80000100800 */
[----:B0-----:R-:W4:Y:S01]  /*29480*/  LDL.LU R4, [R1+0x3844] ;  /* 0x0038440001047983 */ /* 0x001f220000300800 */
[----:B------:R-:W-:-:S02]  /*29490*/  IMAD R0, R0, UR4, RZ ;  /* 0x0000000400007c24 */ /* 0x000fc4000f8e02ff */
[----:B------:R-:W-:Y:S02]  /*294a0*/  IMAD R14, R14, UR4, RZ ;  /* 0x000000040e0e7c24 */ /* 0x000fe4000f8e02ff */
[----:B------:R-:W-:Y:S01]  /*294b0*/  IMAD R2, R2, UR4, RZ ;  /* 0x0000000402027c24 */ /* 0x000fe2000f8e02ff */
[----:B------:R-:W-:Y:S04]  /*294c0*/  STL [R1+0xdc0], R0 ;  /* 0x000dc00001007387 */ /* 0x000fe80000100800 */
[----:B------:R0:W-:Y:S04]  /*294d0*/  STL [R1+0x37fc], R0 ;  /* 0x0037fc0001007387 */ /* 0x0001e80000100800 */
[----:B------:R-:W-:Y:S04]  /*294e0*/  STL [R1+0xdd4], R14 ;  /* 0x000dd40e01007387 */ /* 0x000fe80000100800 */
[----:B0-----:R-:W4:Y:S04]  /*294f0*/  LDL R0, [R1] ;  /* 0x0000000001007983 */ /* 0x001f280000100800 */
[----:B------:R-:W-:Y:S04]  /*29500*/  STL [R1+0xdc8], R2 ;  /* 0x000dc80201007387 */ /* 0x000fe80000100800 */
[----:B------:R0:W-:Y:S01]  /*29510*/  STL [R1+0x3800], R2 ;  /* 0x0038000201007387 */ /* 0x0001e20000100800 */
[----:B---3--:R-:W-:Y:S01]  /*29520*/  IMAD R3, R3, UR4, RZ ;  /* 0x0000000403037c24 */ /* 0x008fe2000f8e02ff */
[----:B-----5:R-:W-:-:S02]  /*29530*/  SHF.R.S32.HI R13, RZ, 0x1f, R13 ;  /* 0x0000001fff0d7819 */ /* 0x020fc4000001140d */
[----:B0-----:R-:W3:Y:S01]  /*29540*/  LDL R2, [R1+0x4] ;  /* 0x0000040001027983 */ /* 0x001ee20000100800 */
[----:B--2---:R-:W-:Y:S02]  /*29550*/  SHF.R.S32.HI R12, RZ, 0x1f, R12 ;  /* 0x0000001fff0c7819 */ /* 0x004fe4000001140c */
[----:B----4-:R-:W-:Y:S02]  /*29560*/  SHF.R.S32.HI R11, RZ, 0x1f, R11 ;  /* 0x0000001fff0b7819 */ /* 0x010fe4000001140b */
[----:B------:R-:W-:Y:S02]  /*29570*/  SHF.R.S32.HI R10, RZ, 0x1f, R10 ;  /* 0x0000001fff0a7819 */ /* 0x000fe4000001140a */
[----:B------:R-:W-:Y:S02]  /*29580*/  SHF.R.S32.HI R9, RZ, 0x1f, R9 ;  /* 0x0000001fff097819 */ /* 0x000fe40000011409 */
[----:B------:R-:W-:Y:S02]  /*29590*/  SHF.R.S32.HI R8, RZ, 0x1f, R8 ;  /* 0x0000001fff087819 */ /* 0x000fe40000011408 */
[----:B------:R-:W-:-:S02]  /*295a0*/  SHF.R.S32.HI R7, RZ, 0x1f, R7 ;  /* 0x0000001fff077819 */ /* 0x000fc40000011407 */
[----:B------:R-:W-:Y:S02]  /*295b0*/  SHF.R.S32.HI R6, RZ, 0x1f, R6 ;  /* 0x0000001fff067819 */ /* 0x000fe40000011406 */
[----:B------:R-:W-:Y:S02]  /*295c0*/  SHF.R.S32.HI R5, RZ, 0x1f, R5 ;  /* 0x0000001fff057819 */ /* 0x000fe40000011405 */
[----:B------:R-:W-:Y:S02]  /*295d0*/  SHF.R.S32.HI R29, RZ, 0x1f, R29 ;  /* 0x0000001fff1d7819 */ /* 0x000fe4000001141d */
[----:B------:R-:W-:-:S05]  /*295e0*/  SHF.R.S32.HI R14, RZ, 0x1f, R4 ;  /* 0x0000001fff0e7819 */ /* 0x000fca0000011404 */
[----:B------:R0:W-:Y:S04]  /*295f0*/  STL [R1+0xc8], R14 ;  /* 0x0000c80e01007387 */ /* 0x0001e80000100800 */
[----:B0-----:R-:W2:Y:S04]  /*29600*/  LDL.LU R14, [R1+0x3840] ;  /* 0x00384000010e7983 */ /* 0x001ea80000300800 */
[----:B------:R0:W-:Y:S04]  /*29610*/  STL [R1+0x3804], R4 ;  /* 0x0038040401007387 */ /* 0x0001e80000100800 */
[----:B0-----:R-:W4:Y:S04]  /*29620*/  LDL R4, [R1+0x8] ;  /* 0x0000080001047983 */ /* 0x001f280000100800 */
[----:B------:R0:W-:Y:S04]  /*29630*/  STL [R1+0xc4], R13 ;  /* 0x0000c40d01007387 */ /* 0x0001e80000100800 */
[----:B0-----:R-:W5:Y:S04]  /*29640*/  LDL.LU R13, [R1+0x383c] ;  /* 0x00383c00010d7983 */ /* 0x001f680000300800 */
[----:B------:R0:W-:Y:S04]  /*29650*/  STL [R1+0xc0], R12 ;  /* 0x0000c00c01007387 */ /* 0x0001e80000100800 */
[----:B0-----:R-:W2:Y:S04]  /*29660*/  LDL.LU R12, [R1+0x3838] ;  /* 0x00383800010c7983 */ /* 0x001ea80000300800 */
[----:B------:R-:W-:Y:S04]  /*29670*/  STL [R1+0xddc], R3 ;  /* 0x000ddc0301007387 */ /* 0x000fe80000100800 */
[----:B------:R0:W-:Y:S04]  /*29680*/  STL [R1+0x3808], R3 ;  /* 0x0038080301007387 */ /* 0x0001e80000100800 */
[----:B0-----:R-:W2:Y:S04]  /*29690*/  LDL R3, [R1+0xc] ;  /* 0x00000c0001037983 */ /* 0x001ea80000100800 */
[----:B------:R0:W-:Y:S04]  /*296a0*/  STL [R1+0xbc], R11 ;  /* 0x0000bc0b01007387 */ /* 0x0001e80000100800 */
[----:B0-----:R-:W3:Y:S04]  /*296b0*/  LDL.LU R11, [R1+0x3834] ;  /* 0x00383400010b7983 */ /* 0x001ee80000300800 */
[----:B------:R0:W-:Y:S04]  /*296c0*/  STL [R1+0xb8], R10 ;  /* 0x0000b80a01007387 */ /* 0x0001e80000100800 */
[----:B0-----:R-:W5:Y:S04]  /*296d0*/  LDL.LU R10, [R1+0x3830] ;  /* 0x00383000010a7983 */ /* 0x001f680000300800 */
        /* <DEDUP_REMOVED lines=11> */
[----:B0-----:R-:W5:Y:S01]  /*29790*/  LDL.LU R29, [R1+0x3818] ;  /* 0x00381800011d7983 */ /* 0x001f620000300800 */
[----:B----4-:R-:W-:-:S02]  /*297a0*/  SHF.R.S32.HI R4, RZ, 0x1f, R4 ;  /* 0x0000001fff047819 */ /* 0x010fc40000011404 */
[----:B--2---:R-:W-:-:S05]  /*297b0*/  SHF.R.S32.HI R3, RZ, 0x1f, R3 ;  /* 0x0000001fff037819 */ /* 0x004fca0000011403 */
[----:B------:R3:W-:Y:S04]  /*297c0*/  STL [R1+0x9c], R3 ;  /* 0x00009c0301007387 */ /* 0x0007e80000100800 */
[----:B------:R-:W-:Y:S01]  /*297d0*/  STL [R1+0x98], R4 ;  /* 0x0000980401007387 */ /* 0x000fe20000100800 */
[----:B---3--:R-:W-:Y:S02]  /*297e0*/  SHF.R.S32.HI R3, RZ, 0x1f, R2 ;  /* 0x0000001fff037819 */ /* 0x008fe40000011402 */
[----:B------:R-:W-:-:S03]  /*297f0*/  SHF.R.S32.HI R2, RZ, 0x1f, R0 ;  /* 0x0000001fff027819 */ /* 0x000fc60000011400 */
[----:B------:R-:W-:Y:S01]  /*29800*/  STL [R1+0x94], R3 ;  /* 0x0000940301007387 */ /* 0x000fe20000100800 */
[----:B-----5:R-:W-:-:S03]  /*29810*/  SHF.R.S32.HI R0, RZ, 0x1f, R29 ;  /* 0x0000001fff007819 */ /* 0x020fc6000001141d */
[----:B------:R-:W-:Y:S04]  /*29820*/  STL [R1+0x37c8], R29 ;  /* 0x0037c81d01007387 */ /* 0x000fe80000100800 */
[----:B------:R0:W-:Y:S04]  /*29830*/  STL [R1+0x90], R2 ;  /* 0x0000900201007387 */ /* 0x0001e80000100800 */
[----:B------:R1:W-:Y:S01]  /*29840*/  STL [R1+0x8c], R0 ;  /* 0x00008c0001007387 */ /* 0x0003e20000100800 */
[----:B0-----:R-:W-:-:S03]  /*29850*/  SHF.R.S32.HI R2, RZ, 0x1f, R5 ;  /* 0x0000001fff027819 */ /* 0x001fc60000011405 */
[----:B------:R-:W-:Y:S01]  /*29860*/  STL [R1+0x37c0], R5 ;  /* 0x0037c00501007387 */ /* 0x000fe20000100800 */
[----:B-1----:R-:W-:-:S03]  /*29870*/  SHF.R.S32.HI R0, RZ, 0x1f, R6 ;  /* 0x0000001fff007819 */ /* 0x002fc60000011406 */
[----:B------:R0:W-:Y:S04]  /*29880*/  STL [R1+0x88], R2 ;  /* 0x0000880201007387 */ /* 0x0001e80000100800 */
[----:B------:R-:W-:Y:S01]  /*29890*/  STL [R1+0x37c4], R6 ;  /* 0x0037c40601007387 */ /* 0x000fe20000100800 */
[----:B0-----:R-:W-:-:S03]  /*298a0*/  SHF.R.S32.HI R2, RZ, 0x1f, R7 ;  /* 0x0000001fff027819 */ /* 0x001fc60000011407 */
[----:B------:R0:W-:Y:S04]  /*298b0*/  STL [R1+0x84], R0 ;  /* 0x0000840001007387 */ /* 0x0001e80000100800 */
[----:B------:R-:W-:Y:S04]  /*298c0*/  STL [R1+0x37bc], R7 ;  /* 0x0037bc0701007387 */ /* 0x000fe80000100800 */
[----:B------:R1:W-:Y:S01]  /*298d0*/  STL [R1+0x80], R2 ;  /* 0x0000800201007387 */ /* 0x0003e20000100800 */
[----:B0-----:R-:W-:-:S03]  /*298e0*/  SHF.R.S32.HI R0, RZ, 0x1f, R8 ;  /* 0x0000001fff007819 */ /* 0x001fc60000011408 */
[----:B------:R-:W-:Y:S01]  /*298f0*/  STL [R1+0x37b8], R8 ;  /* 0x0037b80801007387 */ /* 0x000fe20000100800 */
[----:B-1----:R-:W-:-:S03]  /*29900*/  SHF.R.S32.HI R2, RZ, 0x1f, R9 ;  /* 0x0000001fff027819 */ /* 0x002fc60000011409 */
        /* <DEDUP_REMOVED lines=16> */
[----:B------:R-:W2:Y:S04]  /*29a10*/  LDL R3, [R1+0x11c] ;  /* 0x00011c0001037983 */ /* 0x000ea80000100800 */
[----:B------:R-:W-:Y:S01]  /*29a20*/  STL [R1+0x37d8], R14 ;  /* 0x0037d80e01007387 */ /* 0x000fe20000100800 */
[----:B-1----:R-:W-:-:S03]  /*29a30*/  SHF.R.S32.HI R2, RZ, 0x1f, R15 ;  /* 0x0000001fff027819 */ /* 0x002fc6000001140f */
[----:B------:R0:W-:Y:S04]  /*29a40*/  STL [R1+0x64], R0 ;  /* 0x0000640001007387 */ /* 0x0001e80000100800 */
[----:B------:R-:W-:Y:S04]  /*29a50*/  STL [R1+0x37dc], R15 ;  /* 0x0037dc0f01007387 */ /* 0x000fe80000100800 */
[----:B------:R1:W-:Y:S04]  /*29a60*/  STL [R1+0x60], R2 ;  /* 0x0000600201007387 */ /* 0x0003e80000100800 */
[----:B------:R-:W3:Y:S04]  /*29a70*/  LDL R10, [R1+0x130] ;  /* 0x00013000010a7983 */ /* 0x000ee80000100800 */
[----:B------:R-:W4:Y:S01]  /*29a80*/  LDL R4, [R1+0x138] ;  /* 0x0001380001047983 */ /* 0x000f220000100800 */
[----:B0-----:R-:W-:-:S02]  /*29a90*/  SHF.R.S32.HI R0, RZ, 0x1f, R16 ;  /* 0x0000001fff007819 */ /* 0x001fc40000011410 */
[----:B-1----:R-:W-:-:S03]  /*29aa0*/  SHF.R.S32.HI R2, RZ, 0x1f, R17 ;  /* 0x0000001fff027819 */ /* 0x002fc60000011411 */
[----:B------:R0:W-:Y:S04]  /*29ab0*/  STL [R1+0x5c], R0 ;  /* 0x00005c0001007387 */ /* 0x0001e80000100800 */
[----:B------:R-:W-:Y:S04]  /*29ac0*/  STL [R1+0x37e0], R16 ;  /* 0x0037e01001007387 */ /* 0x000fe80000100800 */
[----:B------:R-:W-:Y:S04]  /*29ad0*/  STL [R1+0x37e4], R17 ;  /* 0x0037e41101007387 */ /* 0x000fe80000100800 */
[----:B------:R1:W-:Y:S01]  /*29ae0*/  STL [R1+0x58], R2 ;  /* 0x0000580201007387 */ /* 0x0003e20000100800 */
[----:B0-----:R-:W-:-:S03]  /*29af0*/  SHF.R.S32.HI R0, RZ, 0x1f, R18 ;  /* 0x0000001fff007819 */ /* 0x001fc60000011412 */
[----:B-1----:R-:W5:Y:S04]  /*29b00*/  LDL R2, [R1+0x158] ;  /* 0x0001580001027983 */ /* 0x002f680000100800 */
[----:B------:R-:W-:Y:S04]  /*29b10*/  STL [R1+0x37e8], R18 ;  /* 0x0037e81201007387 */ /* 0x000fe80000100800 */
[----:B------:R0:W-:Y:S04]  /*29b20*/  STL [R1+0x54], R0 ;  /* 0x0000540001007387 */ /* 0x0001e80000100800 */
[----:B------:R-:W5:Y:S01]  /*29b30*/  LDL R6, [R1+0x16c] ;  /* 0x00016c0001067983 */ /* 0x000f620000100800 */
[----:B0-----:R-:W-:-:S03]  /*29b40*/  SHF.R.S32.HI R0, RZ, 0x1f, R19 ;  /* 0x0000001fff007819 */ /* 0x001fc60000011413 */
[----:B------:R-:W-:Y:S04]  /*29b50*/  STL [R1+0x380c], R19 ;  /* 0x00380c1301007387 */ /* 0x000fe80000100800 */
[----:B------:R0:W-:Y:S04]  /*29b60*/  STL [R1+0x50], R0 ;  /* 0x0000500001007387 */ /* 0x0001e80000100800 */
[----:B------:R-:W5:Y:S04]  /*29b70*/  LDL R9, [R1+0x17c] ;  /* 0x00017c0001097983 */ /* 0x000f680000100800 */
[----:B0-----:R-:W5:Y:S01]  /*29b80*/  LDL R0, [R1+0x190] ;  /* 0x0001900001007983 */ /* 0x001f620000100800 */
[----:B------:R-:W-:-:S02]  /*29b90*/  IMAD R20, R20, UR4, RZ ;  /* 0x0000000414147c24 */ /* 0x000fc4000f8e02ff */
[----:B------:R-:W-:-:S03]  /*29ba0*/  IMAD R21, R21, UR4, RZ ;  /* 0x0000000415157c24 */ /* 0x000fc6000f8e02ff */
[----:B------:R-:W-:Y:S01]  /*29bb0*/  SHF.R.S32.HI R5, RZ, 0x1f, R20 ;  /* 0x0000001fff057819 */ /* 0x000fe20000011414 */
[----:B------:R-:W-:Y:S01]  /*29bc0*/  IMAD R22, R22, UR4, RZ ;  /* 0x0000000416167c24 */ /* 0x000fe2000f8e02ff */
[----:B------:R-:W-:Y:S01]  /*29bd0*/  SHF.R.S32.HI R7, RZ, 0x1f, R21 ;  /* 0x0000001fff077819 */ /* 0x000fe20000011415 */
[----:B------:R-:W-:Y:S02]  /*29be0*/  IMAD R23, R23, UR4, RZ ;  /* 0x0000000417177c24 */ /* 0x000fe4000f8e02ff */
[----:B------:R0:W-:Y:S04]  /*29bf0*/  STL [R1+0x4c], R5 ;  /* 0x00004c0501007387 */ /* 0x0001e80000100800 */
[----:B------:R-:W-:Y:S01]  /*29c00*/  STL [R1+0x3810], R20 ;  /* 0x0038101401007387 */ /* 0x000fe20000100800 */
[----:B------:R-:W-:-:S03]  /*29c10*/  IMAD R24, R24, UR4, RZ ;  /* 0x0000000418187c24 */ /* 0x000fc6000f8e02ff */
[----:B------:R-:W-:Y:S01]  /*29c20*/  STL [R1+0x3814], R21 ;  /* 0x0038141501007387 */ /* 0x000fe20000100800 */
[----:B0-----:R-:W-:-:S03]  /*29c30*/  SHF.R.S32.HI R5, RZ, 0x1f, R22 ;  /* 0x0000001fff057819 */ /* 0x001fc60000011416 */
[----:B------:R0:W-:Y:S01]  /*29c40*/  STL [R1+0x48], R7 ;  /* 0x0000480701007387 */ /* 0x0001e20000100800 */
[----:B------:R-:W-:Y:S01]  /*29c50*/  IMAD R25, R25, UR4, RZ ;  /* 0x0000000419197c24 */ /* 0x000fe2000f8e02ff */
[----:B------:R-:W-:Y:S01]  /*29c60*/  SHF.R.S32.HI R8, RZ, 0x1f, R23 ;  /* 0x0000001fff087819 */ /* 0x000fe20000011417 */
[----:B------:R-:W-:Y:S01]  /*29c70*/  IMAD R26, R26, UR4, RZ ;  /* 0x000000041a1a7c24 */ /* 0x000fe2000f8e02ff */
[----:B------:R-:W-:Y:S01]  /*29c80*/  SHF.R.S32.HI R11, RZ, 0x1f, R24 ;  /* 0x0000001fff0b7819 */ /* 0x000fe20000011418 */
[----:B0-----:R-:W5:Y:S04]  /*29c90*/  LDL R7, [R1+0x1a4] ;  /* 0x0001a40001077983 */ /* 0x001f680000100800 */
[----:B------:R0:W-:Y:S01]  /*29ca0*/  STL [R1+0x44], R5 ;  /* 0x0000440501007387 */ /* 0x0001e20000100800 */
[----:B------:R-:W-:Y:S01]  /*29cb0*/  SHF.R.S32.HI R12, RZ, 0x1f, R25 ;  /* 0x0000001fff0c7819 */ /* 0x000fe20000011419 */
[----:B------:R-:W-:-:S02]  /*29cc0*/  IMAD R27, R27, UR4, RZ ;  /* 0x000000041b1b7c24 */ /* 0x000fc4000f8e02ff */
[----:B------:R-:W-:Y:S01]  /*29cd0*/  IMAD R28, R28, UR4, RZ ;  /* 0x000000041c1c7c24 */ /* 0x000fe2000f8e02ff */
[----:B0-----:R-:W5:Y:S04]  /*29ce0*/  LDL R5, [R1+0x1ac] ;  /* 0x0001ac0001057983 */ /* 0x001f680000100800 */
[----:B------:R0:W-:Y:S04]  /*29cf0*/  STL [R1+0x40], R8 ;  /* 0x0000400801007387 */ /* 0x0001e80000100800 */
[----:B------:R1:W-:Y:S01]  /*29d00*/  STL [R1+0x3c], R11 ;  /* 0x00003c0b01007387 */ /* 0x0003e20000100800 */
[----:B0-----:R-:W-:-:S03]  /*29d10*/  SHF.R.S32.HI R8, RZ, 0x1f, R26 ;  /* 0x0000001fff087819 */ /* 0x001fc6000001141a */
[----:B------:R-:W-:Y:S01]  /*29d20*/  STL [R1+0xcc], R12 ;  /* 0x0000cc0c01007387 */ /* 0x000fe20000100800 */
[----:B-1----:R-:W-:-:S03]  /*29d30*/  SHF.R.S32.HI R11, RZ, 0x1f, R27 ;  /* 0x0000001fff0b7819 */ /* 0x002fc6000001141b */
[----:B------:R-:W5:Y:S04]  /*29d40*/  LDL R29, [R1+0x1b8] ;  /* 0x0001b800011d7983 */ /* 0x000f680000100800 */
[----:B------:R0:W-:Y:S04]  /*29d50*/  STL [R1+0xd0], R8 ;  /* 0x0000d00801007387 */ /* 0x0001e80000100800 */
[----:B------:R-:W-:Y:S04]  /*29d60*/  STL [R1+0xd4], R11 ;  /* 0x0000d40b01007387 */ /* 0x000fe80000100800 */
[----:B------:R-:W5:Y:S01]  /*29d70*/  LDL R21, [R1+0x1c0] ;  /* 0x0001c00001157983 */ /* 0x000f620000100800 */
[----:B0-----:R-:W-:-:S05]  /*29d80*/  SHF.R.S32.HI R8, RZ, 0x1f, R28 ;  /* 0x0000001fff087819 */ /* 0x001fca000001141c */
[----:B------:R0:W-:Y:S04]  /*29d90*/  STL [R1+0xd8], R8 ;  /* 0x0000d80801007387 */ /* 0x0001e80000100800 */
[----:B0-----:R-:W5:Y:S01]  /*29da0*/  LDL R8, [R1+0x1d4] ;  /* 0x0001d40001087983 */ /* 0x001f620000100800 */
[----:B--2---:R-:W-:-:S05]  /*29db0*/  SHF.R.S32.HI R3, RZ, 0x1f, R3 ;  /* 0x0000001fff037819 */ /* 0x004fca0000011403 */
[----:B------:R0:W-:Y:S04]  /*29dc0*/  STL [R1+0xdc], R3 ;  /* 0x0000dc0301007387 */ /* 0x0001e80000100800 */
[----:B------:R-:W2:Y:S04]  /*29dd0*/  LDL R20, [R1+0x1e4] ;  /* 0x0001e40001147983 */ /* 0x000ea80000100800 */
[----:B0-----:R-:W2:Y:S01]  /*29de0*/  LDL R3, [R1+0x1dc] ;  /* 0x0001dc0001037983 */ /* 0x001ea20000100800 */
[----:B---3--:R-:W-:Y:S02]  /*29df0*/  SHF.R.S32.HI R10, RZ, 0x1f, R10 ;  /* 0x0000001fff0a7819 */ /* 0x008fe4000001140a */
[----:B----4-:R-:W-:-:S03]  /*29e00*/  SHF.R.S32.HI R4, RZ, 0x1f, R4 ;  /* 0x0000001fff047819 */ /* 0x010fc60000011404 */
[----:B------:R-:W-:Y:S04]  /*29e10*/  STL [R1+0xe0], R10 ;  /* 0x0000e00a01007387 */ /* 0x000fe80000100800 */
[----:B------:R-:W3:Y:S04]  /*29e20*/  LDL R19, [R1+0x1f0] ;  /* 0x0001f00001137983 */ /* 0x000ee80000100800 */
[----:B------:R0:W-:Y:S04]  /*29e30*/  STL [R1+0xe4], R4 ;  /* 0x0000e40401007387 */ /* 0x0001e80000100800 */
[----:B------:R-:W4:Y:S04]  /*29e40*/  LDL R18, [R1+0x1f4] ;  /* 0x0001f40001127983 */ /* 0x000f280000100800 */
[----:B------:R-:W4:Y:S04]  /*29e50*/  LDL R17, [R1+0x1f8] ;  /* 0x0001f80001117983 */ /* 0x000f280000100800 */
[----:B0-----:R-:W4:Y:S04]  /*29e60*/  LDL R4, [R1+0x1fc] ;  /* 0x0001fc0001047983 */ /* 0x001f280000100800 */
[----:B------:R-:W4:Y:S01]  /*29e70*/  LDL R16, [R1+0x200] ;  /* 0x0002000001107983 */ /* 0x000f220000100800 */
[----:B-----5:R-:W-:-:S03]  /*29e80*/  SHF.R.S32.HI R10, RZ, 0x1f, R2 ;  /* 0x0000001fff0a7819 */ /* 0x020fc60000011402 */
[----:B------:R-:W5:Y:S04]  /*29e90*/  LDL R2, [R1+0x210] ;  /* 0x0002100001027983 */ /* 0x000f680000100800 */
[----:B------:R0:W-:Y:S01]  /*29ea0*/  STL [R1+0xe8], R10 ;  /* 0x0000e80a01007387 */ /* 0x0001e20000100800 */
[----:B------:R-:W-:-:S03]  /*29eb0*/  SHF.R.S32.HI R11, RZ, 0x1f, R6 ;  /* 0x0000001fff0b7819 */ /* 0x000fc60000011406 */
[----:B------:R-:W5:Y:S04]  /*29ec0*/  LDL R6, [R1+0x218] ;  /* 0x0002180001067983 */ /* 0x000f680000100800 */
[----:B0-----:R-:W5:Y:S04]  /*29ed0*/  LDL R10, [R1+0x214] ;  /* 0x00021400010a7983 */ /* 0x001f680000100800 */
[----:B------:R-:W-:Y:S04]  /*29ee0*/  STL [R1+0xec], R11 ;  /* 0x0000ec0b01007387 */ /* 0x000fe80000100800 */
[----:B------:R-:W5:Y:S01]  /*29ef0*/  LDL R15, [R1+0x228] ;  /* 0x00022800010f7983 */ /* 0x000f620000100800 */
[----:B------:R-:W-:-:S05]  /*29f00*/  SHF.R.S32.HI R9, RZ, 0x1f, R9 ;  /* 0x0000001fff097819 */ /* 0x000fca0000011409 */
[----:B------:R0:W-:Y:S01]  /*29f10*/  STL [R1+0xf0], R9 ;  /* 0x0000f00901007387 */ /* 0x0001e20000100800 */
[----:B------:R-:W-:-:S03]  /*29f20*/  SHF.R.S32.HI R0, RZ, 0x1f, R0 ;  /* 0x0000001fff007819 */ /* 0x000fc60000011400 */
[----:B------:R-:W5:Y:S04]  /*29f30*/  LDL R14, [R1+0x22c] ;  /* 0x00022c00010e7983 */ /* 0x000f680000100800 */
[----:B------:R1:W-:Y:S04]  /*29f40*/  STL [R1+0xf4], R0 ;  /* 0x0000f40001007387 */ /* 0x0003e80000100800 */
[----:B0-----:R-:W5:Y:S04]  /*29f50*/  LDL R9, [R1+0x230] ;  /* 0x0002300001097983 */ /* 0x001f680000100800 */
[----:B------:R-:W5:Y:S04]  /*29f60*/  LDL R13, [R1+0x238] ;  /* 0x00023800010d7983 */ /* 0x000f680000100800 */
[----:B-1----:R-:W5:Y:S01]  /*29f70*/  LDL R0, [R1+0x234] ;  /* 0x0002340001007983 */ /* 0x002f620000100800 */
[----:B------:R-:W-:-:S05]  /*29f80*/  SHF.R.S32.HI R7, RZ, 0x1f, R7 ;  /* 0x0000001fff077819 */ /* 0x000fca0000011407 */
[----:B------:R0:W-:Y:S04]  /*29f90*/  STL [R1+0xf8], R7 ;  /* 0x0000f80701007387 */ /* 0x0001e80000100800 */
[----:B------:R-:W5:Y:S01]  /*29fa0*/  LDL R12, [R1+0x250] ;  /* 0x00025000010c7983 */ /* 0x000f620000100800 */
[----:B------:R-:W-:-:S05]  /*29fb0*/  SHF.R.S32.HI R5, RZ, 0x1f, R5 ;  /* 0x0000001fff057819 */ /* 0x000fca0000011405 */
[----:B------:R1:W-:Y:S04]  /*29fc0*/  STL [R1+0xfc], R5 ;  /* 0x0000fc0501007387 */ /* 0x0003e80000100800 */
[----:B------:R-:W5:Y:S04]  /*29fd0*/  LDL R11, [R1+0x254] ;  /* 0x00025400010b7983 */ /* 0x000f680000100800 */
[----:B0-----:R-:W5:Y:S04]  /*29fe0*/  LDL R7, [R1+0x25c] ;  /* 0x00025c0001077983 */ /* 0x001f680000100800 */
[----:B-1----:R-:W5:Y:S01]  /*29ff0*/  LDL R5, [R1+0x258] ;  /* 0x0002580001057983 */ /* 0x002f620000100800 */
[----:B------:R-:W-:-:S05]  /*2a000*/  SHF.R.S32.HI R29, RZ, 0x1f, R29 ;  /* 0x0000001fff1d7819 */ /* 0x000fca000001141d */
[----:B------:R0:W-:Y:S01]  /*2a010*/  STL [R1+0x100], R29 ;  /* 0x0001001d01007387 */ /* 0x0001e20000100800 */
[----:B------:R-:W-:-:S03]  /*2a020*/  SHF.R.S32.HI R21, RZ, 0x1f, R21 ;  /* 0x0000001fff157819 */ /* 0x000fc60000011415 */
[----:B0-----:R-:W5:Y:S04]  /*2a030*/  LDL R29, [R1+0x278] ;  /* 0x00027800011d7983 */ /* 0x001f680000100800 */
[----:B------:R-:W-:Y:S01]  /*2a040*/  STL [R1+0x104], R21 ;  /* 0x0001041501007387 */ /* 0x000fe20000100800 */
[----:B------:R-:W-:-:S05]  /*2a050*/  SHF.R.S32.HI R8, RZ, 0x1f, R8 ;  /* 0x0000001fff087819 */ /* 0x000fca0000011408 */
[----:B------:R0:W-:Y:S04]  /*2a060*/  STL [R1+0x108], R8 ;  /* 0x0001080801007387 */ /* 0x0001e80000100800 */
[----:B0-----:R-:W5:Y:S01]  /*2a070*/  LDL R8, [R1+0x288] ;  /* 0x0002880001087983 */ /* 0x001f620000100800 */
[----:B--2---:R-:W-:-:S03]  /*2a080*/  SHF.R.S32.HI R21, RZ, 0x1f, R3 ;  /* 0x0000001fff157819 */ /* 0x004fc60000011403 */
[----:B------:R-:W2:Y:S04]  /*2a090*/  LDL R3, [R1+0x290] ;  /* 0x0002900001037983 */ /* 0x000ea80000100800 */
[----:B------:R0:W-:Y:S02]  /*2a0a0*/  STL [R1+0x10c], R21 ;  /* 0x00010c1501007387 */ /* 0x0001e40000100800 */
[----:B0-----:R-:W-:Y:S02]  /*2a0b0*/  SHF.R.S32.HI R21, RZ, 0x1f, R20 ;  /* 0x0000001fff157819 */ /* 0x001fe40000011414 */
[----:B---3--:R-:W-:Y:S02]  /*2a0c0*/  SHF.R.S32.HI R20, RZ, 0x1f, R19 ;  /* 0x0000001fff147819 */ /* 0x008fe40000011413 */
[----:B----4-:R-:W-:Y:S01]  /*2a0d0*/  SHF.R.S32.HI R19, RZ, 0x1f, R18 ;  /* 0x0000001fff137819 */ /* 0x010fe20000011412 */
[----:B------:R-:W-:Y:S04]  /*2a0e0*/  STL [R1+0x110], R21 ;  /* 0x0001101501007387 */ /* 0x000fe80000100800 */
[----:B------:R-:W-:Y:S01]  /*2a0f0*/  STL [R1+0x114], R20 ;  /* 0x0001141401007387 */ /* 0x000fe20000100800 */
[----:B------:R-:W-:-:S03]  /*2a100*/  SHF.R.S32.HI R18, RZ, 0x1f, R4 ;  /* 0x0000001fff127819 */ /* 0x000fc60000011404 */
[----:B------:R-:W-:Y:S01]  /*2a110*/  STL [R1+0x118], R19 ;  /* 0x0001181301007387 */ /* 0x000fe20000100800 */
[----:B------:R-:W-:-:S03]  /*2a120*/  SHF.R.S32.HI R17, RZ, 0x1f, R17 ;  /* 0x0000001fff117819 */ /* 0x000fc60000011411 */
[----:B------:R-:W3:Y:S04]  /*2a130*/  LDL R4, [R1+0x294] ;  /* 0x0002940001047983 */ /* 0x000ee80000100800 */
[----:B------:R0:W-:Y:S04]  /*2a140*/  STL [R1+0x120], R17 ;  /* 0x0001201101007387 */ /* 0x0001e80000100800 */
[----:B------:R-:W-:Y:S01]  /*2a150*/  STL [R1+0x124], R18 ;  /* 0x0001241201007387 */ /* 0x000fe20000100800 */
[----:B0-----:R-:W-:Y:S02]  /*2a160*/  SHF.R.S32.HI R17, RZ, 0x1f, R16 ;  /* 0x0000001fff117819 */ /* 0x001fe40000011410 */
[----:B-----5:R-:W-:-:S02]  /*2a170*/  SHF.R.S32.HI R16, RZ, 0x1f, R2 ;  /* 0x0000001fff107819 */ /* 0x020fc40000011402 */
[----:B------:R-:W4:Y:S04]  /*2a180*/  LDL R2, [R1+0x298] ;  /* 0x0002980001027983 */ /* 0x000f280000100800 */
[----:B------:R0:W-:Y:S04]  /*2a190*/  STL [R1+0x128], R17 ;  /* 0x0001281101007387 */ /* 0x0001e80000100800 */
[----:B------:R1:W-:Y:S01]  /*2a1a0*/  STL [R1+0x12c], R16 ;  /* 0x00012c1001007387 */ /* 0x0003e20000100800 */
[----:B0-----:R-:W-:-:S03]  /*2a1b0*/  SHF.R.S32.HI R17, RZ, 0x1f, R10 ;  /* 0x0000001fff117819 */ /* 0x001fc6000001140a */
[----:B------:R-:W5:Y:S01]  /*2a1c0*/  LDL R10, [R1+0x29c] ;  /* 0x00029c00010a7983 */ /* 0x000f620000100800 */
[----:B-1----:R-:W-:-:S03]  /*2a1d0*/  SHF.R.S32.HI R16, RZ, 0x1f, R6 ;  /* 0x0000001fff107819 */ /* 0x002fc60000011406 */
[----:B------:R0:W-:Y:S04]  /*2a1e0*/  STL [R1+0x134], R17 ;  /* 0x0001341101007387 */ /* 0x0001e80000100800 */
[----:B------:R-:W5:Y:S04]  /*2a1f0*/  LDL R6, [R1+0x2a0] ;  /* 0x0002a00001067983 */ /* 0x000f680000100800 */
[----:B------:R1:W-:Y:S01]  /*2a200*/  STL [R1+0x13c], R16 ;  /* 0x00013c1001007387 */ /* 0x0003e20000100800 */
[----:B0-----:R-:W-:Y:S02]  /*2a210*/  SHF.R.S32.HI R17, RZ, 0x1f, R15 ;  /* 0x0000001fff117819 */ /* 0x001fe4000001140f */
[----:B------:R-:W-:-:S02]  /*2a220*/  SHF.R.S32.HI R15, RZ, 0x1f, R9 ;  /* 0x0000001fff0f7819 */ /* 0x000fc40000011409 */
[----:B-1----:R-:W-:Y:S01]  /*2a230*/  SHF.R.S32.HI R16, RZ, 0x1f, R14 ;  /* 0x0000001fff107819 */ /* 0x002fe2000001140e */
[----:B------:R-:W-:Y:S04]  /*2a240*/  STL [R1+0x140], R17 ;  /* 0x0001401101007387 */ /* 0x000fe80000100800 */
[----:B------:R-:W-:Y:S01]  /*2a250*/  STL [R1+0x144], R16 ;  /* 0x0001441001007387 */ /* 0x000fe20000100800 */
[----:B------:R-:W-:-:S03]  /*2a260*/  SHF.R.S32.HI R14, RZ, 0x1f, R0 ;  /* 0x0000001fff0e7819 */ /* 0x000fc60000011400 */
[----:B------:R-:W5:Y:S04]  /*2a270*/  LDL R9, [R1+0x2a4] ;  /* 0x0002a40001097983 */ /* 0x000f680000100800 */
[----:B------:R-:W-:Y:S04]  /*2a280*/  STL [R1+0x148], R15 ;  /* 0x0001480f01007387 */ /* 0x000fe80000100800 */
[----:B------:R-:W5:Y:S04]  /*2a290*/  LDL R0, [R1+0x2a8] ;  /* 0x0002a80001007983 */ /* 0x000f680000100800 */
[----:B------:R0:W-:Y:S02]  /*2a2a0*/  STL [R1+0x14c], R14 ;  /* 0x00014c0e01007387 */ /* 0x0001e40000100800 */
[----:B0-----:R-:W-:-:S02]  /*2a2b0*/  SHF.R.S32.HI R14, RZ, 0x1f, R13 ;  /* 0x0000001fff0e7819 */ /* 0x001fc4000001140d */
[----:B------:R-:W-:Y:S02]  /*2a2c0*/  SHF.R.S32.HI R13, RZ, 0x1f, R12 ;  /* 0x0000001fff0d7819 */ /* 0x000fe4000001140c */
[----:B------:R-:W-:Y:S01]  /*2a2d0*/  SHF.R.S32.HI R12, RZ, 0x1f, R11 ;  /* 0x0000001fff0c7819 */ /* 0x000fe2000001140b */
[----:B------:R-:W-:Y:S04]  /*2a2e0*/  STL [R1+0x150], R14 ;  /* 0x0001500e01007387 */ /* 0x000fe80000100800 */
[----:B------:R-:W-:Y:S01]  /*2a2f0*/  STL [R1+0x154], R13 ;  /* 0x0001540d01007387 */ /* 0x000fe20000100800 */
[----:B------:R-:W-:Y:S02]  /*2a300*/  SHF.R.S32.HI R7, RZ, 0x1f, R7 ;  /* 0x0000001fff077819 */ /* 0x000fe40000011407 */
[----:B------:R-:W-:-:S02]  /*2a310*/  SHF.R.S32.HI R11, RZ, 0x1f, R5 ;  /* 0x0000001fff0b7819 */ /* 0x000fc40000011405 */
[----:B------:R-:W5:Y:S04]  /*2a320*/  LDL R5, [R1+0x2b0] ;  /* 0x0002b00001057983 */ /* 0x000f680000100800 */
[----:B------:R-:W-:Y:S04]  /*2a330*/  STL [R1+0x15c], R12 ;  /* 0x00015c0c01007387 */ /* 0x000fe80000100800 */
[----:B------:R0:W-:Y:S04]  /*2a340*/  STL [R1+0x160], R11 ;  /* 0x0001600b01007387 */ /* 0x0001e80000100800 */
[----:B------:R-:W5:Y:S04]  /*2a350*/  LDL R21, [R1+0x2b4] ;  /* 0x0002b40001157983 */ /* 0x000f680000100800 */
[----:B------:R1:W-:Y:S01]  /*2a360*/  STL [R1+0x164], R7 ;  /* 0x0001640701007387 */ /* 0x0003e20000100800 */
[----:B0-----:R-:W-:-:S03]  /*2a370*/  SHF.R.S32.HI R11, RZ, 0x1f, R29 ;  /* 0x0000001fff0b7819 */ /* 0x001fc6000001141d */
[----:B-1----:R-:W5:Y:S04]  /*2a380*/  LDL R7, [R1+0x2b8] ;  /* 0x0002b80001077983 */ /* 0x002f680000100800 */
[----:B------:R-:W-:Y:S04]  /*2a390*/  STL [R1+0x168], R11 ;  /* 0x0001680b01007387 */ /* 0x000fe80000100800 */
[----:B------:R-:W5:Y:S04]  /*2a3a0*/  LDL R29, [R1+0x2c4] ;  /* 0x0002c400011d7983 */ /* 0x000f680000100800 */
[----:B------:R-:W5:Y:S01]  /*2a3b0*/  LDL R20, [R1+0x2ec] ;  /* 0x0002ec0001147983 */ /* 0x000f620000100800 */
[----:B------:R-:W-:-:S05]  /*2a3c0*/  SHF.R.S32.HI R8, RZ, 0x1f, R8 ;  /* 0x0000001fff087819 */ /* 0x000fca0000011408 */
[----:B------:R-:W-:Y:S04]  /*2a3d0*/  STL [R1+0x170], R8 ;  /* 0x0001700801007387 */ /* 0x000fe80000100800 */
[----:B------:R-:W5:Y:S01]  /*2a3e0*/  LDL R19, [R1+0x2f0] ;  /* 0x0002f00001137983 */ /* 0x000f620000100800 */
[----:B--2---:R-:W-:-:S05]  /*2a3f0*/  SHF.R.S32.HI R3, RZ, 0x1f, R3 ;  /* 0x0000001fff037819 */ /* 0x004fca0000011403 */
[----:B------:R0:W-:Y:S04]  /*2a400*/  STL [R1+0x174], R3 ;  /* 0x0001740301007387 */ /* 0x0001e80000100800 */
[----:B------:R-:W2:Y:S04]  /*2a410*/  LDL R18, [R1+0x2f4] ;  /* 0x0002f40001127983 */ /* 0x000ea80000100800 */
[----:B------:R-:W2:Y:S04]  /*2a420*/  LDL R17, [R1+0x308] ;  /* 0x0003080001117983 */ /* 0x000ea80000100800 */
[----:B0-----:R-:W2:Y:S04]  /*2a430*/  LDL R3, [R1+0x30c] ;  /* 0x00030c0001037983 */ /* 0x001ea80000100800 */
[----:B------:R-:W2:Y:S01]  /*2a440*/  LDL R16, [R1+0x310] ;  /* 0x0003100001107983 */ /* 0x000ea20000100800 */
[----:B---3--:R-:W-:-:S03]  /*2a450*/  SHF.R.S32.HI R8, RZ, 0x1f, R4 ;  /* 0x0000001fff087819 */ /* 0x008fc60000011404 */
[----:B------:R-:W3:Y:S04]  /*2a460*/  LDL R4, [R1+0x318] ;  /* 0x0003180001047983 */ /* 0x000ee80000100800 */
[----:B------:R0:W-:Y:S04]  /*2a470*/  STL [R1+0x178], R8 ;  /* 0x0001780801007387 */ /* 0x0001e80000100800 */
[----:B0-----:R-:W3:Y:S01]  /*2a480*/  LDL R8, [R1+0x320] ;  /* 0x0003200001087983 */ /* 0x001ee20000100800 */
[----:B----4-:R-:W-:-:S03]  /*2a490*/  SHF.R.S32.HI R11, RZ, 0x1f, R2 ;  /* 0x0000001fff0b7819 */ /* 0x010fc60000011402 */
[----:B------:R-:W4:Y:S04]  /*2a4a0*/  LDL R2, [R1+0x324] ;  /* 0x0003240001027983 */ /* 0x000f280000100800 */
[----:B------:R-:W-:Y:S04]  /*2a4b0*/  STL [R1+0x180], R11 ;  /* 0x0001800b01007387 */ /* 0x000fe80000100800 */
[----:B------:R-:W4:Y:S01]  /*2a4c0*/  LDL R15, [R1+0x32c] ;  /* 0x00032c00010f7983 */ /* 0x000f220000100800 */
[----:B-----5:R-:W-:-:S05]  /*2a4d0*/  SHF.R.S32.HI R10, RZ, 0x1f, R10 ;  /* 0x0000001fff0a7819 */ /* 0x020fca000001140a */
        /* <DEDUP_REMOVED lines=8> */
[----:B------:R0:W-:Y:S01]  /*2a560*/  STL [R1+0x18c], R9 ;  /* 0x00018c0901007387 */ /* 0x0001e20000100800 */
[----:B------:R-:W-:-:S03]  /*2a570*/  SHF.R.S32.HI R0, RZ, 0x1f, R0 ;  /* 0x0000001fff007819 */ /* 0x000fc60000011400 */
[----:B------:R-:W5:Y:S04]  /*2a580*/  LDL R12, [R1+0x35c] ;  /* 0x00035c00010c7983 */ /* 0x000f680000100800 */
        /* <DEDUP_REMOVED lines=8> */
[----:B------:R0:W-:Y:S01]  /*2a610*/  STL [R1+0x19c], R21 ;  /* 0x00019c1501007387 */ /* 0x0001e20000100800 */
[----:B------:R-:W-:-:S05]  /*2a620*/  SHF.R.S32.HI R7, RZ, 0x1f, R7 ;  /* 0x0000001fff077819 */ /* 0x000fca0000011407 */
[----:B------:R1:W-:Y:S01]  /*2a630*/  STL [R1+0x1a0], R7 ;  /* 0x0001a00701007387 */ /* 0x0003e20000100800 */
[----:B0-----:R-:W-:-:S03]  /*2a640*/  SHF.R.S32.HI R21, RZ, 0x1f, R29 ;  /* 0x0000001fff157819 */ /* 0x001fc6000001141d */
[----:B------:R-:W5:Y:S04]  /*2a650*/  LDL R29, [R1+0x3a0] ;  /* 0x0003a000011d7983 */ /* 0x000f680000100800 */
[----:B-1----:R-:W5:Y:S04]  /*2a660*/  LDL R7, [R1+0x398] ;  /* 0x0003980001077983 */ /* 0x002f680000100800 */
[----:B------:R0:W-:Y:S02]  /*2a670*/  STL [R1+0x1a8], R21 ;  /* 0x0001a81501007387 */ /* 0x0001e40000100800 */
[----:B0-----:R-:W-:-:S02]  /*2a680*/  SHF.R.S32.HI R21, RZ, 0x1f, R20 ;  /* 0x0000001fff157819 */ /* 0x001fc40000011414 */
[----:B------:R-:W-:-:S03]  /*2a690*/  SHF.R.S32.HI R20, RZ, 0x1f, R19 ;  /* 0x0000001fff147819 */ /* 0x000fc60000011413 */
[----:B------:R-:W-:Y:S04]  /*2a6a0*/  STL [R1+0x1b0], R21 ;  /* 0x0001b01501007387 */ /* 0x000fe80000100800 */
[----:B------:R-:W-:Y:S01]  /*2a6b0*/  STL [R1+0x1b4], R20 ;  /* 0x0001b41401007387 */ /* 0x000fe20000100800 */
[----:B--2---:R-:W-:Y:S02]  /*2a6c0*/  SHF.R.S32.HI R19, RZ, 0x1f, R18 ;  /* 0x0000001fff137819 */ /* 0x004fe40000011412 */
[----:B------:R-:W-:-:S03]  /*2a6d0*/  SHF.R.S32.HI R17, RZ, 0x1f, R17 ;  /* 0x0000001fff117819 */ /* 0x000fc60000011411 */
[----:B------:R-:W-:Y:S01]  /*2a6e0*/  STL [R1+0x1bc], R19 ;  /* 0x0001bc1301007387 */ /* 0x000fe20000100800 */
[----:B------:R-:W-:-:S03]  /*2a6f0*/  SHF.R.S32.HI R18, RZ, 0x1f, R3 ;  /* 0x0000001fff127819 */ /* 0x000fc60000011403 */
[----:B------:R-:W2:Y:S04]  /*2a700*/  LDL R3, [R1+0x3b4] ;  /* 0x0003b40001037983 */ /* 0x000ea80000100800 */
[----:B------:R0:W-:Y:S04]  /*2a710*/  STL [R1+0x1c4], R17 ;  /* 0x0001c41101007387 */ /* 0x0001e80000100800 */
[----:B------:R-:W-:Y:S01]  /*2a720*/  STL [R1+0x1c8], R18 ;  /* 0x0001c81201007387 */ /* 0x000fe20000100800 */
[----:B0-----:R-:W-:Y:S02]  /*2a730*/  SHF.R.S32.HI R17, RZ, 0x1f, R16 ;  /* 0x0000001fff117819 */ /* 0x001fe40000011410 */
[----:B---3--:R-:W-:-:S02]  /*2a740*/  SHF.R.S32.HI R16, RZ, 0x1f, R4 ;  /* 0x0000001fff107819 */ /* 0x008fc40000011404 */
[----:B------:R-:W3:Y:S04]  /*2a750*/  LDL R4, [R1+0x3b8] ;  /* 0x0003b80001047983 */ /* 0x000ee80000100800 */
[----:B------:R0:W-:Y:S04]  /*2a760*/  STL [R1+0x1cc], R17 ;  /* 0x0001cc1101007387 */ /* 0x0001e80000100800 */
[----:B------:R4:W-:Y:S01]  /*2a770*/  STL [R1+0x1d0], R16 ;  /* 0x0001d01001007387 */ /* 0x0009e20000100800 */
[----:B0-----:R-:W-:-:S03]  /*2a780*/  SHF.R.S32.HI R17, RZ, 0x1f, R8 ;  /* 0x0000001fff117819 */ /* 0x001fc60000011408 */
[----:B------:R-:W3:Y:S01]  /*2a790*/  LDL R8, [R1+0x3c0] ;  /* 0x0003c00001087983 */ /* 0x000ee20000100800 */
[----:B----4-:R-:W-:-:S03]  /*2a7a0*/  SHF.R.S32.HI R16, RZ, 0x1f, R2 ;  /* 0x0000001fff107819 */ /* 0x010fc60000011402 */
[----:B------:R0:W-:Y:S04]  /*2a7b0*/  STL [R1+0x1d8], R17 ;  /* 0x0001d81101007387 */ /* 0x0001e80000100800 */
[----:B------:R-:W4:Y:S04]  /*2a7c0*/  LDL R2, [R1+0x3e0] ;  /* 0x0003e00001027983 */ /* 0x000f280000100800 */
[----:B------:R5:W-:Y:S01]  /*2a7d0*/  STL [R1+0x1e0], R16 ;  /* 0x0001e01001007387 */ /* 0x000be20000100800 */
[----:B0-----:R-:W-:-:S05]  /*2a7e0*/  SHF.R.S32.HI R17, RZ, 0x1f, R15 ;  /* 0x0000001fff117819 */ /* 0x001fca000001140f */
[----:B------:R-:W-:Y:S01]  /*2a7f0*/  STL [R1+0x1e8], R17 ;  /* 0x0001e81101007387 */ /* 0x000fe20000100800 */
[----:B-----5:R-:W-:-:S05]  /*2a800*/  SHF.R.S32.HI R16, RZ, 0x1f, R14 ;  /* 0x0000001fff107819 */ /* 0x020fca000001140e */
[----:B------:R-:W-:Y:S01]  /*2a810*/  STL [R1+0x1ec], R16 ;  /* 0x0001ec1001007387 */ /* 0x000fe20000100800 */
[----:B------:R-:W-:-:S03]  /*2a820*/  SHF.R.S32.HI R15, RZ, 0x1f, R10 ;  /* 0x0000001fff0f7819 */ /* 0x000fc6000001140a */
[----:B------:R-:W5:Y:S04]  /*2a830*/  LDL R10, [R1+0x3e8] ;  /* 0x0003e800010a7983 */ /* 0x000f680000100800 */
[----:B------:R-:W-:Y:S01]  /*2a840*/  STL [R1+0x204], R15 ;  /* 0x0002040f01007387 */ /* 0x000fe20000100800 */
[----:B------:R-:W-:-:S03]  /*2a850*/  SHF.R.S32.HI R14, RZ, 0x1f, R6 ;  /* 0x0000001fff0e7819 */ /* 0x000fc60000011406 */
[----:B------:R-:W5:Y:S04]  /*2a860*/  LDL R6, [R1+0x3f4] ;  /* 0x0003f40001067983 */ /* 0x000f680000100800 */
[----:B------:R0:W-:Y:S02]  /*2a870*/  STL [R1+0x208], R14 ;  /* 0x0002080e01007387 */ /* 0x0001e40000100800 */
[----:B0-----:R-:W-:Y:S02]  /*2a880*/  SHF.R.S32.HI R14, RZ, 0x1f, R13 ;  /* 0x0000001fff0e7819 */ /* 0x001fe4000001140d */
[----:B------:R-:W-:-:S03]  /*2a890*/  SHF.R.S32.HI R13, RZ, 0x1f, R12 ;  /* 0x0000001fff0d7819 */ /* 0x000fc6000001140c */
[----:B------:R-:W-:Y:S01]  /*2a8a0*/  STL [R1+0x20c], R14 ;  /* 0x00020c0e01007387 */ /* 0x000fe20000100800 */
[----:B------:R-:W-:-:S03]  /*2a8b0*/  SHF.R.S32.HI R12, RZ, 0x1f, R11 ;  /* 0x0000001fff0c7819 */ /* 0x000fc6000001140b */
[----:B------:R-:W-:Y:S01]  /*2a8c0*/  STL [R1+0x21c], R13 ;  /* 0x00021c0d01007387 */ /* 0x000fe20000100800 */
[----:B------:R-:W-:-:S03]  /*2a8d0*/  SHF.R.S32.HI R11, RZ, 0x1f, R0 ;  /* 0x0000001fff0b7819 */ /* 0x000fc60000011400 */
[----:B------:R-:W5:Y:S01]  /*2a8e0*/  LDL R0, [R1+0x3f8] ;  /* 0x0003f80001007983 */ /* 0x000f620000100800 */
[----:B------:R-:W-:-:S03]  /*2a8f0*/  SHF.R.S32.HI R9, RZ, 0x1f, R9 ;  /* 0x0000001fff097819 */ /* 0x000fc60000011409 */
[----:B------:R-:W-:Y:S04]  /*2a900*/  STL [R1+0x220], R12 ;  /* 0x0002200c01007387 */ /* 0x000fe80000100800 */
[----:B------:R-:W-:Y:S04]  /*2a910*/  STL [R1+0x224], R11 ;  /* 0x0002240b01007387 */ /* 0x000fe80000100800 */
[----:B------:R-:W5:Y:S04]  /*2a920*/  LDL R21, [R1+0x400] ;  /* 0x0004000001157983 */ /* 0x000f680000100800 */
[----:B------:R0:W-:Y:S01]  /*2a930*/  STL [R1+0x23c], R9 ;  /* 0x00023c0901007387 */ /* 0x0001e20000100800 */
[----:B------:R-:W-:-:S03]  /*2a940*/  SHF.R.S32.HI R5, RZ, 0x1f, R5 ;  /* 0x0000001fff057819 */ /* 0x000fc60000011405 */
[----:B0-----:R-:W5:Y:S04]  /*2a950*/  LDL R9, [R1+0x404] ;  /* 0x0004040001097983 */ /* 0x001f680000100800 */
[----:B------:R0:W-:Y:S04]  /*2a960*/  STL [R1+0x240], R5 ;  /* 0x0002400501007387 */ /* 0x0001e80000100800 */
[----:B------:R-:W5:Y:S04]  /*2a970*/  LDL R20, [R1+0x414] ;  /* 0x0004140001147983 */ /* 0x000f680000100800 */
[----:B0-----:R-:W5:Y:S01]  /*2a980*/  LDL R5, [R1+0x40c] ;  /* 0x00040c0001057983 */ /* 0x001f620000100800 */
[----:B------:R-:W-:-:S02]  /*2a990*/  SHF.R.S32.HI R11, RZ, 0x1f, R7 ;  /* 0x0000001fff0b7819 */ /* 0x000fc40000011407 */
[----:B------:R-:W-:-:S03]  /*2a9a0*/  SHF.R.S32.HI R7, RZ, 0x1f, R29 ;  /* 0x0000001fff077819 */ /* 0x000fc6000001141d */
[----:B------:R-:W-:Y:S04]  /*2a9b0*/  STL [R1+0x244], R11 ;  /* 0x0002440b01007387 */ /* 0x000fe80000100800 */
[----:B------:R-:W5:Y:S04]  /*2a9c0*/  LDL R19, [R1+0x41c] ;  /* 0x00041c0001137983 */ /* 0x000f680000100800 */
[----:B------:R2:W-:Y:S04]  /*2a9d0*/  STL [R1+0x248], R7 ;  /* 0x0002480701007387 */ /* 0x0005e80000100800 */
[----:B------:R-:W5:Y:S04]  /*2a9e0*/  LDL R18, [R1+0x420] ;  /* 0x0004200001127983 */ /* 0x000f680000100800 */
[----:B------:R-:W5:Y:S04]  /*2a9f0*/  LDL R17, [R1+0x434] ;  /* 0x0004340001117983 */ /* 0x000f680000100800 */
[----:B------:R-:W5:Y:S04]  /*2aa00*/  LDL R29, [R1+0x43c] ;  /* 0x00043c00011d7983 */ /* 0x000f680000100800 */
[----:B------:R-:W5:Y:S01]  /*2aa10*/  LDL R16, [R1+0x440] ;  /* 0x0004400001107983 */ /* 0x000f620000100800 */
[----:B--2---:R-:W-:-:S03]  /*2aa20*/  SHF.R.S32.HI R7, RZ, 0x1f, R3 ;  /* 0x0000001fff077819 */ /* 0x004fc60000011403 */
[----:B------:R-:W2:Y:S04]  /*2aa30*/  LDL R3, [R1+0x454] ;  /* 0x0004540001037983 */ /* 0x000ea80000100800 */
[----:B------:R0:W-:Y:S04]  /*2aa40*/  STL [R1+0x24c], R7 ;  /* 0x00024c0701007387 */ /* 0x0001e80000100800 */
[----:B0-----:R-:W2:Y:S01]  /*2aa50*/  LDL R7, [R1+0x458] ;  /* 0x0004580001077983 */ /* 0x001ea20000100800 */
[----:B---3--:R-:W-:-:S03]  /*2aa60*/  SHF.R.S32.HI R11, RZ, 0x1f, R4 ;  /* 0x0000001fff0b7819 */ /* 0x008fc60000011404 */
[----:B------:R-:W3:Y:S04]  /*2aa70*/  LDL R4, [R1+0x460] ;  /* 0x0004600001047983 */ /* 0x000ee80000100800 */
[----:B------:R-:W-:Y:S04]  /*2aa80*/  STL [R1+0x260], R11 ;  /* 0x0002600b01007387 */ /* 0x000fe80000100800 */
[----:B------:R-:W3:Y:S01]  /*2aa90*/  LDL R15, [R1+0x464] ;  /* 0x00046400010f7983 */ /* 0x000ee20000100800 */
[----:B------:R-:W-:-:S05]  /*2aaa0*/  SHF.R.S32.HI R8, RZ, 0x1f, R8 ;  /* 0x0000001fff087819 */ /* 0x000fca0000011408 */
[----:B------:R0:W-:Y:S01]  /*2aab0*/  STL [R1+0x264], R8 ;  /* 0x0002640801007387 */ /* 0x0001e20000100800 */
[----:B----4-:R-:W-:-:S03]  /*2aac0*/  SHF.R.S32.HI R2, RZ, 0x1f, R2 ;  /* 0x0000001fff027819 */ /* 0x010fc60000011402 */
[----:B------:R-:W4:Y:S04]  /*2aad0*/  LDL R14, [R1+0x480] ;  /* 0x00048000010e7983 */ /* 0x000f280000100800 */
[----:B------:R1:W-:Y:S04]  /*2aae0*/  STL [R1+0x268], R2 ;  /* 0x0002680201007387 */ /* 0x0003e80000100800 */
[----:B0-----:R-:W4:Y:S04]  /*2aaf0*/  LDL R8, [R1+0x484] ;  /* 0x0004840001087983 */ /* 0x001f280000100800 */
[----:B------:R-:W4:Y:S04]  /*2ab00*/  LDL R13, [R1+0x4a0] ;  /* 0x0004a000010d7983 */ /* 0x000f280000100800 */
[----:B-1----:R-:W4:Y:S01]  /*2ab10*/  LDL R2, [R1+0x48c] ;  /* 0x00048c0001027983 */ /* 0x002f220000100800 */
[----:B-----5:R-:W-:-:S05]  /*2ab20*/  SHF.R.S32.HI R10, RZ, 0x1f, R10 ;  /* 0x0000001fff0a7819 */ /* 0x020fca000001140a */
        /* <DEDUP_REMOVED lines=8> */
[----:B------:R0:W-:Y:S04]  /*2abb0*/  STL [R1+0x274], R0 ;  /* 0x0002740001007387 */ /* 0x0001e80000100800 */
[----:B0-----:R-:W5:Y:S01]  /*2abc0*/  LDL R0, [R1+0x4c0] ;  /* 0x0004c00001007983 */ /* 0x001f620000100800 */
[----:B------:R-:W-:-:S05]  /*2abd0*/  SHF.R.S32.HI R21, RZ, 0x1f, R21 ;  /* 0x0000001fff157819 */ /* 0x000fca0000011415 */
[----:B------:R0:W-:Y:S01]  /*2abe0*/  STL [R1+0x27c], R21 ;  /* 0x00027c1501007387 */ /* 0x0001e20000100800 */
[----:B------:R-:W-:-:S05]  /*2abf0*/  SHF.R.S32.HI R9, RZ, 0x1f, R9 ;  /* 0x0000001fff097819 */ /* 0x000fca0000011409 */
[----:B------:R1:W-:Y:S01]  /*2ac00*/  STL [R1+0x280], R9 ;  /* 0x0002800901007387 */ /* 0x0003e20000100800 */
[----:B0-----:R-:W-:-:S03]  /*2ac10*/  SHF.R.S32.HI R21, RZ, 0x1f, R5 ;  /* 0x0000001fff157819 */ /* 0x001fc60000011405 */
[----:B-1----:R-:W5:Y:S04]  /*2ac20*/  LDL R9, [R1+0x4cc] ;  /* 0x0004cc0001097983 */ /* 0x002f680000100800 */
[----:B------:R-:W5:Y:S04]  /*2ac30*/  LDL R5, [R1+0x4dc] ;  /* 0x0004dc0001057983 */ /* 0x000f680000100800 */
[----:B------:R0:W-:Y:S02]  /*2ac40*/  STL [R1+0x284], R21 ;  /* 0x0002841501007387 */ /* 0x0001e40000100800 */
[----:B0-----:R-:W-:-:S02]  /*2ac50*/  SHF.R.S32.HI R21, RZ, 0x1f, R20 ;  /* 0x0000001fff157819 */ /* 0x001fc40000011414 */
[----:B------:R-:W-:-:S03]  /*2ac60*/  SHF.R.S32.HI R20, RZ, 0x1f, R19 ;  /* 0x0000001fff147819 */ /* 0x000fc60000011413 */
[----:B------:R-:W-:Y:S01]  /*2ac70*/  STL [R1+0x28c], R21 ;  /* 0x00028c1501007387 */ /* 0x000fe20000100800 */
[----:B------:R-:W-:-:S03]  /*2ac80*/  SHF.R.S32.HI R19, RZ, 0x1f, R18 ;  /* 0x0000001fff137819 */ /* 0x000fc60000011412 */
[----:B------:R-:W-:Y:S01]  /*2ac90*/  STL [R1+0x2ac], R20 ;  /* 0x0002ac1401007387 */ /* 0x000fe20000100800 */
[----:B------:R-:W-:-:S03]  /*2aca0*/  SHF.R.S32.HI R17, RZ, 0x1f, R17 ;  /* 0x0000001fff117819 */ /* 0x000fc60000011411 */
[----:B------:R-:W-:Y:S01]  /*2acb0*/  STL [R1+0x2bc], R19 ;  /* 0x0002bc1301007387 */ /* 0x000fe20000100800 */
[----:B------:R-:W-:-:S03]  /*2acc0*/  SHF.R.S32.HI R18, RZ, 0x1f, R29 ;  /* 0x0000001fff127819 */ /* 0x000fc6000001141d */
[----:B------:R-:W5:Y:S04]  /*2acd0*/  LDL R29, [R1+0x4e0] ;  /* 0x0004e000011d7983 */ /* 0x000f680000100800 */
[----:B------:R0:W-:Y:S04]  /*2ace0*/  STL [R1+0x2c0], R17 ;  /* 0x0002c01101007387 */ /* 0x0001e80000100800 */
[----:B------:R-:W-:Y:S01]  /*2acf0*/  STL [R1+0x2c8], R18 ;  /* 0x0002c81201007387 */ /* 0x000fe20000100800 */
[----:B0-----:R-:W-:Y:S02]  /*2ad00*/  SHF.R.S32.HI R17, RZ, 0x1f, R16 ;  /* 0x0000001fff117819 */ /* 0x001fe40000011410 */
[----:B--2---:R-:W-:-:S02]  /*2ad10*/  SHF.R.S32.HI R16, RZ, 0x1f, R3 ;  /* 0x0000001fff107819 */ /* 0x004fc40000011403 */
[----:B------:R-:W2:Y:S04]  /*2ad20*/  LDL R3, [R1+0x4ec] ;  /* 0x0004ec0001037983 */ /* 0x000ea80000100800 */
[----:B------:R0:W-:Y:S04]  /*2ad30*/  STL [R1+0x2cc], R17 ;  /* 0x0002cc1101007387 */ /* 0x0001e80000100800 */
[----:B------:R3:W-:Y:S01]  /*2ad40*/  STL [R1+0x2d0], R16 ;  /* 0x0002d01001007387 */ /* 0x0007e20000100800 */
[----:B0-----:R-:W-:-:S03]  /*2ad50*/  SHF.R.S32.HI R17, RZ, 0x1f, R7 ;  /* 0x0000001fff117819 */ /* 0x001fc60000011407 */
[----:B------:R-:W2:Y:S01]  /*2ad60*/  LDL R7, [R1+0x4f4] ;  /* 0x0004f40001077983 */ /* 0x000ea20000100800 */
[----:B---3--:R-:W-:-:S03]  /*2ad70*/  SHF.R.S32.HI R16, RZ, 0x1f, R4 ;  /* 0x0000001fff107819 */ /* 0x008fc60000011404 */
[----:B------:R0:W-:Y:S04]  /*2ad80*/  STL [R1+0x2d4], R17 ;  /* 0x0002d41101007387 */ /* 0x0001e80000100800 */
[----:B------:R-:W3:Y:S04]  /*2ad90*/  LDL R4, [R1+0x4f8] ;  /* 0x0004f80001047983 */ /* 0x000ee80000100800 */
[----:B------:R4:W-:Y:S01]  /*2ada0*/  STL [R1+0x2d8], R16 ;  /* 0x0002d81001007387 */ /* 0x0009e20000100800 */
[----:B0-----:R-:W-:-:S05]  /*2adb0*/  SHF.R.S32.HI R17, RZ, 0x1f, R15 ;  /* 0x0000001fff117819 */ /* 0x001fca000001140f */
[----:B------:R-:W-:Y:S01]  /*2adc0*/  STL [R1+0x2dc], R17 ;  /* 0x0002dc1101007387 */ /* 0x000fe20000100800 */
[----:B----4-:R-:W-:-:S05]  /*2add0*/  SHF.R.S32.HI R16, RZ, 0x1f, R14 ;  /* 0x0000001fff107819 */ /* 0x010fca000001140e */
[----:B------:R-:W-:Y:S01]  /*2ade0*/  STL [R1+0x2e0], R16 ;  /* 0x0002e01001007387 */ /* 0x000fe20000100800 */
[----:B------:R-:W-:-:S03]  /*2adf0*/  SHF.R.S32.HI R15, RZ, 0x1f, R8 ;  /* 0x0000001fff0f7819 */ /* 0x000fc60000011408 */
[----:B------:R-:W4:Y:S04]  /*2ae00*/  LDL R8, [R1+0x500] ;  /* 0x0005000001087983 */ /* 0x000f280000100800 */
[----:B------:R-:W-:Y:S01]  /*2ae10*/  STL [R1+0x2e4], R15 ;  /* 0x0002e40f01007387 */ /* 0x000fe20000100800 */
[----:B------:R-:W-:-:S03]  /*2ae20*/  SHF.R.S32.HI R14, RZ, 0x1f, R2 ;  /* 0x0000001fff0e7819 */ /* 0x000fc60000011402 */
[----:B------:R-:W4:Y:S04]  /*2ae30*/  LDL R2, [R1+0x50c] ;  /* 0x00050c0001027983 */ /* 0x000f280000100800 */
[----:B------:R0:W-:Y:S02]  /*2ae40*/  STL [R1+0x2e8], R14 ;  /* 0x0002e80e01007387 */ /* 0x0001e40000100800 */
[----:B0-----:R-:W-:Y:S02]  /*2ae50*/  SHF.R.S32.HI R14, RZ, 0x1f, R13 ;  /* 0x0000001fff0e7819 */ /* 0x001fe4000001140d */
[----:B-----5:R-:W-:-:S03]  /*2ae60*/  SHF.R.S32.HI R13, RZ, 0x1f, R12 ;  /* 0x0000001fff0d7819 */ /* 0x020fc6000001140c */
        /* <DEDUP_REMOVED lines=9> */
[----:B------:R0:W-:Y:S04]  /*2af00*/  STL [R1+0x314], R10 ;  /* 0x0003140a01007387 */ /* 0x0001e80000100800 */
[----:B0-----:R-:W5:Y:S01]  /*2af10*/  LDL R10, [R1+0x53c] ;  /* 0x00053c00010a7983 */ /* 0x001f620000100800 */
[----:B------:R-:W-:-:S05]  /*2af20*/  SHF.R.S32.HI R0, RZ, 0x1f, R0 ;  /* 0x0000001fff007819 */ /* 0x000fca0000011400 */
[----:B------:R0:W-:Y:S04]  /*2af30*/  STL [R1+0x31c], R0 ;  /* 0x00031c0001007387 */ /* 0x0001e80000100800 */
[----:B------:R-:W5:Y:S04]  /*2af40*/  LDL R20, [R1+0x554] ;  /* 0x0005540001147983 */ /* 0x000f680000100800 */
[----:B0-----:R-:W5:Y:S01]  /*2af50*/  LDL R0, [R1+0x54c] ;  /* 0x00054c0001007983 */ /* 0x001f620000100800 */
[----:B------:R-:W-:Y:S02]  /*2af60*/  SHF.R.S32.HI R9, RZ, 0x1f, R9 ;  /* 0x0000001fff097819 */ /* 0x000fe40000011409 */
[----:B------:R-:W-:-:S03]  /*2af70*/  SHF.R.S32.HI R5, RZ, 0x1f, R5 ;  /* 0x0000001fff057819 */ /* 0x000fc60000011405 */
[----:B------:R-:W-:Y:S04]  /*2af80*/  STL [R1+0x328], R9 ;  /* 0x0003280901007387 */ /* 0x000fe80000100800 */
[----:B------:R-:W5:Y:S04]  /*2af90*/  LDL R19, [R1+0x558] ;  /* 0x0005580001137983 */ /* 0x000f680000100800 */
[----:B------:R0:W-:Y:S04]  /*2afa0*/  STL [R1+0x330], R5 ;  /* 0x0003300501007387 */ /* 0x0001e80000100800 */
[----:B------:R-:W5:Y:S04]  /*2afb0*/  LDL R18, [R1+0x568] ;  /* 0x0005680001127983 */ /* 0x000f680000100800 */
[----:B------:R-:W5:Y:S04]  /*2afc0*/  LDL R17, [R1+0x56c] ;  /* 0x00056c0001117983 */ /* 0x000f680000100800 */
[----:B0-----:R-:W5:Y:S04]  /*2afd0*/  LDL R5, [R1+0x574] ;  /* 0x0005740001057983 */ /* 0x001f680000100800 */
[----:B------:R-:W5:Y:S01]  /*2afe0*/  LDL R16, [R1+0x58c] ;  /* 0x00058c0001107983 */ /* 0x000f620000100800 */
[----:B------:R-:W-:-:S03]  /*2aff0*/  SHF.R.S32.HI R9, RZ, 0x1f, R29 ;  /* 0x0000001fff097819 */ /* 0x000fc6000001141d */
[----:B------:R-:W5:Y:S04]  /*2b000*/  LDL R29, [R1+0x594] ;  /* 0x00059400011d7983 */ /* 0x000f680000100800 */
[----:B------:R0:W-:Y:S04]  /*2b010*/  STL [R1+0x338], R9 ;  /* 0x0003380901007387 */ /* 0x0001e80000100800 */
[----:B0-----:R-:W5:Y:S01]  /*2b020*/  LDL R9, [R1+0x5a4] ;  /* 0x0005a40001097983 */ /* 0x001f620000100800 */
[----:B--2---:R-:W-:-:S03]  /*2b030*/  SHF.R.S32.HI R11, RZ, 0x1f, R3 ;  /* 0x0000001fff0b7819 */ /* 0x004fc60000011403 */
[----:B------:R-:W2:Y:S04]  /*2b040*/  LDL R3, [R1+0x5a8] ;  /* 0x0005a80001037983 */ /* 0x000ea80000100800 */
[----:B------:R-:W-:Y:S04]  /*2b050*/  STL [R1+0x33c], R11 ;  /* 0x00033c0b01007387 */ /* 0x000fe80000100800 */
[----:B------:R-:W2:Y:S01]  /*2b060*/  LDL R15, [R1+0x5b0] ;  /* 0x0005b000010f7983 */ /* 0x000ea20000100800 */
[----:B------:R-:W-:-:S05]  /*2b070*/  SHF.R.S32.HI R7, RZ, 0x1f, R7 ;  /* 0x0000001fff077819 */ /* 0x000fca0000011407 */
[----:B------:R0:W-:Y:S01]  /*2b080*/  STL [R1+0x340], R7 ;  /* 0x0003400701007387 */ /* 0x0001e20000100800 */
[----:B---3--:R-:W-:-:S03]  /*2b090*/  SHF.R.S32.HI R4, RZ, 0x1f, R4 ;  /* 0x0000001fff047819 */ /* 0x008fc60000011404 */
[----:B------:R-:W3:Y:S04]  /*2b0a0*/  LDL R14, [R1+0x5b4] ;  /* 0x0005b400010e7983 */ /* 0x000ee80000100800 */
[----:B------:R1:W-:Y:S04]  /*2b0b0*/  STL [R1+0x344], R4 ;  /* 0x0003440401007387 */ /* 0x0003e80000100800 */
[----:B0-----:R-:W3:Y:S04]  /*2b0c0*/  LDL R7, [R1+0x5c4] ;  /* 0x0005c40001077983 */ /* 0x001ee80000100800 */
[----:B------:R-:W3:Y:S04]  /*2b0d0*/  LDL R13, [R1+0x5d4] ;  /* 0x0005d400010d7983 */ /* 0x000ee80000100800 */
[----:B-1----:R-:W3:Y:S01]  /*2b0e0*/  LDL R4, [R1+0x5cc] ;  /* 0x0005cc0001047983 */ /* 0x002ee20000100800 */
[----:B----4-:R-:W-:-:S05]  /*2b0f0*/  SHF.R.S32.HI R8, RZ, 0x1f, R8 ;  /* 0x0000001fff087819 */ /* 0x010fca0000011408 */
[----:B------:R0:W-:Y:S01]  /*2b100*/  STL [R1+0x348], R8 ;  /* 0x0003480801007387 */ /* 0x0001e20000100800 */
[----:B------:R-:W-:-:S03]  /*2b110*/  SHF.R.S32.HI R2, RZ, 0x1f, R2 ;  /* 0x0000001fff027819 */ /* 0x000fc60000011402 */
[----:B------:R-:W4:Y:S04]  /*2b120*/  LDL R12, [R1+0x5d8] ;  /* 0x0005d800010c7983 */ /* 0x000f280000100800 */
[----:B------:R1:W-:Y:S04]  /*2b130*/  STL [R1+0x354], R2 ;  /* 0x0003540201007387 */ /* 0x0003e80000100800 */
[----:B------:R-:W4:Y:S04]  /*2b140*/  LDL R11, [R1+0x5e0] ;  /* 0x0005e000010b7983 */ /* 0x000f280000100800 */
[----:B0-----:R-:W4:Y:S04]  /*2b150*/  LDL R8, [R1+0x5fc] ;  /* 0x0005fc0001087983 */ /* 0x001f280000100800 */
[----:B-1----:R-:W4:Y:S01]  /*2b160*/  LDL R2, [R1+0x5f4] ;  /* 0x0005f40001027983 */ /* 0x002f220000100800 */
[----:B-----5:R-:W-:-:S05]  /*2b170*/  SHF.R.S32.HI R6, RZ, 0x1f, R6 ;  /* 0x0000001fff067819 */ /* 0x020fca0000011406 */
[----:B------:R0:W-:Y:S04]  /*2b180*/  STL [R1+0x360], R6 ;  /* 0x0003600601007387 */ /* 0x0001e80000100800 */
[----:B0-----:R-:W5:Y:S01]  /*2b190*/  LDL R6, [R1+0x604] ;  /* 0x0006040001067983 */ /* 0x001f620000100800 */
[----:B------:R-:W-:-:S05]  /*2b1a0*/  SHF.R.S32.HI R21, RZ, 0x1f, R21 ;  /* 0x0000001fff157819 */ /* 0x000fca0000011415 */
[----:B------:R-:W-:Y:S01]  /*2b1b0*/  STL [R1+0x364], R21 ;  /* 0x0003641501007387 */ /* 0x000fe20000100800 */
[----:B------:R-:W-:-:S05]  /*2b1c0*/  SHF.R.S32.HI R10, RZ, 0x1f, R10 ;  /* 0x0000001fff0a7819 */ /* 0x000fca000001140a */
[----:B------:R0:W-:Y:S04]  /*2b1d0*/  STL [R1+0x368], R10 ;  /* 0x0003680a01007387 */ /* 0x0001e80000100800 */
[----:B0-----:R-:W5:Y:S01]  /*2b1e0*/  LDL R10, [R1+0x608] ;  /* 0x00060800010a7983 */ /* 0x001f620000100800 */
        /* <DEDUP_REMOVED lines=15> */
[----:B------:R-:W-:-:S02]  /*2b2e0*/  SHF.R.S32.HI R16, RZ, 0x1f, R29 ;  /* 0x0000001fff107819 */ /* 0x000fc4000001141d */
[----:B------:R-:W5:Y:S04]  /*2b2f0*/  LDL R29, [R1+0x62c] ;  /* 0x00062c00011d7983 */ /* 0x000f680000100800 */
[----:B------:R0:W-:Y:S04]  /*2b300*/  STL [R1+0x394], R17 ;  /* 0x0003941101007387 */ /* 0x0001e80000100800 */
[----:B------:R2:W-:Y:S01]  /*2b310*/  STL [R1+0x39c], R16 ;  /* 0x00039c1001007387 */ /* 0x0005e20000100800 */
[----:B0-----:R-:W-:-:S03]  /*2b320*/  SHF.R.S32.HI R17, RZ, 0x1f, R9 ;  /* 0x0000001fff117819 */ /* 0x001fc60000011409 */
[----:B------:R-:W5:Y:S04]  /*2b330*/  LDL R9, [R1+0x634] ;  /* 0x0006340001097983 */ /* 0x000f680000100800 */
[----:B------:R0:W-:Y:S01]  /*2b340*/  STL [R1+0x3a4], R17 ;  /* 0x0003a41101007387 */ /* 0x0001e20000100800 */
[----:B--2---:R-:W-:-:S03]  /*2b350*/  SHF.R.S32.HI R16, RZ, 0x1f, R3 ;  /* 0x0000001fff107819 */ /* 0x004fc60000011403 */
[----:B------:R-:W2:Y:S04]  /*2b360*/  LDL R3, [R1+0x63c] ;  /* 0x00063c0001037983 */ /* 0x000ea80000100800 */
[----:B------:R3:W-:Y:S01]  /*2b370*/  STL [R1+0x3a8], R16 ;  /* 0x0003a81001007387 */ /* 0x0007e20000100800 */
[----:B0-----:R-:W-:-:S05]  /*2b380*/  SHF.R.S32.HI R17, RZ, 0x1f, R15 ;  /* 0x0000001fff117819 */ /* 0x001fca000001140f */
[----:B------:R-:W-:Y:S01]  /*2b390*/  STL [R1+0x3ac], R17 ;  /* 0x0003ac1101007387 */ /* 0x000fe20000100800 */
[----:B---3--:R-:W-:-:S05]  /*2b3a0*/  SHF.R.S32.HI R16, RZ, 0x1f, R14 ;  /* 0x0000001fff107819 */ /* 0x008fca000001140e */
[----:B------:R-:W-:Y:S01]  /*2b3b0*/  STL [R1+0x3b0], R16 ;  /* 0x0003b01001007387 */ /* 0x000fe20000100800 */
[----:B------:R-:W-:-:S03]  /*2b3c0*/  SHF.R.S32.HI R15, RZ, 0x1f, R7 ;  /* 0x0000001fff0f7819 */ /* 0x000fc60000011407 */
[----:B------:R-:W3:Y:S04]  /*2b3d0*/  LDL R7, [R1+0x640] ;  /* 0x0006400001077983 */ /* 0x000ee80000100800 */
[----:B------:R-:W-:Y:S01]  /*2b3e0*/  STL [R1+0x3bc], R15 ;  /* 0x0003bc0f01007387 */ /* 0x000fe20000100800 */
[----:B------:R-:W-:-:S03]  /*2b3f0*/  SHF.R.S32.HI R14, RZ, 0x1f, R4 ;  /* 0x0000001fff0e7819 */ /* 0x000fc60000011404 */
[----:B------:R-:W3:Y:S04]  /*2b400*/  LDL R4, [R1+0x650] ;  /* 0x0006500001047983 */ /* 0x000ee80000100800 */
[----:B------:R0:W-:Y:S02]  /*2b410*/  STL [R1+0x3c4], R14 ;  /* 0x0003c40e01007387 */ /* 0x0001e40000100800 */
[----:B0-----:R-:W-:Y:S02]  /*2b420*/  SHF.R.S32.HI R14, RZ, 0x1f, R13 ;  /* 0x0000001fff0e7819 */ /* 0x001fe4000001140d */
[----:B----4-:R-:W-:-:S03]  /*2b430*/  SHF.R.S32.HI R13, RZ, 0x1f, R12 ;  /* 0x0000001fff0d7819 */ /* 0x010fc6000001140c */
[----:B------:R-:W-:Y:S01]  /*2b440*/  STL [R1+0x3c8], R14 ;  /* 0x0003c80e01007387 */ /* 0x000fe20000100800 */
[----:B------:R-:W-:-:S03]  /*2b450*/  SHF.R.S32.HI R12, RZ, 0x1f, R11 ;  /* 0x0000001fff0c7819 */ /* 0x000fc6000001140b */
[----:B------:R-:W-:Y:S01]  /*2b460*/  STL [R1+0x3cc], R13 ;  /* 0x0003cc0d01007387 */ /* 0x000fe20000100800 */
[----:B------:R-:W-:-:S03]  /*2b470*/  SHF.R.S32.HI R11, RZ, 0x1f, R2 ;  /* 0x0000001fff0b7819 */ /* 0x000fc60000011402 */
[----:B------:R-:W4:Y:S01]  /*2b480*/  LDL R2, [R1+0x65c] ;  /* 0x00065c0001027983 */ /* 0x000f220000100800 */
[----:B------:R-:W-:-:S03]  /*2b490*/  SHF.R.S32.HI R8, RZ, 0x1f, R8 ;  /* 0x0000001fff087819 */ /* 0x000fc60000011408 */
[----:B------:R-:W-:Y:S04]  /*2b4a0*/  STL [R1+0x3d0], R12 ;  /* 0x0003d00c01007387 */ /* 0x000fe80000100800 */
[----:B------:R-:W-:Y:S04]  /*2b4b0*/  STL [R1+0x3d4], R11 ;  /* 0x0003d40b01007387 */ /* 0x000fe80000100800 */
[----:B------:R-:W4:Y:S04]  /*2b4c0*/  LDL R21, [R1+0x660] ;  /* 0x0006600001157983 */ /* 0x000f280000100800 */
[----:B------:R0:W-:Y:S04]  /*2b4d0*/  STL [R1+0x3d8], R8 ;  /* 0x0003d80801007387 */ /* 0x0001e80000100800 */
[----:B0-----:R-:W4:Y:S01]  /*2b4e0*/  LDL R8, [R1+0x668] ;  /* 0x0006680001087983 */ /* 0x001f220000100800 */
[----:B-----5:R-:W-:-:S05]  /*2b4f0*/  SHF.R.S32.HI R6, RZ, 0x1f, R6 ;  /* 0x0000001fff067819 */ /* 0x020fca0000011406 */
        /* <DEDUP_REMOVED lines=16> */
[----:B------:R-:W-:-:S03]  /*2b600*/  SHF.R.S32.HI R11, RZ, 0x1f, R29 ;  /* 0x0000001fff0b7819 */ /* 0x000fc6000001141d */
[----:B------:R-:W5:Y:S04]  /*2b610*/  LDL R29, [R1+0x6dc] ;  /* 0x0006dc00011d7983 */ /* 0x000f680000100800 */
[----:B------:R-:W-:Y:S04]  /*2b620*/  STL [R1+0x3fc], R11 ;  /* 0x0003fc0b01007387 */ /* 0x000fe80000100800 */
[----:B------:R-:W5:Y:S01]  /*2b630*/  LDL R15, [R1+0x754] ;  /* 0x00075400010f7983 */ /* 0x000f620000100800 */
[----:B------:R-:W-:-:S05]  /*2b640*/  SHF.R.S32.HI R9, RZ, 0x1f, R9 ;  /* 0x0000001fff097819 */ /* 0x000fca0000011409 */
[----:B------:R0:W-:Y:S04]  /*2b650*/  STL [R1+0x408], R9 ;  /* 0x0004080901007387 */ /* 0x0001e80000100800 */
[----:B------:R-:W5:Y:S01]  /*2b660*/  LDL R14, [R1+0x758] ;  /* 0x00075800010e7983 */ /* 0x000f620000100800 */
[----:B--2---:R-:W-:-:S05]  /*2b670*/  SHF.R.S32.HI R3, RZ, 0x1f, R3 ;  /* 0x0000001fff037819 */ /* 0x004fca0000011403 */
[----:B------:R1:W-:Y:S04]  /*2b680*/  STL [R1+0x410], R3 ;  /* 0x0004100301007387 */ /* 0x0003e80000100800 */
[----:B0-----:R-:W2:Y:S04]  /*2b690*/  LDL R9, [R1+0x75c] ;  /* 0x00075c0001097983 */ /* 0x001ea80000100800 */
[----:B------:R-:W2:Y:S04]  /*2b6a0*/  LDL R13, [R1+0x770] ;  /* 0x00077000010d7983 */ /* 0x000ea80000100800 */
[----:B-1----:R-:W2:Y:S01]  /*2b6b0*/  LDL R3, [R1+0x760] ;  /* 0x0007600001037983 */ /* 0x002ea20000100800 */
[----:B---3--:R-:W-:-:S05]  /*2b6c0*/  SHF.R.S32.HI R7, RZ, 0x1f, R7 ;  /* 0x0000001fff077819 */ /* 0x008fca0000011407 */
[----:B------:R0:W-:Y:S01]  /*2b6d0*/  STL [R1+0x418], R7 ;  /* 0x0004180701007387 */ /* 0x0001e20000100800 */
[----:B------:R-:W-:-:S03]  /*2b6e0*/  SHF.R.S32.HI R4, RZ, 0x1f, R4 ;  /* 0x0000001fff047819 */ /* 0x000fc60000011404 */
[----:B------:R-:W3:Y:S04]  /*2b6f0*/  LDL R12, [R1+0x7a4] ;  /* 0x0007a400010c7983 */ /* 0x000ee80000100800 */
[----:B------:R1:W-:Y:S04]  /*2b700*/  STL [R1+0x424], R4 ;  /* 0x0004240401007387 */ /* 0x0003e80000100800 */
[----:B------:R-:W3:Y:S04]  /*2b710*/  LDL R11, [R1+0x7a0] ;  /* 0x0007a000010b7983 */ /* 0x000ee80000100800 */
[----:B0-----:R-:W3:Y:S04]  /*2b720*/  LDL R7, [R1+0x798] ;  /* 0x0007980001077983 */ /* 0x001ee80000100800 */
[----:B-1----:R-:W3:Y:S01]  /*2b730*/  LDL R4, [R1+0x79c] ;  /* 0x00079c0001047983 */ /* 0x002ee20000100800 */
[----:B----4-:R-:W-:-:S05]  /*2b740*/  SHF.R.S32.HI R2, RZ, 0x1f, R2 ;  /* 0x0000001fff027819 */ /* 0x010fca0000011402 */
[----:B------:R0:W-:Y:S04]  /*2b750*/  STL [R1+0x428], R2 ;  /* 0x0004280201007387 */ /* 0x0001e80000100800 */
[----:B0-----:R-:W4:Y:S01]  /*2b760*/  LDL R2, [R1+0x794] ;  /* 0x0007940001027983 */ /* 0x001f220000100800 */
[----:B------:R-:W-:-:S05]  /*2b770*/  SHF.R.S32.HI R21, RZ, 0x1f, R21 ;  /* 0x0000001fff157819 */ /* 0x000fca0000011415 */
[----:B------:R-:W-:Y:S01]  /*2b780*/  STL [R1+0x42c], R21 ;  /* 0x00042c1501007387 */ /* 0x000fe20000100800 */
[----:B------:R-:W-:-:S05]  /*2b790*/  SHF.R.S32.HI R8, RZ, 0x1f, R8 ;  /* 0x0000001fff087819 */ /* 0x000fca0000011408 */
[----:B------:R0:W-:Y:S04]  /*2b7a0*/  STL [R1+0x430], R8 ;  /* 0x0004300801007387 */ /* 0x0001e80000100800 */
[----:B0-----:R-:W4:Y:S01]  /*2b7b0*/  LDL R8, [R1+0x790] ;  /* 0x0007900001087983 */ /* 0x001f220000100800 */
[----:B-----5:R-:W-:-:S03]  /*2b7c0*/  SHF.R.S32.HI R21, RZ, 0x1f, R6 ;  /* 0x0000001fff157819 */ /* 0x020fc60000011406 */
[----:B------:R-:W5:Y:S04]  /*2b7d0*/  LDL R6, [R1+0x78c] ;  /* 0x00078c0001067983 */ /* 0x000f680000100800 */
[----:B------:R0:W-:Y:S02]  /*2b7e0*/  STL [R1+0x438], R21 ;  /* 0x0004381501007387 */ /* 0x0001e40000100800 */
[----:B0-----:R-:W-:Y:S02]  /*2b7f0*/  SHF.R.S32.HI R21, RZ, 0x1f, R20 ;  /* 0x0000001fff157819 */ /* 0x001fe40000011414 */
[----:B------:R-:W-:-:S03]  /*2b800*/  SHF.R.S32.HI R20, RZ, 0x1f, R19 ;  /* 0x0000001fff147819 */ /* 0x000fc60000011413 */
[----:B------:R-:W-:Y:S01]  /*2b810*/  STL [R1+0x444], R21 ;  /* 0x0004441501007387 */ /* 0x000fe20000100800 */
[----:B------:R-:W-:-:S03]  /*2b820*/  SHF.R.S32.HI R19, RZ, 0x1f, R18 ;  /* 0x0000001fff137819 */ /* 0x000fc60000011412 */
[----:B------:R-:W-:Y:S04]  /*2b830*/  STL [R1+0x448], R20 ;  /* 0x0004481401007387 */ /* 0x000fe80000100800 */
[----:B------:R-:W-:Y:S01]  /*2b840*/  STL [R1+0x44c], R19 ;  /* 0x00044c1301007387 */ /* 0x000fe20000100800 */
[----:B------:R-:W-:-:S03]  /*2b850*/  SHF.R.S32.HI R18, RZ, 0x1f, R0 ;  /* 0x0000001fff127819 */ /* 0x000fc60000011400 */
[----:B------:R-:W5:Y:S01]  /*2b860*/  LDL R0, [R1+0x788] ;  /* 0x0007880001007983 */ /* 0x000f620000100800 */
[----:B------:R-:W-:-:S05]  /*2b870*/  SHF.R.S32.HI R17, RZ, 0x1f, R17 ;  /* 0x0000001fff117819 */ /* 0x000fca0000011411 */
[----:B------:R0:W-:Y:S04]  /*2b880*/  STL [R1+0x450], R17 ;  /* 0x0004501101007387 */ /* 0x0001e80000100800 */
[----:B------:R-:W-:Y:S01]  /*2b890*/  STL [R1+0x45c], R18 ;  /* 0x00045c1201007387 */ /* 0x000fe20000100800 */
[----:B0-----:R-:W-:Y:S02]  /*2b8a0*/  SHF.R.S32.HI R17, RZ, 0x1f, R16 ;  /* 0x0000001fff117819 */ /* 0x001fe40000011410 */
[----:B------:R-:W-:Y:S02]  /*2b8b0*/  SHF.R.S32.HI R16, RZ, 0x1f, R5 ;  /* 0x0000001fff107819 */ /* 0x000fe40000011405 */
[----:B------:R-:W5:Y:S04]  /*2b8c0*/  LDL R5, [R1+0x784] ;  /* 0x0007840001057983 */ /* 0x000f680000100800 */
        /* <DEDUP_REMOVED lines=9> */
[----:B-1----:R-:W-:-:S03]  /*2b960*/  SHF.R.S32.HI R16, RZ, 0x1f, R14 ;  /* 0x0000001fff107819 */ /* 0x002fc6000001140e */
[----:B------:R-:W-:Y:S04]  /*2b970*/  STL [R1+0x478], R17 ;  /* 0x0004781101007387 */ /* 0x000fe80000100800 */
[----:B------:R-:W-:Y:S01]  /*2b980*/  STL [R1+0x47c], R16 ;  /* 0x00047c1001007387 */ /* 0x000fe20000100800 */
[----:B--2---:R-:W-:-:S03]  /*2b990*/  SHF.R.S32.HI R15, RZ, 0x1f, R9 ;  /* 0x0000001fff0f7819 */ /* 0x004fc60000011409 */
[----:B------:R-:W2:Y:S04]  /*2b9a0*/  LDL R9, [R1+0x778] ;  /* 0x0007780001097983 */ /* 0x000ea80000100800 */
[----:B------:R-:W-:Y:S01]  /*2b9b0*/  STL [R1+0x488], R15 ;  /* 0x0004880f01007387 */ /* 0x000fe20000100800 */
[----:B------:R-:W-:-:S03]  /*2b9c0*/  SHF.R.S32.HI R14, RZ, 0x1f, R3 ;  /* 0x0000001fff0e7819 */ /* 0x000fc60000011403 */
[----:B------:R-:W2:Y:S04]  /*2b9d0*/  LDL R3, [R1+0x774] ;  /* 0x0007740001037983 */ /* 0x000ea80000100800 */
[----:B------:R0:W-:Y:S02]  /*2b9e0*/  STL [R1+0x490], R14 ;  /* 0x0004900e01007387 */ /* 0x0001e40000100800 */
[----:B0-----:R-:W-:Y:S02]  /*2b9f0*/  SHF.R.S32.HI R14, RZ, 0x1f, R13 ;  /* 0x0000001fff0e7819 */ /* 0x001fe4000001140d */
[----:B---3--:R-:W-:-:S03]  /*2ba00*/  SHF.R.S32.HI R13, RZ, 0x1f, R12 ;  /* 0x0000001fff0d7819 */ /* 0x008fc6000001140c */
[----:B------:R-:W-:Y:S04]  /*2ba10*/  STL [R1+0x494], R14 ;  /* 0x0004940e01007387 */ /* 0x000fe80000100800 */
[----:B------:R-:W-:Y:S01]  /*2ba20*/  STL [R1+0x498], R13 ;  /* 0x0004980d01007387 */ /* 0x000fe20000100800 */
[----:B------:R-:W-:Y:S02]  /*2ba30*/  SHF.R.S32.HI R12, RZ, 0x1f, R11 ;  /* 0x0000001fff0c7819 */ /* 0x000fe4000001140b */
[----:B------:R-:W-:Y:S02]  /*2ba40*/  SHF.R.S32.HI R7, RZ, 0x1f, R7 ;  /* 0x0000001fff077819 */ /* 0x000fe40000011407 */
[----:B------:R-:W-:Y:S02]  /*2ba50*/  SHF.R.S32.HI R11, RZ, 0x1f, R4 ;  /* 0x0000001fff0b7819 */ /* 0x000fe40000011404 */
[----:B------:R-:W3:Y:S04]  /*2ba60*/  LDL R4, [R1+0x76c] ;  /* 0x00076c0001047983 */ /* 0x000ee80000100800 */
[----:B------:R-:W-:Y:S04]  /*2ba70*/  STL [R1+0x49c], R12 ;  /* 0x00049c0c01007387 */ /* 0x000fe80000100800 */
[----:B------:R-:W-:Y:S04]  /*2ba80*/  STL [R1+0x4a8], R11 ;  /* 0x0004a80b01007387 */ /* 0x000fe80000100800 */
[----:B------:R-:W3:Y:S04]  /*2ba90*/  LDL R21, [R1+0x768] ;  /* 0x0007680001157983 */ /* 0x000ee80000100800 */
[----:B------:R0:W-:Y:S04]  /*2baa0*/  STL [R1+0x4b4], R7 ;  /* 0x0004b40701007387 */ /* 0x0001e80000100800 */
[----:B0-----:R-:W3:Y:S01]  /*2bab0*/  LDL R7, [R1+0x764] ;  /* 0x0007640001077983 */ /* 0x001ee20000100800 */
[----:B----4-:R-:W-:-:S05]  /*2bac0*/  SHF.R.S32.HI R2, RZ, 0x1f, R2 ;  /* 0x0000001fff027819 */ /* 0x010fca0000011402 */
[----:B------:R0:W-:Y:S04]  /*2bad0*/  STL [R1+0x4bc], R2 ;  /* 0x0004bc0201007387 */ /* 0x0001e80000100800 */
[----:B------:R-:W4:Y:S04]  /*2bae0*/  LDL R20, [R1+0x74c] ;  /* 0x00074c0001147983 */ /* 0x000f280000100800 */
[----:B0-----:R-:W4:Y:S01]  /*2baf0*/  LDL R2, [R1+0x750] ;  /* 0x0007500001027983 */ /* 0x001f220000100800 */
[----:B------:R-:W-:Y:S02]  /*2bb00*/  SHF.R.S32.HI R8, RZ, 0x1f, R8 ;  /* 0x0000001fff087819 */ /* 0x000fe40000011408 */
[----:B-----5:R-:W-:-:S03]  /*2bb10*/  SHF.R.S32.HI R6, RZ, 0x1f, R6 ;  /* 0x0000001fff067819 */ /* 0x020fc60000011406 */
        /* <DEDUP_REMOVED lines=13> */
[----:B------:R0:W-:Y:S04]  /*2bbf0*/  STL [R1+0x4d4], R11 ;  /* 0x0004d40b01007387 */ /* 0x0001e80000100800 */
[----:B------:R-:W5:Y:S01]  /*2bc00*/  LDL R15, [R1+0x728] ;  /* 0x00072800010f7983 */ /* 0x000f620000100800 */
[----:B0-----:R-:W-:-:S05]  /*2bc10*/  SHF.R.S32.HI R11, RZ, 0x1f, R10 ;  /* 0x0000001fff0b7819 */ /* 0x001fca000001140a */
[----:B------:R-:W-:Y:S01]  /*2bc20*/  STL [R1+0x4d8], R11 ;  /* 0x0004d80b01007387 */ /* 0x000fe20000100800 */
[----:B------:R-:W-:-:S03]  /*2bc30*/  SHF.R.S32.HI R10, RZ, 0x1f, R29 ;  /* 0x0000001fff0a7819 */ /* 0x000fc6000001141d */
[----:B------:R-:W5:Y:S04]  /*2bc40*/  LDL R14, [R1+0x724] ;  /* 0x00072400010e7983 */ /* 0x000f680000100800 */
[----:B------:R0:W-:Y:S04]  /*2bc50*/  STL [R1+0x4e4], R10 ;  /* 0x0004e40a01007387 */ /* 0x0001e80000100800 */
[----:B------:R-:W5:Y:S04]  /*2bc60*/  LDL R29, [R1+0x71c] ;  /* 0x00071c00011d7983 */ /* 0x000f680000100800 */
[----:B------:R-:W5:Y:S04]  /*2bc70*/  LDL R13, [R1+0x718] ;  /* 0x00071800010d7983 */ /* 0x000f680000100800 */
[----:B0-----:R-:W5:Y:S01]  /*2bc80*/  LDL R10, [R1+0x720] ;  /* 0x00072000010a7983 */ /* 0x001f620000100800 */
[----:B--2---:R-:W-:-:S05]  /*2bc90*/  SHF.R.S32.HI R9, RZ, 0x1f, R9 ;  /* 0x0000001fff097819 */ /* 0x004fca0000011409 */
[----:B------:R0:W-:Y:S01]  /*2bca0*/  STL [R1+0x4e8], R9 ;  /* 0x0004e80901007387 */ /* 0x0001e20000100800 */
[----:B------:R-:W-:-:S03]  /*2bcb0*/  SHF.R.S32.HI R3, RZ, 0x1f, R3 ;  /* 0x0000001fff037819 */ /* 0x000fc60000011403 */
[----:B------:R-:W2:Y:S04]  /*2bcc0*/  LDL R12, [R1+0x714] ;  /* 0x00071400010c7983 */ /* 0x000ea80000100800 */
[----:B------:R1:W-:Y:S04]  /*2bcd0*/  STL [R1+0x4f0], R3 ;  /* 0x0004f00301007387 */ /* 0x0003e80000100800 */
[----:B------:R-:W2:Y:S04]  /*2bce0*/  LDL R11, [R1+0x70c] ;  /* 0x00070c00010b7983 */ /* 0x000ea80000100800 */
[----:B0-----:R-:W2:Y:S04]  /*2bcf0*/  LDL R9, [R1+0x704] ;  /* 0x0007040001097983 */ /* 0x001ea80000100800 */
[----:B-1----:R-:W2:Y:S01]  /*2bd00*/  LDL R3, [R1+0x708] ;  /* 0x0007080001037983 */ /* 0x002ea20000100800 */
[----:B---3--:R-:W-:-:S05]  /*2bd10*/  SHF.R.S32.HI R4, RZ, 0x1f, R4 ;  /* 0x0000001fff047819 */ /* 0x008fca0000011404 */
[----:B------:R0:W-:Y:S01]  /*2bd20*/  STL [R1+0x4fc], R4 ;  /* 0x0004fc0401007387 */ /* 0x0001e20000100800 */
[----:B------:R-:W-:-:S03]  /*2bd30*/  SHF.R.S32.HI R21, RZ, 0x1f, R21 ;  /* 0x0000001fff157819 */ /* 0x000fc60000011415 */
[----:B0-----:R-:W3:Y:S04]  /*2bd40*/  LDL R4, [R1+0x700] ;  /* 0x0007000001047983 */ /* 0x001ee80000100800 */
[----:B------:R-:W-:Y:S01]  /*2bd50*/  STL [R1+0x504], R21 ;  /* 0x0005041501007387 */ /* 0x000fe20000100800 */
[----:B------:R-:W-:-:S05]  /*2bd60*/  SHF.R.S32.HI R7, RZ, 0x1f, R7 ;  /* 0x0000001fff077819 */ /* 0x000fca0000011407 */
[----:B------:R0:W-:Y:S04]  /*2bd70*/  STL [R1+0x508], R7 ;  /* 0x0005080701007387 */ /* 0x0001e80000100800 */
[----:B0-----:R-:W3:Y:S01]  /*2bd80*/  LDL R7, [R1+0x6fc] ;  /* 0x0006fc0001077983 */ /* 0x001ee20000100800 */
[----:B----4-:R-:W-:-:S03]  /*2bd90*/  SHF.R.S32.HI R21, RZ, 0x1f, R2 ;  /* 0x0000001fff157819 */ /* 0x010fc60000011402 */
[----:B------:R-:W4:Y:S04]  /*2bda0*/  LDL R2, [R1+0x6f8] ;  /* 0x0006f80001027983 */ /* 0x000f280000100800 */
[----:B------:R0:W-:Y:S02]  /*2bdb0*/  STL [R1+0x510], R21 ;  /* 0x0005101501007387 */ /* 0x0001e40000100800 */
[----:B0-----:R-:W-:Y:S02]  /*2bdc0*/  SHF.R.S32.HI R21, RZ, 0x1f, R20 ;  /* 0x0000001fff157819 */ /* 0x001fe40000011414 */
[----:B-----5:R-:W-:-:S03]  /*2bdd0*/  SHF.R.S32.HI R20, RZ, 0x1f, R19 ;  /* 0x0000001fff147819 */ /* 0x020fc60000011413 */
        /* <DEDUP_REMOVED lines=24> */
[----:B------:R-:W-:Y:S02]  /*2bf60*/  SHF.R.S32.HI R14, RZ, 0x1f, R29 ;  /* 0x0000001fff0e7819 */ /* 0x000fe4000001141d */
[----:B------:R-:W-:Y:S02]  /*2bf70*/  SHF.R.S32.HI R15, RZ, 0x1f, R10 ;  /* 0x0000001fff0f7819 */ /* 0x000fe4000001140a */
[----:B------:R-:W5:Y:S04]  /*2bf80*/  LDL R10, [R1+0x6e4] ;  /* 0x0006e400010a7983 */ /* 0x000f680000100800 */
[----:B------:R-:W-:Y:S04]  /*2bf90*/  STL [R1+0x550], R15 ;  /* 0x0005500f01007387 */ /* 0x000fe80000100800 */
[----:B------:R-:W5:Y:S04]  /*2bfa0*/  LDL R29, [R1+0x6e0] ;  /* 0x0006e000011d7983 */ /* 0x000f680000100800 */
[----:B------:R0:W-:Y:S02]  /*2bfb0*/  STL [R1+0x55c], R14 ;  /* 0x00055c0e01007387 */ /* 0x0001e40000100800 */
[----:B0-----:R-:W-:-:S05]  /*2bfc0*/  SHF.R.S32.HI R14, RZ, 0x1f, R13 ;  /* 0x0000001fff0e7819 */ /* 0x001fca000001140d */
[----:B------:R-:W-:Y:S01]  /*2bfd0*/  STL [R1+0x560], R14 ;  /* 0x0005600e01007387 */ /* 0x000fe20000100800 */
[----:B--2---:R-:W-:-:S05]  /*2bfe0*/  SHF.R.S32.HI R13, RZ, 0x1f, R12 ;  /* 0x0000001fff0d7819 */ /* 0x004fca000001140c */
[----:B------:R-:W-:Y:S01]  /*2bff0*/  STL [R1+0x564], R13 ;  /* 0x0005640d01007387 */ /* 0x000fe20000100800 */
[----:B------:R-:W-:Y:S02]  /*2c000*/  SHF.R.S32.HI R12, RZ, 0x1f, R11 ;  /* 0x0000001fff0c7819 */ /* 0x000fe4000001140b */
[----:B------:R-:W-:Y:S02]  /*2c010*/  SHF.R.S32.HI R9, RZ, 0x1f, R9 ;  /* 0x0000001fff097819 */ /* 0x000fe40000011409 */
[----:B------:R-:W-:Y:S02]  /*2c020*/  SHF.R.S32.HI R11, RZ, 0x1f, R3 ;  /* 0x0000001fff0b7819 */ /* 0x000fe40000011403 */
[----:B------:R-:W2:Y:S04]  /*2c030*/  LDL R3, [R1+0x6d8] ;  /* 0x0006d80001037983 */ /* 0x000ea80000100800 */
[----:B------:R-:W-:Y:S04]  /*2c040*/  STL [R1+0x570], R12 ;  /* 0x0005700c01007387 */ /* 0x000fe80000100800 */
[----:B------:R-:W-:Y:S04]  /*2c050*/  STL [R1+0x578], R11 ;  /* 0x0005780b01007387 */ /* 0x000fe80000100800 */
[----:B------:R-:W2:Y:S04]  /*2c060*/  LDL R21, [R1+0x6c8] ;  /* 0x0006c80001157983 */ /* 0x000ea80000100800 */
[----:B------:R0:W-:Y:S04]  /*2c070*/  STL [R1+0x57c], R9 ;  /* 0x00057c0901007387 */ /* 0x0001e80000100800 */
[----:B0-----:R-:W2:Y:S01]  /*2c080*/  LDL R9, [R1+0x6bc] ;  /* 0x0006bc0001097983 */ /* 0x001ea20000100800 */
[----:B---3--:R-:W-:-:S05]  /*2c090*/  SHF.R.S32.HI R4, RZ, 0x1f, R4 ;  /* 0x0000001fff047819 */ /* 0x008fca0000011404 */
[----:B------:R0:W-:Y:S04]  /*2c0a0*/  STL [R1+0x580], R4 ;  /* 0x0005800401007387 */ /* 0x0001e80000100800 */
[----:B------:R-:W3:Y:S04]  /*2c0b0*/  LDL R20, [R1+0x6ac] ;  /* 0x0006ac0001147983 */ /* 0x000ee80000100800 */
[----:B0-----:R-:W3:Y:S01]  /*2c0c0*/  LDL R4, [R1+0x6b4] ;  /* 0x0006b40001047983 */ /* 0x001ee20000100800 */
[----:B------:R-:W-:Y:S02]  /*2c0d0*/  SHF.R.S32.HI R7, RZ, 0x1f, R7 ;  /* 0x0000001fff077819 */ /* 0x000fe40000011407 */
[----:B----4-:R-:W-:-:S03]  /*2c0e0*/  SHF.R.S32.HI R2, RZ, 0x1f, R2 ;  /* 0x0000001fff027819 */ /* 0x010fc60000011402 */
[----:B------:R-:W-:Y:S04]  /*2c0f0*/  STL [R1+0x584], R7 ;  /* 0x0005840701007387 */ /* 0x000fe80000100800 */
[----:B------:R-:W4:Y:S04]  /*2c100*/  LDL R19, [R1+0x6a8] ;  /* 0x0006a80001137983 */ /* 0x000f280000100800 */
[----:B------:R0:W-:Y:S04]  /*2c110*/  STL [R1+0x588], R2 ;  /* 0x0005880201007387 */ /* 0x0001e80000100800 */
[----:B------:R-:W4:Y:S04]  /*2c120*/  LDL R18, [R1+0x6a4] ;  /* 0x0006a40001127983 */ /* 0x000f280000100800 */
[----:B------:R-:W4:Y:S04]  /*2c130*/  LDL R17, [R1+0x6a0] ;  /* 0x0006a00001117983 */ /* 0x000f280000100800 */
[----:B0-----:R-:W4:Y:S04]  /*2c140*/  LDL R2, [R1+0x69c] ;  /* 0x00069c0001027983 */ /* 0x001f280000100800 */
[----:B------:R-:W4:Y:S04]  /*2c150*/  LDL R16, [R1+0x698] ;  /* 0x0006980001107983 */ /* 0x000f280000100800 */
[----:B------:R-:W4:Y:S01]  /*2c160*/  LDL R7, [R1+0x694] ;  /* 0x0006940001077983 */ /* 0x000f220000100800 */
[----:B-----5:R-:W-:-:S05]  /*2c170*/  SHF.R.S32.HI R6, RZ, 0x1f, R6 ;  /* 0x0000001fff067819 */ /* 0x020fca0000011406 */
[----:B------:R0:W-:Y:S04]  /*2c180*/  STL [R1+0x590], R6 ;  /* 0x0005900601007387 */ /* 0x0001e80000100800 */
[----:B0-----:R-:W5:Y:S01]  /*2c190*/  LDL R6, [R1+0x690] ;  /* 0x0006900001067983 */ /* 0x001f620000100800 */
[----:B------:R-:W-:-:S03]  /*2c1a0*/  SHF.R.S32.HI R11, RZ, 0x1f, R0 ;  /* 0x0000001fff0b7819 */ /* 0x000fc60000011400 */
[----:B------:R-:W5:Y:S04]  /*2c1b0*/  LDL R0, [R1+0x68c] ;  /* 0x00068c0001007983 */ /* 0x000f680000100800 */
        /* <DEDUP_REMOVED lines=18> */
[----:B--2---:R-:W-:-:S05]  /*2c2e0*/  SHF.R.S32.HI R3, RZ, 0x1f, R3 ;  /* 0x0000001fff037819 */ /* 0x004fca0000011403 */
[----:B------:R0:W-:Y:S01]  /*2c2f0*/  STL [R1+0x5bc], R3 ;  /* 0x0005bc0301007387 */ /* 0x0001e20000100800 */
[----:B------:R-:W-:-:S03]  /*2c300*/  SHF.R.S32.HI R21, RZ, 0x1f, R21 ;  /* 0x0000001fff157819 */ /* 0x000fc60000011415 */
[----:B0-----:R-:W2:Y:S04]  /*2c310*/  LDL R3, [R1+0x64c] ;  /* 0x00064c0001037983 */ /* 0x001ea80000100800 */
[----:B------:R-:W-:Y:S01]  /*2c320*/  STL [R1+0x5c0], R21 ;  /* 0x0005c01501007387 */ /* 0x000fe20000100800 */
[----:B------:R-:W-:-:S05]  /*2c330*/  SHF.R.S32.HI R9, RZ, 0x1f, R9 ;  /* 0x0000001fff097819 */ /* 0x000fca0000011409 */
[----:B------:R0:W-:Y:S04]  /*2c340*/  STL [R1+0x5c8], R9 ;  /* 0x0005c80901007387 */ /* 0x0001e80000100800 */
[----:B0-----:R-:W2:Y:S01]  /*2c350*/  LDL R9, [R1+0x648] ;  /* 0x0006480001097983 */ /* 0x001ea20000100800 */
[----:B---3--:R-:W-:-:S03]  /*2c360*/  SHF.R.S32.HI R21, RZ, 0x1f, R4 ;  /* 0x0000001fff157819 */ /* 0x008fc60000011404 */
[----:B------:R-:W3:Y:S04]  /*2c370*/  LDL R4, [R1+0x644] ;  /* 0x0006440001047983 */ /* 0x000ee80000100800 */
[----:B------:R0:W-:Y:S02]  /*2c380*/  STL [R1+0x5d0], R21 ;  /* 0x0005d01501007387 */ /* 0x0001e40000100800 */
[----:B0-----:R-:W-:Y:S02]  /*2c390*/  SHF.R.S32.HI R21, RZ, 0x1f, R20 ;  /* 0x0000001fff157819 */ /* 0x001fe40000011414 */
[----:B----4-:R-:W-:-:S03]  /*2c3a0*/  SHF.R.S32.HI R20, RZ, 0x1f, R19 ;  /* 0x0000001fff147819 */ /* 0x010fc60000011413 */
[----:B------:R-:W-:Y:S01]  /*2c3b0*/  STL [R1+0x5dc], R21 ;  /* 0x0005dc1501007387 */ /* 0x000fe20000100800 */
[----:B------:R-:W-:-:S03]  /*2c3c0*/  SHF.R.S32.HI R19, RZ, 0x1f, R18 ;  /* 0x0000001fff137819 */ /* 0x000fc60000011412 */
[----:B------:R-:W-:Y:S04]  /*2c3d0*/  STL [R1+0x5e4], R20 ;  /* 0x0005e41401007387 */ /* 0x000fe80000100800 */
[----:B------:R-:W-:Y:S01]  /*2c3e0*/  STL [R1+0x5e8], R19 ;  /* 0x0005e81301007387 */ /* 0x000fe20000100800 */
[----:B------:R-:W-:-:S03]  /*2c3f0*/  SHF.R.S32.HI R18, RZ, 0x1f, R2 ;  /* 0x0000001fff127819 */ /* 0x000fc60000011402 */
[----:B------:R-:W4:Y:S01]  /*2c400*/  LDL R2, [R1+0x638] ;  /* 0x0006380001027983 */ /* 0x000f220000100800 */
[----:B------:R-:W-:-:S05]  /*2c410*/  SHF.R.S32.HI R17, RZ, 0x1f, R17 ;  /* 0x0000001fff117819 */ /* 0x000fca0000011411 */
[----:B------:R0:W-:Y:S04]  /*2c420*/  STL [R1+0x5ec], R17 ;  /* 0x0005ec1101007387 */ /* 0x0001e80000100800 */
[----:B------:R-:W-:Y:S01]  /*2c430*/  STL [R1+0x5f0], R18 ;  /* 0x0005f01201007387 */ /* 0x000fe20000100800 */
[----:B0-----:R-:W-:Y:S02]  /*2c440*/  SHF.R.S32.HI R17, RZ, 0x1f, R16 ;  /* 0x0000001fff117819 */ /* 0x001fe40000011410 */
[----:B------:R-:W-:Y:S02]  /*2c450*/  SHF.R.S32.HI R16, RZ, 0x1f, R7 ;  /* 0x0000001fff107819 */ /* 0x000fe40000011407 */
[----:B------:R-:W4:Y:S04]  /*2c460*/  LDL R7, [R1+0x7ac] ;  /* 0x0007ac0001077983 */ /* 0x000f280000100800 */
[----:B------:R5:W-:Y:S04]  /*2c470*/  STL [R1+0x5f8], R17 ;  /* 0x0005f81101007387 */ /* 0x000be80000100800 */
[----:B------:R0:W-:Y:S01]  /*2c480*/  STL [R1+0x600], R16 ;  /* 0x0006001001007387 */ /* 0x0001e20000100800 */
[----:B-----5:R-:W-:-:S03]  /*2c490*/  SHF.R.S32.HI R17, RZ, 0x1f, R6 ;  /* 0x0000001fff117819 */ /* 0x020fc60000011406 */
[----:B------:R-:W5:Y:S01]  /*2c4a0*/  LDL R6, [R1+0x7b0] ;  /* 0x0007b00001067983 */ /* 0x000f620000100800 */
[----:B0-----:R-:W-:-:S03]  /*2c4b0*/  SHF.R.S32.HI R16, RZ, 0x1f, R0 ;  /* 0x0000001fff107819 */ /* 0x001fc60000011400 */
[----:B------:R0:W-:Y:S04]  /*2c4c0*/  STL [R1+0x60c], R17 ;  /* 0x00060c1101007387 */ /* 0x0001e80000100800 */
[----:B------:R-:W5:Y:S04]  /*2c4d0*/  LDL R0, [R1+0x7b8] ;  /* 0x0007b80001007983 */ /* 0x000f680000100800 */
[----:B------:R1:W-:Y:S01]  /*2c4e0*/  STL [R1+0x610], R16 ;  /* 0x0006101001007387 */ /* 0x0003e20000100800 */
[----:B0-----:R-:W-:-:S05]  /*2c4f0*/  SHF.R.S32.HI R17, RZ, 0x1f, R15 ;  /* 0x0000001fff117819 */ /* 0x001fca000001140f */
[----:B------:R-:W-:Y:S01]  /*2c500*/  STL [R1+0x614], R17 ;  /* 0x0006141101007387 */ /* 0x000fe20000100800 */
[----:B-1----:R-:W-:-:S05]  /*2c510*/  SHF.R.S32.HI R16, RZ, 0x1f, R14 ;  /* 0x0000001fff107819 */ /* 0x002fca000001140e */
        /* <DEDUP_REMOVED lines=9> */
[----:B------:R-:W-:Y:S04]  /*2c5b0*/  STL [R1+0x630], R14 ;  /* 0x0006300e01007387 */ /* 0x000fe80000100800 */
[----:B------:R-:W-:Y:S01]  /*2c5c0*/  STL [R1+0x7a8], R13 ;  /* 0x0007a80d01007387 */ /* 0x000fe20000100800 */
[----:B------:R-:W-:Y:S02]  /*2c5d0*/  SHF.R.S32.HI R12, RZ, 0x1f, R11 ;  /* 0x0000001fff0c7819 */ /* 0x000fe4000001140b */
[----:B------:R-:W-:Y:S02]  /*2c5e0*/  SHF.R.S32.HI R11, RZ, 0x1f, R29 ;  /* 0x0000001fff0b7819 */ /* 0x000fe4000001141d */
[----:B------:R-:W5:Y:S01]  /*2c5f0*/  LDL R29, [R1+0x7cc] ;  /* 0x0007cc00011d7983 */ /* 0x000f620000100800 */
[----:B------:R-:W-:-:S03]  /*2c600*/  SHF.R.S32.HI R10, RZ, 0x1f, R10 ;  /* 0x0000001fff0a7819 */ /* 0x000fc6000001140a */
[----:B------:R-:W-:Y:S04]  /*2c610*/  STL [R1+0x7b4], R12 ;  /* 0x0007b40c01007387 */ /* 0x000fe80000100800 */
[----:B------:R-:W-:Y:S04]  /*2c620*/  STL [R1+0x7bc], R11 ;  /* 0x0007bc0b01007387 */ /* 0x000fe80000100800 */
[----:B------:R-:W5:Y:S04]  /*2c630*/  LDL R21, [R1+0x7d4] ;  /* 0x0007d40001157983 */ /* 0x000f680000100800 */
[----:B------:R0:W-:Y:S04]  /*2c640*/  STL [R1+0x7c8], R10 ;  /* 0x0007c80a01007387 */ /* 0x0001e80000100800 */
[----:B0-----:R-:W5:Y:S01]  /*2c650*/  LDL R10, [R1+0x7d8] ;  /* 0x0007d800010a7983 */ /* 0x001f620000100800 */
[----:B--2---:R-:W-:-:S05]  /*2c660*/  SHF.R.S32.HI R3, RZ, 0x1f, R3 ;  /* 0x0000001fff037819 */ /* 0x004fca0000011403 */
[----:B------:R0:W-:Y:S04]  /*2c670*/  STL [R1+0x7d0], R3 ;  /* 0x0007d00301007387 */ /* 0x0001e80000100800 */
[----:B------:R-:W2:Y:S04]  /*2c680*/  LDL R20, [R1+0x7e4] ;  /* 0x0007e40001147983 */ /* 0x000ea80000100800 */
[----:B0-----:R-:W2:Y:S01]  /*2c690*/  LDL R3, [R1+0x7e0] ;  /* 0x0007e00001037983 */ /* 0x001ea20000100800 */
[----:B------:R-:W-:-:S05]  /*2c6a0*/  SHF.R.S32.HI R9, RZ, 0x1f, R9 ;  /* 0x0000001fff097819 */ /* 0x000fca0000011409 */
[----:B------:R-:W-:Y:S04]  /*2c6b0*/  STL [R1+0x7dc], R9 ;  /* 0x0007dc0901007387 */ /* 0x000fe80000100800 */
[----:B------:R-:W2:Y:S01]  /*2c6c0*/  LDL R19, [R1+0x7ec] ;  /* 0x0007ec0001137983 */ /* 0x000ea20000100800 */
[----:B---3--:R-:W-:-:S05]  /*2c6d0*/  SHF.R.S32.HI R4, RZ, 0x1f, R4 ;  /* 0x0000001fff047819 */ /* 0x008fca0000011404 */
[----:B------:R0:W-:Y:S04]  /*2c6e0*/  STL [R1+0x7e8], R4 ;  /* 0x0007e80401007387 */ /* 0x0001e80000100800 */
[----:B------:R-:W3:Y:S04]  /*2c6f0*/  LDL R18, [R1+0x7f0] ;  /* 0x0007f00001127983 */ /* 0x000ee80000100800 */
[----:B------:R-:W3:Y:S04]  /*2c700*/  LDL R17, [R1+0x7f8] ;  /* 0x0007f80001117983 */ /* 0x000ee80000100800 */
[----:B0-----:R-:W3:Y:S04]  /*2c710*/  LDL R4, [R1+0x800] ;  /* 0x0008000001047983 */ /* 0x001ee80000100800 */
[----:B------:R-:W3:Y:S01]  /*2c720*/  LDL R16, [R1+0x804] ;  /* 0x0008040001107983 */ /* 0x000ee20000100800 */
[----:B----4-:R-:W-:-:S03]  /*2c730*/  SHF.R.S32.HI R9, RZ, 0x1f, R2 ;  /* 0x0000001fff097819 */ /* 0x010fc60000011402 */
[----:B------:R-:W4:Y:S04]  /*2c740*/  LDL R2, [R1+0x80c] ;  /* 0x00080c0001027983 */ /* 0x000f280000100800 */
[----:B------:R0:W-:Y:S04]  /*2c750*/  STL [R1+0x7f4], R9 ;  /* 0x0007f40901007387 */ /* 0x0001e80000100800 */
[----:B0-----:R-:W4:Y:S01]  /*2c760*/  LDL R9, [R1+0x810] ;  /* 0x0008100001097983 */ /* 0x001f220000100800 */
[----:B------:R-:W-:-:S03]  /*2c770*/  SHF.R.S32.HI R11, RZ, 0x1f, R7 ;  /* 0x0000001fff0b7819 */ /* 0x000fc60000011407 */
        /* <DEDUP_REMOVED lines=31> */
[----:B------:R-:W-:-:S03]  /*2c970*/  SHF.R.S32.HI R20, RZ, 0x1f, R19 ;  /* 0x0000001fff147819 */ /* 0x000fc60000011413 */
[----:B------:R-:W-:Y:S04]  /*2c980*/  STL [R1+0x860], R21 ;  /* 0x0008601501007387 */ /* 0x000fe80000100800 */
[----:B------:R-:W-:Y:S01]  /*2c990*/  STL [R1+0x868], R20 ;  /* 0x0008681401007387 */ /* 0x000fe20000100800 */
[----:B---3--:R-:W-:Y:S02]  /*2c9a0*/  SHF.R.S32.HI R19, RZ, 0x1f, R18 ;  /* 0x0000001fff137819 */ /* 0x008fe40000011412 */
[----:B------:R-:W-:-:S03]  /*2c9b0*/  SHF.R.S32.HI R17, RZ, 0x1f, R17 ;  /* 0x0000001fff117819 */ /* 0x000fc60000011411 */
[----:B------:R-:W-:Y:S01]  /*2c9c0*/  STL [R1+0x874], R19 ;  /* 0x0008741301007387 */ /* 0x000fe20000100800 */
[----:B------:R-:W-:-:S03]  /*2c9d0*/  SHF.R.S32.HI R18, RZ, 0x1f, R4 ;  /* 0x0000001fff127819 */ /* 0x000fc60000011404 */
[----:B------:R-:W3:Y:S04]  /*2c9e0*/  LDL R4, [R1+0x86c] ;  /* 0x00086c0001047983 */ /* 0x000ee80000100800 */
[----:B------:R0:W-:Y:S04]  /*2c9f0*/  STL [R1+0x880], R17 ;  /* 0x0008801101007387 */ /* 0x0001e80000100800 */
[----:B------:R-:W-:Y:S01]  /*2ca00*/  STL [R1+0x888], R18 ;  /* 0x0008881201007387 */ /* 0x000fe20000100800 */
[----:B0-----:R-:W-:Y:S02]  /*2ca10*/  SHF.R.S32.HI R17, RZ, 0x1f, R16 ;  /* 0x0000001fff117819 */ /* 0x001fe40000011410 */
[----:B----4-:R-:W-:-:S02]  /*2ca20*/  SHF.R.S32.HI R16, RZ, 0x1f, R2 ;  /* 0x0000001fff107819 */ /* 0x010fc40000011402 */
[----:B------:R-:W4:Y:S04]  /*2ca30*/  LDL R2, [R1+0x870] ;  /* 0x0008700001027983 */ /* 0x000f280000100800 */
[----:B------:R0:W-:Y:S04]  /*2ca40*/  STL [R1+0x894], R17 ;  /* 0x0008941101007387 */ /* 0x0001e80000100800 */
[----:B------:R1:W-:Y:S01]  /*2ca50*/  STL [R1+0x8a0], R16 ;  /* 0x0008a01001007387 */ /* 0x0003e20000100800 */
[----:B0-----:R-:W-:-:S03]  /*2ca60*/  SHF.R.S32.HI R17, RZ, 0x1f, R9 ;  /* 0x0000001fff117819 */ /* 0x001fc60000011409 */
[----:B------:R-:W4:Y:S01]  /*2ca70*/  LDL R9, [R1+0x878] ;  /* 0x0008780001097983 */ /* 0x000f220000100800 */
[----:B-1----:R-:W-:-:S03]  /*2ca80*/  SHF.R.S32.HI R16, RZ, 0x1f, R7 ;  /* 0x0000001fff107819 */ /* 0x002fc60000011407 */
        /* <DEDUP_REMOVED lines=18> */
[----:B------:R-:W-:Y:S02]  /*2cbb0*/  SHF.R.S32.HI R8, RZ, 0x1f, R8 ;  /* 0x0000001fff087819 */ /* 0x000fe40000011408 */
[----:B------:R-:W-:Y:S02]  /*2cbc0*/  SHF.R.S32.HI R11, RZ, 0x1f, R5 ;  /* 0x0000001fff0b7819 */ /* 0x000fe40000011405 */
[----:B------:R-:W5:Y:S04]  /*2cbd0*/  LDL R5, [R1+0x890] ;  /* 0x0008900001057983 */ /* 0x000f680000100800 */
[----:B------:R-:W-:Y:S04]  /*2cbe0*/  STL [R1+0x900], R12 ;  /* 0x0009000c01007387 */ /* 0x000fe80000100800 */
[----:B------:R-:W-:Y:S04]  /*2cbf0*/  STL [R1+0x90c], R11 ;  /* 0x00090c0b01007387 */ /* 0x000fe80000100800 */
[----:B------:R-:W5:Y:S04]  /*2cc00*/  LDL R21, [R1+0x898] ;  /* 0x0008980001157983 */ /* 0x000f680000100800 */
[----:B------:R0:W-:Y:S04]  /*2cc10*/  STL [R1+0x914], R8 ;  /* 0x0009140801007387 */ /* 0x0001e80000100800 */
[----:B0-----:R-:W5:Y:S01]  /*2cc20*/  LDL R8, [R1+0x89c] ;  /* 0x00089c0001087983 */ /* 0x001f620000100800 */
[----:B------:R-:W-:-:S05]  /*2cc30*/  SHF.R.S32.HI R11, RZ, 0x1f, R29 ;  /* 0x0000001fff0b7819 */ /* 0x000fca000001141d */
        /* <DEDUP_REMOVED lines=20> */
[----:B------:R-:W-:-:S05]  /*2cd80*/  SHF.R.S32.HI R9, RZ, 0x1f, R9 ;  /* 0x0000001fff097819 */ /* 0x000fca0000011409 */
[----:B------:R0:W-:Y:S01]  /*2cd90*/  STL [R1+0x958], R9 ;  /* 0x0009580901007387 */ /* 0x0001e20000100800 */
[----:B------:R-:W-:-:S03]  /*2cda0*/  SHF.R.S32.HI R7, RZ, 0x1f, R7 ;  /* 0x0000001fff077819 */ /* 0x000fc60000011407 */
        /* <DEDUP_REMOVED lines=48> */
[----:B-1----:R-:W-:-:S05]  /*2d0b0*/  SHF.R.S32.HI R16, RZ, 0x1f, R14 ;  /* 0x0000001fff107819 */ /* 0x002fca000001140e */
        /* <DEDUP_REMOVED lines=49> */
[----:B------:R-:W-:-:S05]  /*2d3d0*/  SHF.R.S32.HI R9, RZ, 0x1f, R9 ;  /* 0x0000001fff097819 */ /* 0x000fca0000011409 */
        /* <DEDUP_REMOVED lines=35> */
[----:B------:R-:W2:Y:S04]  /*2d610*/  LDL R8, [R1+0xa00] ;  /* 0x000a000001087983 */ /* 0x000ea80000100800 */
[----:B------:R0:W-:Y:S01]  /*2d620*/  STL [R1+0xb44], R17 ;  /* 0x000b441101007387 */ /* 0x0001e20000100800 */
[----:B---3--:R-:W-:-:S03]  /*2d630*/  SHF.R.S32.HI R16, RZ, 0x1f, R4 ;  /* 0x0000001fff107819 */ /* 0x008fc60000011404 */
        /* <DEDUP_REMOVED lines=13> */
[----:B------:R-:W-:-:S03]  /*2d710*/  SHF.R.S32.HI R13, RZ, 0x1f, R12 ;  /* 0x0000001fff0d7819 */ /* 0x000fc6000001140c */
[----:B------:R-:W-:Y:S04]  /*2d720*/  STL [R1+0xb88], R14 ;  /* 0x000b880e01007387 */ /* 0x000fe80000100800 */
[----:B------:R-:W-:Y:S01]  /*2d730*/  STL [R1+0xb94], R13 ;  /* 0x000b940d01007387 */ /* 0x000fe20000100800 */
[----:B------:R-:W-:Y:S02]  /*2d740*/  SHF.R.S32.HI R12, RZ, 0x1f, R11 ;  /* 0x0000001fff0c7819 */ /* 0x000fe4000001140b */
[----:B------:R-:W-:Y:S02]  /*2d750*/  SHF.R.S32.HI R11, RZ, 0x1f, R7 ;  /* 0x0000001fff0b7819 */ /* 0x000fe40000011407 */
        /* <DEDUP_REMOVED lines=13> */
[----:B------:R0:W-:Y:S04]  /*2d830*/  STL [R1+0xbc8], R6 ;  /* 0x000bc80601007387 */ /* 0x0001e80000100800 */
[----:B------:R-:W5:Y:S04]  /*2d840*/  LDL R19, [R1+0xa3c] ;  /* 0x000a3c0001137983 */ /* 0x000f680000100800 */
[----:B------:R1:W-:Y:S04]  /*2d850*/  STL [R1+0xbd4], R5 ;  /* 0x000bd40501007387 */ /* 0x0003e80000100800 */
[----:B------:R-:W5:Y:S04]  /*2d860*/  LDL R18, [R1+0xa40] ;  /* 0x000a400001127983 */ /* 0x000f680000100800 */
[----:B------:R-:W5:Y:S04]  /*2d870*/  LDL R17, [R1+0xa48] ;  /* 0x000a480001117983 */ /* 0x000f680000100800 */
[----:B0-----:R-:W5:Y:S04]  /*2d880*/  LDL R6, [R1+0xa4c] ;  /* 0x000a4c0001067983 */ /* 0x001f680000100800 */
[----:B------:R-:W5:Y:S04]  /*2d890*/  LDL R16, [R1+0xa54] ;  /* 0x000a540001107983 */ /* 0x000f680000100800 */
[----:B-1----:R-:W5:Y:S01]  /*2d8a0*/  LDL R5, [R1+0xa5c] ;  /* 0x000a5c0001057983 */ /* 0x002f620000100800 */
[----:B------:R-:W-:-:S05]  /*2d8b0*/  SHF.R.S32.HI R11, RZ, 0x1f, R29 ;  /* 0x0000001fff0b7819 */ /* 0x000fca000001141d */
[----:B------:R2:W-:Y:S04]  /*2d8c0*/  STL [R1+0xbe0], R11 ;  /* 0x000be00b01007387 */ /* 0x0005e80000100800 */
[----:B------:R-:W5:Y:S01]  /*2d8d0*/  LDL R29, [R1+0xa60] ;  /* 0x000a6000011d7983 */ /* 0x000f620000100800 */
        /* <DEDUP_REMOVED lines=20> */
[----:B------:R-:W-:-:S05]  /*2da20*/  SHF.R.S32.HI R7, RZ, 0x1f, R7 ;  /* 0x0000001fff077819 */ /* 0x000fca0000011407 */
        /* <DEDUP_REMOVED lines=44> */
[----:B------:R-:W-:Y:S04]  /*2dcf0*/  STL [R1+0xcd4], R14 ;  /* 0x000cd40e01007387 */ /* 0x000fe80000100800 */
[----:B------:R-:W-:Y:S01]  /*2dd00*/  STL [R1+0xce0], R13 ;  /* 0x000ce00d01007387 */ /* 0x000fe20000100800 */
[----:B------:R-:W-:Y:S02]  /*2dd10*/  SHF.R.S32.HI R12, RZ, 0x1f, R11 ;  /* 0x0000001fff0c7819 */ /* 0x000fe4000001140b */
[----:B------:R-:W-:Y:S02]  /*2dd20*/  SHF.R.S32.HI R10, RZ, 0x1f, R10 ;  /* 0x0000001fff0a7819 */ /* 0x000fe4000001140a */
[----:B------:R-:W-:Y:S02]  /*2dd30*/  SHF.R.S32.HI R11, RZ, 0x1f, R2 ;  /* 0x0000001fff0b7819 */ /* 0x000fe40000011402 */
[----:B------:R-:W4:Y:S04]  /*2dd40*/  LDL R2, [R1+0xae0] ;  /* 0x000ae00001027983 */ /* 0x000f280000100800 */
[----:B------:R-:W-:Y:S04]  /*2dd50*/  STL [R1+0xcec], R12 ;  /* 0x000cec0c01007387 */ /* 0x000fe80000100800 */
[----:B------:R-:W-:Y:S04]  /*2dd60*/  STL [R1+0xcf8], R11 ;  /* 0x000cf80b01007387 */ /* 0x000fe80000100800 */
[----:B------:R-:W4:Y:S04]  /*2dd70*/  LDL R21, [R1+0xae8] ;  /* 0x000ae80001157983 */ /* 0x000f280000100800 */
[----:B------:R0:W-:Y:S04]  /*2dd80*/  STL [R1+0xd00], R10 ;  /* 0x000d000a01007387 */ /* 0x0001e80000100800 */
[----:B0-----:R-:W4:Y:S01]  /*2dd90*/  LDL R10, [R1+0xaec] ;  /* 0x000aec00010a7983 */ /* 0x001f220000100800 */
[----:B------:R-:W-:-:S05]  /*2dda0*/  SHF.R.S32.HI R7, RZ, 0x1f, R7 ;  /* 0x0000001fff077819 */ /* 0x000fca0000011407 */
        /* <DEDUP_REMOVED lines=11> */
[----:B------:R-:W5:Y:S04]  /*2de60*/  LDL R16, [R1+0xb18] ;  /* 0x000b180001107983 */ /* 0x000f680000100800 */
[----:B------:R-:W5:Y:S01]  /*2de70*/  LDL R9, [R1+0xb20] ;  /* 0x000b200001097983 */ /* 0x000f620000100800 */
[----:B------:R-:W-:-:S05]  /*2de80*/  SHF.R.S32.HI R6, RZ, 0x1f, R6 ;  /* 0x0000001fff067819 */ /* 0x000fca0000011406 */
[----:B------:R0:W-:Y:S04]  /*2de90*/  STL [R1+0xd2c], R6 ;  /* 0x000d2c0601007387 */ /* 0x0001e80000100800 */
[----:B0-----:R-:W5:Y:S01]  /*2dea0*/  LDL R6, [R1+0xb24] ;  /* 0x000b240001067983 */ /* 0x001f620000100800 */
[----:B------:R-:W-:-:S03]  /*2deb0*/  SHF.R.S32.HI R11, RZ, 0x1f, R5 ;  /* 0x0000001fff0b7819 */ /* 0x000fc60000011405 */
[----:B------:R-:W5:Y:S04]  /*2dec0*/  LDL R5, [R1+0xb2c] ;  /* 0x000b2c0001057983 */ /* 0x000f680000100800 */
[----:B------:R0:W-:Y:S04]  /*2ded0*/  STL [R1+0xd38], R11 ;  /* 0x000d380b01007387 */ /* 0x0001e80000100800 */
[----:B------:R-:W5:Y:S01]  /*2dee0*/  LDL R15, [R1+0xb34] ;  /* 0x000b3400010f7983 */ /* 0x000f620000100800 */
[----:B0-----:R-:W-:-:S05]  /*2def0*/  SHF.R.S32.HI R11, RZ, 0x1f, R29 ;  /* 0x0000001fff0b7819 */ /* 0x001fca000001141d */
[----:B------:R-:W-:Y:S04]  /*2df00*/  STL [R1+0xd40], R11 ;  /* 0x000d400b01007387 */ /* 0x000fe80000100800 */
[----:B------:R-:W5:Y:S01]  /*2df10*/  LDL R14, [R1+0xb38] ;  /* 0x000b3800010e7983 */ /* 0x000f620000100800 */
[----:B--2---:R-:W-:-:S05]  /*2df20*/  SHF.R.S32.HI R3, RZ, 0x1f, R3 ;  /* 0x0000001fff037819 */ /* 0x004fca0000011403 */
[----:B------:R0:W-:Y:S04]  /*2df30*/  STL [R1+0xd4c], R3 ;  /* 0x000d4c0301007387 */ /* 0x0001e80000100800 */
[----:B------:R-:W2:Y:S04]  /*2df40*/  LDL R29, [R1+0xb40] ;  /* 0x000b4000011d7983 */ /* 0x000ea80000100800 */
[----:B------:R-:W2:Y:S04]  /*2df50*/  LDL R13, [R1+0xb4c] ;  /* 0x000b4c00010d7983 */ /* 0x000ea80000100800 */
[----:B0-----:R-:W2:Y:S01]  /*2df60*/  LDL R3, [R1+0xb48] ;  /* 0x000b480001037983 */ /* 0x001ea20000100800 */
        /* <DEDUP_REMOVED lines=9> */
[----:B------:R0:W-:Y:S01]  /*2e000*/  STL [R1+0xd6c], R2 ;  /* 0x000d6c0201007387 */ /* 0x0001e20000100800 */
[----:B------:R-:W-:-:S03]  /*2e010*/  SHF.R.S32.HI R21, RZ, 0x1f, R21 ;  /* 0x0000001fff157819 */ /* 0x000fc60000011415 */
[----:B0-----:R-:W4:Y:S04]  /*2e020*/  LDL R2, [R1+0xb6c] ;  /* 0x000b6c0001027983 */ /* 0x001f280000100800 */
[----:B------:R-:W-:Y:S01]  /*2e030*/  STL [R1+0xd78], R21 ;  /* 0x000d781501007387 */ /* 0x000fe20000100800 */
[----:B------:R-:W-:-:S05]  /*2e040*/  SHF.R.S32.HI R10, RZ, 0x1f, R10 ;  /* 0x0000001fff0a7819 */ /* 0x000fca000001140a */
[----:B------:R0:W-:Y:S04]  /*2e050*/  STL [R1+0xd80], R10 ;  /* 0x000d800a01007387 */ /* 0x0001e80000100800 */
[----:B0-----:R-:W4:Y:S01]  /*2e060*/  LDL R10, [R1+0xb70] ;  /* 0x000b7000010a7983 */ /* 0x001f220000100800 */
[----:B------:R-:W-:-:S03]  /*2e070*/  SHF.R.S32.HI R21, RZ, 0x1f, R7 ;  /* 0x0000001fff157819 */ /* 0x000fc60000011407 */
        /* <DEDUP_REMOVED lines=29> */
[----:B------:R-:W2:Y:S01]  /*2e250*/  LDL R29, [R1+0xb98] ;  /* 0x000b9800011d7983 */ /* 0x000ea20000100800 */
[----:B------:R-:W-:-:S03]  /*2e260*/  SHF.R.S32.HI R14, RZ, 0x1f, R3 ;  /* 0x0000001fff0e7819 */ /* 0x000fc60000011403 */
[----:B------:R-:W-:Y:S04]  /*2e270*/  STL [R1+0xdf4], R15 ;  /* 0x000df40f01007387 */ /* 0x000fe80000100800 */
[----:B------:R-:W2:Y:S04]  /*2e280*/  LDL R3, [R1+0xba0] ;  /* 0x000ba00001037983 */ /* 0x000ea80000100800 */
[----:B------:R0:W-:Y:S02]  /*2e290*/  STL [R1+0xf98], R14 ;  /* 0x000f980e01007387 */ /* 0x0001e40000100800 */
[----:B0-----:R-:W-:-:S02]  /*2e2a0*/  SHF.R.S32.HI R14, RZ, 0x1f, R13 ;  /* 0x0000001fff0e7819 */ /* 0x001fc4000001140d */
        /* <DEDUP_REMOVED lines=16> */
[----:B------:R-:W-:-:S05]  /*2e3b0*/  SHF.R.S32.HI R10, RZ, 0x1f, R10 ;  /* 0x0000001fff0a7819 */ /* 0x000fca000001140a */
[----:B------:R-:W-:Y:S01]  /*2e3c0*/  STL [R1+0xe10], R10 ;  /* 0x000e100a01007387 */ /* 0x000fe20000100800 */
[----:B------:R-:W-:-:S03]  /*2e3d0*/  SHF.R.S32.HI R7, RZ, 0x1f, R7 ;  /* 0x0000001fff077819 */ /* 0x000fc60000011407 */
[----:B------:R-:W4:Y:S04]  /*2e3e0*/  LDL R19, [R1+0xbc4] ;  /* 0x000bc40001137983 */ /* 0x000f280000100800 */
[----:B------:R0:W-:Y:S04]  /*2e3f0*/  STL [R1+0xe14], R7 ;  /* 0x000e140701007387 */ /* 0x0001e80000100800 */
[----:B------:R-:W4:Y:S04]  /*2e400*/  LDL R18, [R1+0xbcc] ;  /* 0x000bcc0001127983 */ /* 0x000f280000100800 */
[----:B------:R-:W4:Y:S04]  /*2e410*/  LDL R17, [R1+0xbd0] ;  /* 0x000bd00001117983 */ /* 0x000f280000100800 */
[----:B0-----:R-:W4:Y:S04]  /*2e420*/  LDL R7, [R1+0xbd8] ;  /* 0x000bd80001077983 */ /* 0x001f280000100800 */
[----:B------:R-:W4:Y:S01]  /*2e430*/  LDL R16, [R1+0xbdc] ;  /* 0x000bdc0001107983 */ /* 0x000f220000100800 */
[----:B-----5:R-:W-:-:S03]  /*2e440*/  SHF.R.S32.HI R10, RZ, 0x1f, R0 ;  /* 0x0000001fff0a7819 */ /* 0x020fc60000011400 */
        /* <DEDUP_REMOVED lines=16> */
[----:B------:R0:W-:Y:S04]  /*2e550*/  STL [R1+0xe28], R11 ;  /* 0x000e280b01007387 */ /* 0x0001e80000100800 */
[----:B------:R-:W2:Y:S01]  /*2e560*/  LDL R12, [R1+0xc18] ;  /* 0x000c1800010c7983 */ /* 0x000ea20000100800 */
[----:B------:R-:W-:-:S05]  /*2e570*/  SHF.R.S32.HI R3, RZ, 0x1f, R3 ;  /* 0x0000001fff037819 */ /* 0x000fca0000011403 */
[----:B------:R1:W-:Y:S04]  /*2e580*/  STL [R1+0xe2c], R3 ;  /* 0x000e2c0301007387 */ /* 0x0003e80000100800 */
[----:B0-----:R-:W2:Y:S04]  /*2e590*/  LDL R11, [R1+0xc1c] ;  /* 0x000c1c00010b7983 */ /* 0x001ea80000100800 */
[----:B------:R-:W2:Y:S04]  /*2e5a0*/  LDL R29, [R1+0xc24] ;  /* 0x000c2400011d7983 */ /* 0x000ea80000100800 */
        /* <DEDUP_REMOVED lines=24> */
[----:B-----5:R-:W-:Y:S02]  /*2e730*/  SHF.R.S32.HI R16, RZ, 0x1f, R0 ;  /* 0x0000001fff107819 */ /* 0x020fe40000011400 */
        /* <DEDUP_REMOVED lines=14> */
[----:B------:R-:W5:Y:S01]  /*2e820*/  LDL R6, [R1+0xc5c] ;  /* 0x000c5c0001067983 */ /* 0x000f620000100800 */
[----:B------:R-:W-:-:S03]  /*2e830*/  SHF.R.S32.HI R14, RZ, 0x1f, R5 ;  /* 0x0000001fff0e7819 */ /* 0x000fc60000011405 */
        /* <DEDUP_REMOVED lines=9> */
[----:B------:R-:W2:Y:S01]  /*2e8d0*/  LDL R29, [R1+0xc6c] ;  /* 0x000c6c00011d7983 */ /* 0x000ea20000100800 */
[----:B------:R-:W-:-:S03]  /*2e8e0*/  SHF.R.S32.HI R3, RZ, 0x1f, R3 ;  /* 0x0000001fff037819 */ /* 0x000fc60000011403 */
        /* <DEDUP_REMOVED lines=9> */
[----:B------:R-:W-:-:S05]  /*2e980*/  SHF.R.S32.HI R8, RZ, 0x1f, R8 ;  /* 0x0000001fff087819 */ /* 0x000fca0000011408 */
[----:B------:R-:W-:Y:S04]  /*2e990*/  STL [R1+0xe8c], R8 ;  /* 0x000e8c0801007387 */ /* 0x000fe80000100800 */
[----:B------:R-:W3:Y:S01]  /*2e9a0*/  LDL R19, [R1+0xc88] ;  /* 0x000c880001137983 */ /* 0x000ee20000100800 */
[----:B----4-:R-:W-:-:S05]  /*2e9b0*/  SHF.R.S32.HI R2, RZ, 0x1f, R2 ;  /* 0x0000001fff027819 */ /* 0x010fca0000011402 */
[----:B------:R0:W-:Y:S04]  /*2e9c0*/  STL [R1+0xe90], R2 ;  /* 0x000e900201007387 */ /* 0x0001e80000100800 */
[----:B------:R-:W4:Y:S04]  /*2e9d0*/  LDL R18, [R1+0xc90] ;  /* 0x000c900001127983 */ /* 0x000f280000100800 */
[----:B------:R-:W4:Y:S04]  /*2e9e0*/  LDL R17, [R1+0xc98] ;  /* 0x000c980001117983 */ /* 0x000f280000100800 */
[----:B0-----:R-:W4:Y:S04]  /*2e9f0*/  LDL R2, [R1+0xc9c] ;  /* 0x000c9c0001027983 */ /* 0x001f280000100800 */
[----:B------:R-:W4:Y:S01]  /*2ea00*/  LDL R16, [R1+0xca4] ;  /* 0x000ca40001107983 */ /* 0x000f220000100800 */
[----:B------:R-:W-:-:S03]  /*2ea10*/  SHF.R.S32.HI R8, RZ, 0x1f, R7 ;  /* 0x0000001fff087819 */ /* 0x000fc60000011407 */
[----:B------:R-:W4:Y:S04]  /*2ea20*/  LDL R7, [R1+0xca8] ;  /* 0x000ca80001077983 */ /* 0x000f280000100800 */
[----:B------:R0:W-:Y:S04]  /*2ea30*/  STL [R1+0xe94], R8 ;  /* 0x000e940801007387 */ /* 0x0001e80000100800 */
[----:B0-----:R-:W4:Y:S01]  /*2ea40*/  LDL R8, [R1+0xcb0] ;  /* 0x000cb00001087983 */ /* 0x001f220000100800 */
[----:B-----5:R-:W-:-:S03]  /*2ea50*/  SHF.R.S32.HI R11, RZ, 0x1f, R0 ;  /* 0x0000001fff0b7819 */ /* 0x020fc60000011400 */
[----:B------:R-:W5:Y:S04]  /*2ea60*/  LDL R0, [R1+0xcb4] ;  /* 0x000cb40001007983 */ /* 0x000f680000100800 */
[----:B------:R0:W-:Y:S04]  /*2ea70*/  STL [R1+0xe98], R11 ;  /* 0x000e980b01007387 */ /* 0x0001e80000100800 */
[----:B------:R-:W5:Y:S01]  /*2ea80*/  LDL R15, [R1+0xcbc] ;  /* 0x000cbc00010f7983 */ /* 0x000f620000100800 */
[----:B------:R-:W-:-:S05]  /*2ea90*/  SHF.R.S32.HI R10, RZ, 0x1f, R10 ;  /* 0x0000001fff0a7819 */ /* 0x000fca000001140a */
[----:B------:R1:W-:Y:S01]  /*2eaa0*/  STL [R1+0xe9c], R10 ;  /* 0x000e9c0a01007387 */ /* 0x0003e20000100800 */
[----:B------:R-:W-:-:S03]  /*2eab0*/  SHF.R.S32.HI R9, RZ, 0x1f, R9 ;  /* 0x0000001fff097819 */ /* 0x000fc60000011409 */
[----:B------:R-:W5:Y:S04]  /*2eac0*/  LDL R14, [R1+0xcc4] ;  /* 0x000cc400010e7983 */ /* 0x000f680000100800 */
[----:B------:R1:W-:Y:S04]  /*2ead0*/  STL [R1+0xea0], R9 ;  /* 0x000ea00901007387 */ /* 0x0003e80000100800 */
[----:B------:R-:W5:Y:S04]  /*2eae0*/  LDL R12, [R1+0xcc8] ;  /* 0x000cc800010c7983 */ /* 0x000f680000100800 */
[----:B0-----:R-:W5:Y:S04]  /*2eaf0*/  LDL R11, [R1+0xcd0] ;  /* 0x000cd000010b7983 */ /* 0x001f680000100800 */
[----:B------:R-:W5:Y:S01]  /*2eb00*/  LDL R13, [R1+0xcd8] ;  /* 0x000cd800010d7983 */ /* 0x000f620000100800 */
[----:B------:R-:W-:-:S05]  /*2eb10*/  SHF.R.S32.HI R6, RZ, 0x1f, R6 ;  /* 0x0000001fff067819 */ /* 0x000fca0000011406 */
[----:B------:R0:W-:Y:S04]  /*2eb20*/  STL [R1+0xea4], R6 ;  /* 0x000ea40601007387 */ /* 0x0001e80000100800 */
[----:B-1----:R-:W5:Y:S01]  /*2eb30*/  LDL R10, [R1+0xcdc] ;  /* 0x000cdc00010a7983 */ /* 0x002f620000100800 */
[----:B------:R-:W-:-:S05]  /*2eb40*/  SHF.R.S32.HI R5, RZ, 0x1f, R5 ;  /* 0x0000001fff057819 */ /* 0x000fca0000011405 */
[----:B------:R1:W-:Y:S04]  /*2eb50*/  STL [R1+0xea8], R5 ;  /* 0x000ea80501007387 */ /* 0x0003e80000100800 */
[----:B------:R-:W5:Y:S04]  /*2eb60*/  LDL R9, [R1+0xce4] ;  /* 0x000ce40001097983 */ /* 0x000f680000100800 */
[----:B0-----:R-:W5:Y:S04]  /*2eb70*/  LDL R6, [R1+0xce8] ;  /* 0x000ce80001067983 */ /* 0x001f680000100800 */
        /* <DEDUP_REMOVED lines=13> */
[----:B------:R-:W-:-:S03]  /*2ec50*/  SHF.R.S32.HI R20, RZ, 0x1f, R19 ;  /* 0x0000001fff147819 */ /* 0x000fc60000011413 */
[----:B------:R-:W-:Y:S04]  /*2ec60*/  STL [R1+0xebc], R21 ;  /* 0x000ebc1501007387 */ /* 0x000fe80000100800 */
[----:B------:R-:W-:Y:S01]  /*2ec70*/  STL [R1+0xec0], R20 ;  /* 0x000ec01401007387 */ /* 0x000fe20000100800 */
[----:B----4-:R-:W-:Y:S02]  /*2ec80*/  SHF.R.S32.HI R19, RZ, 0x1f, R18 ;  /* 0x0000001fff137819 */ /* 0x010fe40000011412 */
[----:B------:R-:W-:-:S03]  /*2ec90*/  SHF.R.S32.HI R17, RZ, 0x1f, R17 ;  /* 0x0000001fff117819 */ /* 0x000fc60000011411 */
[----:B------:R-:W-:Y:S01]  /*2eca0*/  STL [R1+0xec4], R19 ;  /* 0x000ec41301007387 */ /* 0x000fe20000100800 */
[----:B------:R-:W-:-:S03]  /*2ecb0*/  SHF.R.S32.HI R18, RZ, 0x1f, R2 ;  /* 0x0000001fff127819 */ /* 0x000fc60000011402 */
[----:B------:R-:W4:Y:S04]  /*2ecc0*/  LDL R2, [R1+0xd08] ;  /* 0x000d080001027983 */ /* 0x000f280000100800 */
[----:B------:R0:W-:Y:S04]  /*2ecd0*/  STL [R1+0xec8], R17 ;  /* 0x000ec81101007387 */ /* 0x0001e80000100800 */
[----:B------:R-:W-:Y:S01]  /*2ece0*/  STL [R1+0xecc], R18 ;  /* 0x000ecc1201007387 */ /* 0x000fe20000100800 */
[----:B0-----:R-:W-:Y:S02]  /*2ecf0*/  SHF.R.S32.HI R17, RZ, 0x1f, R16 ;  /* 0x0000001fff117819 */ /* 0x001fe40000011410 */
[----:B------:R-:W-:-:S02]  /*2ed00*/  SHF.R.S32.HI R16, RZ, 0x1f, R7 ;  /* 0x0000001fff107819 */ /* 0x000fc40000011407 */
[----:B------:R-:W4:Y:S04]  /*2ed10*/  LDL R7, [R1+0xd10] ;  /* 0x000d100001077983 */ /* 0x000f280000100800 */
[----:B------:R0:W-:Y:S04]  /*2ed20*/  STL [R1+0xed0], R17 ;  /* 0x000ed01101007387 */ /* 0x0001e80000100800 */
[----:B------:R5:W-:Y:S01]  /*2ed30*/  STL [R1+0xed4], R16 ;  /* 0x000ed41001007387 */ /* 0x000be20000100800 */
[----:B0-----:R-:W-:-:S03]  /*2ed40*/  SHF.R.S32.HI R17, RZ, 0x1f, R8 ;  /* 0x0000001fff117819 */ /* 0x001fc60000011408 */
[----:B------:R-:W4:Y:S04]  /*2ed50*/  LDL R8, [R1+0xd14] ;  /* 0x000d140001087983 */ /* 0x000f280000100800 */
[----:B------:R0:W-:Y:S01]  /*2ed60*/  STL [R1+0xed8], R17 ;  /* 0x000ed81101007387 */ /* 0x0001e20000100800 */
[----:B-----5:R-:W-:-:S03]  /*2ed70*/  SHF.R.S32.HI R16, RZ, 0x1f, R0 ;  /* 0x0000001fff107819 */ /* 0x020fc60000011400 */
        /* <DEDUP_REMOVED lines=12> */
[----:B0-----:R-:W-:-:S02]  /*2ee40*/  SHF.R.S32.HI R14, RZ, 0x1f, R13 ;  /* 0x0000001fff0e7819 */ /* 0x001fc4000001140d */
[----:B------:R-:W-:-:S03]  /*2ee50*/  SHF.R.S32.HI R10, RZ, 0x1f, R10 ;  /* 0x0000001fff0a7819 */ /* 0x000fc6000001140a */
[----:B------:R-:W-:Y:S04]  /*2ee60*/  STL [R1+0xef0], R14 ;  /* 0x000ef00e01007387 */ /* 0x000fe80000100800 */
[----:B------:R0:W-:Y:S01]  /*2ee70*/  STL [R1+0xef4], R10 ;  /* 0x000ef40a01007387 */ /* 0x0001e20000100800 */
[----:B------:R-:W-:Y:S02]  /*2ee80*/  SHF.R.S32.HI R13, RZ, 0x1f, R9 ;  /* 0x0000001fff0d7819 */ /* 0x000fe40000011409 */
[----:B------:R-:W-:Y:S01]  /*2ee90*/  SHF.R.S32.HI R9, RZ, 0x1f, R6 ;  /* 0x0000001fff097819 */ /* 0x000fe20000011406 */
[----:B0-----:R-:W5:Y:S01]  /*2eea0*/  LDL R10, [R1+0xd30] ;  /* 0x000d3000010a7983 */ /* 0x001f620000100800 */
        /* <DEDUP_REMOVED lines=9> */
[----:B------:R-:W2:Y:S01]  /*2ef40*/  LDL R20, [R1+0xd48] ;  /* 0x000d480001147983 */ /* 0x000ea20000100800 */
[----:B0-----:R-:W-:-:S05]  /*2ef50*/  SHF.R.S32.HI R5, RZ, 0x1f, R3 ;  /* 0x0000001fff057819 */ /* 0x001fca0000011403 */
[----:B------:R0:W-:Y:S04]  /*2ef60*/  STL [R1+0xf08], R5 ;  /* 0x000f080501007387 */ /* 0x0001e80000100800 */
[----:B------:R-:W2:Y:S01]  /*2ef70*/  LDL R19, [R1+0xd50] ;  /* 0x000d500001137983 */ /* 0x000ea20000100800 */
[----:B---3--:R-:W-:-:S05]  /*2ef80*/  SHF.R.S32.HI R3, RZ, 0x1f, R4 ;  /* 0x0000001fff037819 */ /* 0x008fca0000011404 */
[----:B------:R1:W-:Y:S04]  /*2ef90*/  STL [R1+0xf0c], R3 ;  /* 0x000f0c0301007387 */ /* 0x0003e80000100800 */
[----:B------:R-:W3:Y:S04]  /*2efa0*/  LDL R4, [R1+0xd5c] ;  /* 0x000d5c0001047983 */ /* 0x000ee80000100800 */
[----:B0-----:R-:W3:Y:S04]  /*2efb0*/  LDL R5, [R1+0xd64] ;  /* 0x000d640001057983 */ /* 0x001ee80000100800 */
[----:B-1----:R-:W3:Y:S04]  /*2efc0*/  LDL R3, [R1+0xd54] ;  /* 0x000d540001037983 */ /* 0x002ee80000100800 */
[----:B------:R-:W3:Y:S01]  /*2efd0*/  LDL R14, [R1+0xd70] ;  /* 0x000d7000010e7983 */ /* 0x000ee20000100800 */
[----:B----4-:R-:W-:-:S03]  /*2efe0*/  SHF.R.S32.HI R9, RZ, 0x1f, R2 ;  /* 0x0000001fff097819 */ /* 0x010fc60000011402 */
[----:B------:R-:W4:Y:S04]  /*2eff0*/  LDL R2, [R1+0xd68] ;  /* 0x000d680001027983 */ /* 0x000f280000100800 */
[----:B------:R0:W-:Y:S04]  /*2f000*/  STL [R1+0xf10], R9 ;  /* 0x000f100901007387 */ /* 0x0001e80000100800 */
[----:B------:R-:W4:Y:S01]  /*2f010*/  LDL R13, [R1+0xd74] ;  /* 0x000d7400010d7983 */ /* 0x000f220000100800 */
[----:B0-----:R-:W-:-:S03]  /*2f020*/  SHF.R.S32.HI R9, RZ, 0x1f, R7 ;  /* 0x0000001fff097819 */ /* 0x001fc60000011407 */
[----:B------:R-:W4:Y:S04]  /*2f030*/  LDL R7, [R1+0xd7c] ;  /* 0x000d7c0001077983 */ /* 0x000f280000100800 */
[----:B------:R0:W-:Y:S02]  /*2f040*/  STL [R1+0xf14], R9 ;  /* 0x000f140901007387 */ /* 0x0001e40000100800 */
[----:B0-----:R-:W-:Y:S02]  /*2f050*/  SHF.R.S32.HI R9, RZ, 0x1f, R8 ;  /* 0x0000001fff097819 */ /* 0x001fe40000011408 */
[----:B-----5:R-:W-:Y:S02]  /*2f060*/  SHF.R.S32.HI R8, RZ, 0x1f, R0 ;  /* 0x0000001fff087819 */ /* 0x020fe40000011400 */
[----:B------:R-:W5:Y:S04]  /*2f070*/  LDL R0, [R1+0xd84] ;  /* 0x000d840001007983 */ /* 0x000f680000100800 */
[----:B------:R0:W-:Y:S04]  /*2f080*/  STL [R1+0xf18], R9 ;  /* 0x000f180901007387 */ /* 0x0001e80000100800 */
        /* <DEDUP_REMOVED lines=18> */
[----:B------:R-:W-:-:S03]  /*2f1b0*/  SHF.R.S32.HI R6, RZ, 0x1f, R6 ;  /* 0x0000001fff067819 */ /* 0x000fc60000011406 */
[----:B0-----:R-:W5:Y:S04]  /*2f1c0*/  LDL.LU R21, [R1+0x3814] ;  /* 0x0038140001157983 */ /* 0x001f680000300800 */
[----:B------:R0:W-:Y:S04]  /*2f1d0*/  STL [R1+0xf30], R6 ;  /* 0x000f300601007387 */ /* 0x0001e80000100800 */
[----:B0-----:R-:W5:Y:S01]  /*2f1e0*/  LDL R6, [R1+0xdcc] ;  /* 0x000dcc0001067983 */ /* 0x001f620000100800 */
[----:B--2---:R-:W-:Y:S02]  /*2f1f0*/  SHF.R.S32.HI R29, RZ, 0x1f, R29 ;  /* 0x0000001fff1d7819 */ /* 0x004fe4000001141d */
[----:B------:R-:W-:-:S03]  /*2f200*/  SHF.R.S32.HI R20, RZ, 0x1f, R20 ;  /* 0x0000001fff147819 */ /* 0x000fc60000011414 */
[----:B------:R0:W-:Y:S04]  /*2f210*/  STL [R1+0xf34], R29 ;  /* 0x000f341d01007387 */ /* 0x0001e80000100800 */
[----:B0-----:R-:W2:Y:S04]  /*2f220*/  LDL R29, [R1+0xdd4] ;  /* 0x000dd400011d7983 */ /* 0x001ea80000100800 */
[----:B------:R0:W-:Y:S01]  /*2f230*/  STL [R1+0xf38], R20 ;  /* 0x000f381401007387 */ /* 0x0001e20000100800 */
[----:B------:R-:W-:-:S03]  /*2f240*/  SHF.R.S32.HI R19, RZ, 0x1f, R19 ;  /* 0x0000001fff137819 */ /* 0x000fc60000011413 */
[----:B0-----:R-:W2:Y:S04]  /*2f250*/  LDL.LU R20, [R1+0x3810] ;  /* 0x0038100001147983 */ /* 0x001ea80000300800 */
[----:B------:R0:W-:Y:S01]  /*2f260*/  STL [R1+0xf3c], R19 ;  /* 0x000f3c1301007387 */ /* 0x0001e20000100800 */
[----:B---3--:R-:W-:Y:S02]  /*2f270*/  SHF.R.S32.HI R4, RZ, 0x1f, R4 ;  /* 0x0000001fff047819 */ /* 0x008fe40000011404 */
[----:B------:R-:W-:Y:S01]  /*2f280*/  SHF.R.S32.HI R5, RZ, 0x1f, R5 ;  /* 0x0000001fff057819 */ /* 0x000fe20000011405 */
[----:B0-----:R-:W3:Y:S01]  /*2f290*/  LDL.LU R19, [R1+0x380c] ;  /* 0x00380c0001137983 */ /* 0x001ee20000300800 */
[----:B------:R-:W-:-:S05]  /*2f2a0*/  SHF.R.S32.HI R3, RZ, 0x1f, R3 ;  /* 0x0000001fff037819 */ /* 0x000fca0000011403 */
[----:B------:R0:W-:Y:S01]  /*2f2b0*/  STL [R1+0xf40], R3 ;  /* 0x000f400301007387 */ /* 0x0001e20000100800 */
[----:B------:R-:W-:-:S03]  /*2f2c0*/  SHF.R.S32.HI R14, RZ, 0x1f, R14 ;  /* 0x0000001fff0e7819 */ /* 0x000fc6000001140e */
[----:B0-----:R-:W2:Y:S04]  /*2f2d0*/  LDL.LU R3, [R1+0x3808] ;  /* 0x0038080001037983 */ /* 0x001ea80000300800 */
[----:B------:R0:W-:Y:S01]  /*2f2e0*/  STL [R1+0xf44], R4 ;  /* 0x000f440401007387 */ /* 0x0001e20000100800 */
[----:B----4-:R-:W-:-:S03]  /*2f2f0*/  SHF.R.S32.HI R2, RZ, 0x1f, R2 ;  /* 0x0000001fff027819 */ /* 0x010fc60000011402 */
[----:B0-----:R-:W4:Y:S04]  /*2f300*/  LDL.LU R4, [R1+0x3804] ;  /* 0x0038040001047983 */ /* 0x001f280000300800 */
[----:B------:R0:W-:Y:S01]  /*2f310*/  STL [R1+0xf48], R5 ;  /* 0x000f480501007387 */ /* 0x0001e20000100800 */
[----:B------:R-:W-:-:S03]  /*2f320*/  SHF.R.S32.HI R13, RZ, 0x1f, R13 ;  /* 0x0000001fff0d7819 */ /* 0x000fc6000001140d */
[----:B0-----:R-:W2:Y:S04]  /*2f330*/  LDL.LU R5, [R1+0x34] ;  /* 0x0000340001057983 */ /* 0x001ea80000300800 */
[----:B------:R0:W-:Y:S04]  /*2f340*/  STL [R1+0xf4c], R2 ;  /* 0x000f4c0201007387 */ /* 0x0001e80000100800 */
[----:B0-----:R-:W2:Y:S04]  /*2f350*/  LDL.LU R2, [R1+0x3800] ;  /* 0x0038000001027983 */ /* 0x001ea80000300800 */
[----:B------:R0:W-:Y:S04]  /*2f360*/  STL [R1+0xf50], R14 ;  /* 0x000f500e01007387 */ /* 0x0001e80000100800 */
[----:B0-----:R-:W3:Y:S01]  /*2f370*/  LDL.LU R14, [R1+0x30] ;  /* 0x00003000010e7983 */ /* 0x001ee20000300800 */
[----:B-----5:R-:W-:-:S03]  /*2f380*/  SHF.R.S32.HI R0, RZ, 0x1f, R0 ;  /* 0x0000001fff007819 */ /* 0x020fc60000011400 */
[----:B------:R0:W-:Y:S02]  /*2f390*/  STL [R1+0xf54], R13 ;  /* 0x000f540d01007387 */ /* 0x0001e40000100800 */
[----:B0-----:R-:W-:Y:S02]  /*2f3a0*/  SHF.R.S32.HI R13, RZ, 0x1f, R7 ;  /* 0x0000001fff0d7819 */ /* 0x001fe40000011407 */
[----:B------:R-:W5:Y:S04]  /*2f3b0*/  LDL.LU R7, [R1+0xc8] ;  /* 0x0000c80001077983 */ /* 0x000f680000300800 */
[----:B------:R0:W-:Y:S04]  /*2f3c0*/  STL [R1+0xf58], R13 ;  /* 0x000f580d01007387 */ /* 0x0001e80000100800 */
[----:B0-----:R-:W3:Y:S04]  /*2f3d0*/  LDL.LU R13, [R1+0x2c] ;  /* 0x00002c00010d7983 */ /* 0x001ee80000300800 */
[----:B------:R0:W-:Y:S04]  /*2f3e0*/  STL [R1+0xf5c], R0 ;  /* 0x000f5c0001007387 */ /* 0x0001e80000100800 */
[----:B0-----:R-:W3:Y:S01]  /*2f3f0*/  LDL.LU R0, [R1+0x37fc] ;  /* 0x0037fc0001007983 */ /* 0x001ee20000300800 */
[----:B------:R-:W-:-:S02]  /*2f400*/  SHF.R.S32.HI R18, RZ, 0x1f, R18 ;  /* 0x0000001fff127819 */ /* 0x000fc40000011412 */
[----:B------:R-:W-:-:S03]  /*2f410*/  SHF.R.S32.HI R9, RZ, 0x1f, R9 ;  /* 0x0000001fff097819 */ /* 0x000fc60000011409 */
[----:B------:R0:W-:Y:S01]  /*2f420*/  STL [R1+0xf60], R18 ;  /* 0x000f601201007387 */ /* 0x0001e20000100800 */
[----:B------:R-:W-:Y:S02]  /*2f430*/  SHF.R.S32.HI R15, RZ, 0x1f, R15 ;  /* 0x0000001fff0f7819 */ /* 0x000fe4000001140f */
[----:B0-----:R-:W-:Y:S02]  /*2f440*/  SHF.R.S32.HI R18, RZ, 0x1f, R8 ;  /* 0x0000001fff127819 */ /* 0x001fe40000011408 */
[----:B------:R-:W4:Y:S04]  /*2f450*/  LDL.LU R8, [R1+0xc4] ;  /* 0x0000c40001087983 */ /* 0x000f280000300800 */
[----:B------:R0:W-:Y:S04]  /*2f460*/  STL [R1+0xf64], R9 ;  /* 0x000f640901007387 */ /* 0x0001e80000100800 */
[----:B0-----:R-:W4:Y:S04]  /*2f470*/  LDL.LU R9, [R1+0x28] ;  /* 0x0000280001097983 */ /* 0x001f280000300800 */
[----:B------:R0:W-:Y:S02]  /*2f480*/  STL [R1+0xf68], R18 ;  /* 0x000f681201007387 */ /* 0x0001e40000100800 */
[----:B0-----:R-:W-:-:S02]  /*2f490*/  SHF.R.S32.HI R18, RZ, 0x1f, R17 ;  /* 0x0000001fff127819 */ /* 0x001fc40000011411 */
[----:B------:R-:W-:Y:S02]  /*2f4a0*/  SHF.R.S32.HI R17, RZ, 0x1f, R16 ;  /* 0x0000001fff117819 */ /* 0x000fe40000011410 */
[----:B------:R-:W-:Y:S01]  /*2f4b0*/  SHF.R.S32.HI R16, RZ, 0x1f, R12 ;  /* 0x0000001fff107819 */ /* 0x000fe2000001140c */
[----:B------:R-:W-:Y:S04]  /*2f4c0*/  STL [R1+0xf6c], R18 ;  /* 0x000f6c1201007387 */ /* 0x000fe80000100800 */
[----:B------:R-:W-:Y:S01]  /*2f4d0*/  STL [R1+0xf70], R17 ;  /* 0x000f701101007387 */ /* 0x000fe20000100800 */
[----:B------:R-:W-:-:S03]  /*2f4e0*/  SHF.R.S32.HI R10, RZ, 0x1f, R10 ;  /* 0x0000001fff0a7819 */ /* 0x000fc6000001140a */
[----:B------:R-:W4:Y:S04]  /*2f4f0*/  LDL.LU R12, [R1+0xc0] ;  /* 0x0000c000010c7983 */ /* 0x000f280000300800 */
[----:B------:R0:W-:Y:S04]  /*2f500*/  STL [R1+0xf74], R15 ;  /* 0x000f740f01007387 */ /* 0x0001e80000100800 */
[----:B------:R-:W-:Y:S01]  /*2f510*/  STL [R1+0xf78], R16 ;  /* 0x000f781001007387 */ /* 0x000fe20000100800 */
[----:B0-----:R-:W-:-:S03]  /*2f520*/  SHF.R.S32.HI R15, RZ, 0x1f, R11 ;  /* 0x0000001fff0f7819 */ /* 0x001fc6000001140b */
[----:B------:R-:W4:Y:S04]  /*2f530*/  LDL.LU R11, [R1+0x24] ;  /* 0x00002400010b7983 */ /* 0x000f280000300800 */
[----:B------:R-:W-:Y:S04]  /*2f540*/  STL [R1+0xf7c], R15 ;  /* 0x000f7c0f01007387 */ /* 0x000fe80000100800 */
[----:B------:R2:W-:Y:S02]  /*2f550*/  STL [R1+0xf80], R10 ;  /* 0x000f800a01007387 */ /* 0x0005e40000100800 */
[----:B--2---:R-:W-:-:S02]  /*2f560*/  SHF.R.S32.HI R10, RZ, 0x1f, R2 ;  /* 0x0000001fff0a7819 */ /* 0x004fc40000011402 */
[----:B---3--:R-:W-:Y:S02]  /*2f570*/  SHF.R.S32.HI R15, RZ, 0x1f, R0 ;  /* 0x0000001fff0f7819 */ /* 0x008fe40000011400 */
[----:B------:R-:W4:Y:S04]  /*2f580*/  LDL.LU R0, [R1+0x37f8] ;  /* 0x0037f80001007983 */ /* 0x000f280000300800 */
[----:B------:R-:W2:Y:S04]  /*2f590*/  LDL.LU R2, [R1+0x37f4] ;  /* 0x0037f40001027983 */ /* 0x000ea80000300800 */
[----:B------:R0:W-:Y:S04]  /*2f5a0*/  STL [R1+0xf84], R15 ;  /* 0x000f840f01007387 */ /* 0x0001e80000100800 */
[----:B------:R1:W-:Y:S01]  /*2f5b0*/  STL [R1+0xf88], R10 ;  /* 0x000f880a01007387 */ /* 0x0003e20000100800 */
[----:B0-----:R-:W-:-:S02]  /*2f5c0*/  SHF.R.S32.HI R15, RZ, 0x1f, R6 ;  /* 0x0000001fff0f7819 */ /* 0x001fc40000011406 */
[----:B------:R-:W-:Y:S01]  /*2f5d0*/  SHF.R.S32.HI R6, RZ, 0x1f, R29 ;  /* 0x0000001fff067819 */ /* 0x000fe2000001141d */
[----:B-1----:R-:W3:Y:S04]  /*2f5e0*/  LDL.LU R10, [R1+0xbc] ;  /* 0x0000bc00010a7983 */ /* 0x002ee80000300800 */
[----:B------:R0:W-:Y:S04]  /*2f5f0*/  STL [R1+0xf8c], R15 ;  /* 0x000f8c0f01007387 */ /* 0x0001e80000100800 */
[----:B------:R-:W3:Y:S04]  /*2f600*/  LDL.LU R29, [R1+0x20] ;  /* 0x00002000011d7983 */ /* 0x000ee80000300800 */
[----:B------:R4:W-:Y:S01]  /*2f610*/  STL [R1+0xf90], R6 ;  /* 0x000f900601007387 */ /* 0x0009e20000100800 */
[----:B0-----:R-:W-:-:S03]  /*2f620*/  SHF.R.S32.HI R15, RZ, 0x1f, R3 ;  /* 0x0000001fff0f7819 */ /* 0x001fc60000011403 */
[----:B------:R-:W5:Y:S04]  /*2f630*/  LDL.LU R3, [R1+0x37f0] ;  /* 0x0037f00001037983 */ /* 0x000f680000300800 */
[----:B------:R0:W-:Y:S01]  /*2f640*/  STL [R1+0xf94], R15 ;  /* 0x000f940f01007387 */ /* 0x0001e20000100800 */
[C---:B----4-:R-:W-:Y:S02]  /*2f650*/  IADD3 R6, P1, PT, R4.reuse, R0, RZ ;  /* 0x0000000004067210 */ /* 0x050fe40007f3e0ff */
[----:B--2---:R-:W-:Y:S02]  /*2f660*/  IADD3 R16, P2, PT, R4, R2, RZ ;  /* 0x0000000204107210 */ /* 0x004fe40007f5e0ff */
[----:B------:R-:W2:Y:S01]  /*2f670*/  LDL.LU R4, [R1+0x37ec] ;  /* 0x0037ec0001047983 */ /* 0x000ea20000300800 */
[----:B0-----:R-:W-:-:S03]  /*2f680*/  IADD3 R15, P3, PT, R5, R0, RZ ;  /* 0x00000000050f7210 */ /* 0x001fc60007f7e0ff */
[----:B------:R0:W-:Y:S04]  /*2f690*/  STL [R1+0x3504], R6 ;  /* 0x0035040601007387 */ /* 0x0001e80000100800 */
[----:B0-----:R-:W4:Y:S04]  /*2f6a0*/  LDL.LU R6, [R1+0xb8] ;  /* 0x0000b80001067983 */ /* 0x001f280000300800 */
[----:B------:R0:W-:Y:S04]  /*2f6b0*/  STL [R1+0x34fc], R16 ;  /* 0x0034fc1001007387 */ /* 0x0001e80000100800 */
[----:B------:R1:W-:Y:S01]  /*2f6c0*/  STL [R1+0x3500], R15 ;  /* 0x0035000f01007387 */ /* 0x0003e20000100800 */
[----:B0-----:R-:W-:-:S03]  /*2f6d0*/  IADD3 R16, P5, PT, R5, R2, RZ ;  /* 0x0000000205107210 */ /* 0x001fc60007fbe0ff */
[----:B------:R-:W3:Y:S01]  /*2f6e0*/  LDL.LU R5, [R1+0x1c] ;  /* 0x00001c0001057983 */ /* 0x000ee20000300800 */
[----:B-1----:R-:W-:-:S03]  /*2f6f0*/  IADD3 R15, P4, PT, R14, R0, RZ ;  /* 0x000000000e0f7210 */ /* 0x002fc60007f9e0ff */
[----:B------:R5:W-:Y:S01]  /*2f700*/  STL [R1+0x34f4], R16 ;  /* 0x0034f41001007387 */ /* 0x000be20000100800 */
[----:B------:R-:W-:-:S03]  /*2f710*/  IADD3 R14, P0, PT, R14, R2, RZ ;  /* 0x000000020e0e7210 */ /* 0x000fc60007f1e0ff */
[----:B------:R0:W-:Y:S01]  /*2f720*/  STL [R1+0x34f8], R15 ;  /* 0x0034f80f01007387 */ /* 0x0001e20000100800 */
[----:B-----5:R-:W-:-:S03]  /*2f730*/  IMAD.X R16, R7, 0x1, R3, P1 ;  /* 0x0000000107107824 */ /* 0x020fc600008e0603 */
[----:B------:R2:W-:Y:S01]  /*2f740*/  STL [R1+0x34ec], R14 ;  /* 0x0034ec0e01007387 */ /* 0x0005e20000100800 */
[----:B0-----:R-:W-:-:S03]  /*2f750*/  IADD3 R15, P1, PT, R13, R0, RZ ;  /* 0x000000000d0f7210 */ /* 0x001fc60007f3e0ff */
[----:B------:R-:W-:Y:S04]  /*2f760*/  STL [R1+0x34e8], R16 ;  /* 0x0034e81001007387 */ /* 0x000fe80000100800 */
[----:B------:R-:W5:Y:S04]  /*2f770*/  LDL.LU R18, [R1+0xb4] ;  /* 0x0000b40001127983 */ /* 0x000f680000300800 */
[----:B------:R0:W-:Y:S01]  /*2f780*/  STL [R1+0x34f0], R15 ;  /* 0x0034f00f01007387 */ /* 0x0001e20000100800 */
[----:B--2---:R-:W-:-:S03]  /*2f790*/  IMAD.X R14, R7, 0x1, R4, P2 ;  /* 0x00000001070e7824 */ /* 0x004fc600010e0604 */
[----:B------:R-:W2:Y:S01]  /*2f7a0*/  LDL.LU R7, [R1+0x18] ;  /* 0x0000180001077983 */ /* 0x000ea20000300800 */
[----:B0-----:R-:W-:Y:S01]  /*2f7b0*/  IADD3 R15, P2, PT, R13, R2, RZ ;  /* 0x000000020d0f7210 */ /* 0x001fe20007f5e0ff */
[----:B------:R-:W-:Y:S02]  /*2f7c0*/  IMAD.X R13, R8, 0x1, R3, P3 ;  /* 0x00000001080d7824 */ /* 0x000fe400018e0603 */
[----:B------:R0:W-:Y:S04]  /*2f7d0*/  STL [R1+0x34e4], R14 ;  /* 0x0034e40e01007387 */ /* 0x0001e80000100800 */
[----:B------:R-:W-:Y:S04]  /*2f7e0*/  STL [R1+0x34dc], R15 ;  /* 0x0034dc0f01007387 */ /* 0x000fe80000100800 */
[----:B------:R-:W2:Y:S01]  /*2f7f0*/  LDL.LU R17, [R1+0xb0] ;  /* 0x0000b00001117983 */ /* 0x000ea20000300800 */
[----:B0-----:R-:W-:-:S03]  /*2f800*/  IADD3 R14, P3, PT, R9, R0, RZ ;  /* 0x00000000090e7210 */ /* 0x001fc60007f7e0ff */
[----:B------:R0:W-:Y:S04]  /*2f810*/  STL [R1+0x34d8], R13 ;  /* 0x0034d80d01007387 */ /* 0x0001e80000100800 */
[----:B------:R-:W-:Y:S01]  /*2f820*/  STL [R1+0x34e0], R14 ;  /* 0x0034e00e01007387 */ /* 0x000fe20000100800 */
[----:B0-----:R-:W-:-:S03]  /*2f830*/  IMAD.X R13, R8, 0x1, R4, P5 ;  /* 0x00000001080d7824 */ /* 0x001fc600028e0604 */
[----:B------:R-:W2:Y:S01]  /*2f840*/  LDL.LU R8, [R1+0x14] ;  /* 0x0000140001087983 */ /* 0x000ea20000300800 */
[----:B------:R-:W-:-:S03]  /*2f850*/  IADD3 R9, P5, PT, R9, R2, RZ ;  /* 0x0000000209097210 */ /* 0x000fc60007fbe0ff */
[----:B------:R0:W-:Y:S04]  /*2f860*/  STL [R1+0x34d4], R13 ;  /* 0x0034d40d01007387 */ /* 0x0001e80000100800 */
[----:B------:R-:W2:Y:S04]  /*2f870*/  LDL.LU R16, [R1+0xac] ;  /* 0x0000ac0001107983 */ /* 0x000ea80000300800 */
[----:B------:R1:W-:Y:S01]  /*2f880*/  STL [R1+0x34cc], R9 ;  /* 0x0034cc0901007387 */ /* 0x0003e20000100800 */
[----:B0-----:R-:W-:-:S03]  /*2f890*/  IMAD.X R13, R12, 0x1, R3, P4 ;  /* 0x000000010c0d7824 */ /* 0x001fc600020e0603 */
[----:B-1----:R-:W2:Y:S04]  /*2f8a0*/  LDL.LU R9, [R1+0x10] ;  /* 0x0000100001097983 */ /* 0x002ea80000300800 */
[----:B------:R0:W-:Y:S01]  /*2f8b0*/  STL [R1+0x34c8], R13 ;  /* 0x0034c80d01007387 */ /* 0x0001e20000100800 */
[----:B------:R-:W-:Y:S01]  /*2f8c0*/  IMAD.X R12, R12, 0x1, R4, P0 ;  /* 0x000000010c0c7824 */ /* 0x000fe200000e0604 */
[----:B0-----:R-:W-:-:S05]  /*2f8d0*/  IADD3 R13, P4, PT, R11, R0, RZ ;  /* 0x000000000b0d7210 */ /* 0x001fca0007f9e0ff */
[----:B------:R-:W-:Y:S04]  /*2f8e0*/  STL [R1+0x34d0], R13 ;  /* 0x0034d00d01007387 */ /* 0x000fe80000100800 */
[----:B------:R-:W2:Y:S04]  /*2f8f0*/  LDL.LU R15, [R1+0xa8] ;  /* 0x0000a800010f7983 */ /* 0x000ea80000300800 */
[----:B------:R3:W-:Y:S01]  /*2f900*/  STL [R1+0x34c4], R12 ;  /* 0x0034c40c01007387 */ /* 0x0007e20000100800 */
[----:B------:R-:W-:-:S03]  /*2f910*/  IADD3 R11, P0, PT, R11, R2, RZ ;  /* 0x000000020b0b7210 */ /* 0x000fc60007f1e0ff */
[----:B------:R-:W2:Y:S01]  /*2f920*/  LDL.LU R14, [R1+0xc] ;  /* 0x00000c00010e7983 */ /* 0x000ea20000300800 */
[----:B---3--:R-:W-:-:S03]  /*2f930*/  IMAD.X R12, R10, 0x1, R3, P1 ;  /* 0x000000010a0c7824 */ /* 0x008fc600008e0603 */
[----:B------:R0:W-:Y:S04]  /*2f940*/  STL [R1+0x34bc], R11 ;  /* 0x0034bc0b01007387 */ /* 0x0001e80000100800 */
[----:B------:R-:W-:Y:S04]  /*2f950*/  STL [R1+0x34b8], R12 ;  /* 0x0034b80c01007387 */ /* 0x000fe80000100800 */
[----:B------:R-:W3:Y:S01]  /*2f960*/  LDL.LU R13, [R1+0xa4] ;  /* 0x0000a400010d7983 */ /* 0x000ee20000300800 */
[----:B0-----:R-:W-:-:S05]  /*2f970*/  IADD3 R11, P1, PT, R29, R0, RZ ;  /* 0x000000001d0b7210 */ /* 0x001fca0007f3e0ff */
[----:B------:R0:W-:Y:S01]  /*2f980*/  STL [R1+0x34c0], R11 ;  /* 0x0034c00b01007387 */ /* 0x0001e20000100800 */
[----:B------:R-:W-:-:S03]  /*2f990*/  IMAD.X R10, R10, 0x1, R4, P2 ;  /* 0x000000010a0a7824 */ /* 0x000fc600010e0604 */
[----:B0-----:R-:W3:Y:S01]  /*2f9a0*/  LDL.LU R11, [R1+0x8] ;  /* 0x00000800010b7983 */ /* 0x001ee20000300800 */
[----:B------:R-:W-:-:S03]  /*2f9b0*/  IADD3 R29, P2, PT, R29, R2, RZ ;  /* 0x000000021d1d7210 */ /* 0x000fc60007f5e0ff */
[----:B------:R0:W-:Y:S01]  /*2f9c0*/  STL [R1+0x34b4], R10 ;  /* 0x0034b40a01007387 */ /* 0x0001e20000100800 */
[----:B----4-:R-:W-:-:S03]  /*2f9d0*/  IMAD.X R12, R6, 0x1, R3, P3 ;  /* 0x00000001060c7824 */ /* 0x010fc600018e0603 */
[----:B0-----:R-:W4:Y:S04]  /*2f9e0*/  LDL.LU R10, [R1+0xa0] ;  /* 0x0000a000010a7983 */ /* 0x001f280000300800 */
[----:B------:R0:W-:Y:S04]  /*2f9f0*/  STL [R1+0x34ac], R29 ;  /* 0x0034ac1d01007387 */ /* 0x0001e80000100800 */
[----:B0-----:R-:W3:Y:S04]  /*2fa00*/  LDL.LU R29, [R1+0x4] ;  /* 0x00000400011d7983 */ /* 0x001ee80000300800 */
[----:B------:R0:W-:Y:S01]  /*2fa10*/  STL [R1+0x34a8], R12 ;  /* 0x0034a80c01007387 */ /* 0x0001e20000100800 */
[----:B------:R-:W-:Y:S01]  /*2fa20*/  IMAD.X R6, R6, 0x1, R4, P5 ;  /* 0x0000000106067824 */ /* 0x000fe200028e0604 */
[----:B0-----:R-:W-:-:S05]  /*2fa30*/  IADD3 R12, P3, PT, R5, R0, RZ ;  /* 0x00000000050c7210 */ /* 0x001fca0007f7e0ff */
[----:B------:R0:W-:Y:S04]  /*2fa40*/  STL [R1+0x34b0], R12 ;  /* 0x0034b00c01007387 */ /* 0x0001e80000100800 */
[----:B0-----:R-:W3:Y:S04]  /*2fa50*/  LDL.LU R12, [R1+0x9c] ;  /* 0x00009c00010c7983 */ /* 0x001ee80000300800 */
[----:B------:R0:W-:Y:S04]  /*2fa60*/  STL [R1+0x34a4], R6 ;  /* 0x0034a40601007387 */ /* 0x0001e80000100800 */
[----:B0-----:R-:W3:Y:S01]  /*2fa70*/  LDL.LU R6, [R1] ;  /* 0x0000000001067983 */ /* 0x001ee20000300800 */
[----:B------:R-:W-:-:S05]  /*2fa80*/  IADD3 R5, P5, PT, R5, R2, RZ ;  /* 0x0000000205057210 */ /* 0x000fca0007fbe0ff */
[----:B------:R5:W-:Y:S02]  /*2fa90*/  STL [R1+0x349c], R5 ;  /* 0x00349c0501007387 */ /* 0x000be40000100800 */
[C---:B-----5:R-:W-:Y:S02]  /*2faa0*/  IMAD.X R5, R18.reuse, 0x1, R3, P4 ;  /* 0x0000000112057824 */ /* 0x060fe400020e0603 */
[----:B------:R-:W-:-:S03]  /*2fab0*/  IMAD.X R18, R18, 0x1, R4, P0 ;  /* 0x0000000112127824 */ /* 0x000fc600000e0604 */
[----:B------:R2:W-:Y:S02]  /*2fac0*/  STL [R1+0x3498], R5 ;  /* 0x0034980501007387 */ /* 0x0005e40000100800 */
[C---:B--2---:R-:W-:Y:S02]  /*2fad0*/  IADD3 R5, P4, PT, R7.reuse, R0, RZ ;  /* 0x0000000007057210 */ /* 0x044fe40007f9e0ff */
[----:B------:R-:W-:-:S03]  /*2fae0*/  IADD3 R7, P0, PT, R7, R2, RZ ;  /* 0x0000000207077210 */ /* 0x000fc60007f1e0ff */
[----:B------:R0:W-:Y:S04]  /*2faf0*/  STL [R1+0x34a0], R5 ;  /* 0x0034a00501007387 */ /* 0x0001e80000100800 */
[----:B0-----:R-:W2:Y:S04]  /*2fb00*/  LDL.LU R5, [R1+0x98] ;  /* 0x0000980001057983 */ /* 0x001ea80000300800 */
[----:B------:R0:W-:Y:S04]  /*2fb10*/  STL [R1+0x3494], R18 ;  /* 0x0034941201007387 */ /* 0x0001e80000100800 */
[----:B------:R1:W-:Y:S01]  /*2fb20*/  STL [R1+0x348c], R7 ;  /* 0x00348c0701007387 */ /* 0x0003e20000100800 */
[----:B0-----:R-:W-:-:S03]  /*2fb30*/  IMAD.X R18, R17, 0x1, R3, P1 ;  /* 0x0000000111127824 */ /* 0x001fc600008e0603 */
[----:B-1----:R-:W5:Y:S01]  /*2fb40*/  LDL.LU R7, [R1+0x94] ;  /* 0x0000940001077983 */ /* 0x002f620000300800 */
[----:B------:R-:W-:-:S03]  /*2fb50*/  IMAD.X R17, R17, 0x1, R4, P2 ;  /* 0x0000000111117824 */ /* 0x000fc600010e0604 */
[----:B------:R0:W-:Y:S02]  /*2fb60*/  STL [R1+0x3488], R18 ;  /* 0x0034881201007387 */ /* 0x0001e40000100800 */
[C---:B0-----:R-:W-:Y:S02]  /*2fb70*/  IADD3 R18, P1, PT, R8.reuse, R0, RZ ;  /* 0x0000000008127210 */ /* 0x041fe40007f3e0ff */
[----:B------:R-:W-:-:S03]  /*2fb80*/  IADD3 R8, P2, PT, R8, R2, RZ ;  /* 0x0000000208087210 */ /* 0x000fc60007f5e0ff */
[----:B------:R0:W-:Y:S04]  /*2fb90*/  STL [R1+0x3490], R18 ;  /* 0x0034901201007387 */ /* 0x0001e80000100800 */
[----:B0-----:R-:W2:Y:S04]  /*2fba0*/  LDL.LU R18, [R1+0x37e8] ;  /* 0x0037e80001127983 */ /* 0x001ea80000300800 */
[----:B------:R0:W-:Y:S04]  /*2fbb0*/  STL [R1+0x3484], R17 ;  /* 0x0034841101007387 */ /* 0x0001e80000100800 */
[----:B0-----:R-:W2:Y:S04]  /*2fbc0*/  LDL.LU R17, [R1+0x37e4] ;  /* 0x0037e40001117983 */ /* 0x001ea80000300800 */
[----:B------:R0:W-:Y:S02]  /*2fbd0*/  STL [R1+0x347c], R8 ;  /* 0x00347c0801007387 */ /* 0x0001e40000100800 */
[----:B0-----:R-:W-:-:S02]  /*2fbe0*/  IMAD.X R8, R16, 0x1, R3, P3 ;  /* 0x0000000110087824 */ /* 0x001fc400018e0603 */
[----:B------:R-:W-:-:S03]  /*2fbf0*/  IMAD.X R16, R16, 0x1, R4, P5 ;  /* 0x0000000110107824 */ /* 0x000fc600028e0604 */
[----:B------:R0:W-:Y:S02]  /*2fc00*/  STL [R1+0x3478], R8 ;  /* 0x0034780801007387 */ /* 0x0001e40000100800 */
[C---:B0-----:R-:W-:Y:S02]  /*2fc10*/  IADD3 R8, P3, PT, R9.reuse, R0, RZ ;  /* 0x0000000009087210 */ /* 0x041fe40007f7e0ff */
[----:B------:R-:W-:-:S03]  /*2fc20*/  IADD3 R9, P5, PT, R9, R2, RZ ;  /* 0x0000000209097210 */ /* 0x000fc60007fbe0ff */
[----:B------:R0:W-:Y:S04]  /*2fc30*/  STL [R1+0x3480], R8 ;  /* 0x0034800801007387 */ /* 0x0001e80000100800 */
[----:B0-----:R-:W5:Y:S04]  /*2fc40*/  LDL.LU R8, [R1+0x90] ;  /* 0x0000900001087983 */ /* 0x001f680000300800 */
[----:B------:R0:W-:Y:S04]  /*2fc50*/  STL [R1+0x3474], R16 ;  /* 0x0034741001007387 */ /* 0x0001e80000100800 */
[----:B0-----:R-:W5:Y:S04]  /*2fc60*/  LDL.LU R16, [R1+0x37e0] ;  /* 0x0037e00001107983 */ /* 0x001f680000300800 */
        /* <DEDUP_REMOVED lines=11> */
[----:B---3--:R-:W-:-:S02]  /*2fd20*/  IMAD.X R14, R13, 0x1, R3, P1 ;  /* 0x000000010d0e7824 */ /* 0x008fc400008e0603 */
[----:B------:R-:W-:-:S03]  /*2fd30*/  IMAD.X R13, R13, 0x1, R4, P2 ;  /* 0x000000010d0d7824 */ /* 0x000fc600010e0604 */
[----:B------:R0:W-:Y:S02]  /*2fd40*/  STL [R1+0x3458], R14 ;  /* 0x0034580e01007387 */ /* 0x0001e40000100800 */
[C---:B0-----:R-:W-:Y:S02]  /*2fd50*/  IADD3 R14, P1, PT, R11.reuse, R0, RZ ;  /* 0x000000000b0e7210 */ /* 0x041fe40007f3e0ff */
[----:B------:R-:W-:-:S03]  /*2fd60*/  IADD3 R11, P2, PT, R11, R2, RZ ;  /* 0x000000020b0b7210 */ /* 0x000fc60007f5e0ff */
[----:B------:R0:W-:Y:S04]  /*2fd70*/  STL [R1+0x3460], R14 ;  /* 0x0034600e01007387 */ /* 0x0001e80000100800 */
[----:B0-----:R-:W3:Y:S04]  /*2fd80*/  LDL.LU R14, [R1+0x37d8] ;  /* 0x0037d800010e7983 */ /* 0x001ee80000300800 */
[----:B------:R0:W-:Y:S04]  /*2fd90*/  STL [R1+0x3454], R13 ;  /* 0x0034540d01007387 */ /* 0x0001e80000100800 */
[----:B0-----:R-:W3:Y:S04]  /*2fda0*/  LDL.LU R13, [R1+0x37d4] ;  /* 0x0037d400010d7983 */ /* 0x001ee80000300800 */
[----:B------:R4:W-:Y:S02]  /*2fdb0*/  STL [R1+0x344c], R11 ;  /* 0x00344c0b01007387 */ /* 0x0009e40000100800 */
[----:B----4-:R-:W-:-:S02]  /*2fdc0*/  IMAD.X R11, R10, 0x1, R3, P3 ;  /* 0x000000010a0b7824 */ /* 0x010fc400018e0603 */
[----:B------:R-:W-:-:S03]  /*2fdd0*/  IMAD.X R10, R10, 0x1, R4, P5 ;  /* 0x000000010a0a7824 */ /* 0x000fc600028e0604 */
[----:B------:R0:W-:Y:S02]  /*2fde0*/  STL [R1+0x3448], R11 ;  /* 0x0034480b01007387 */ /* 0x0001e40000100800 */
[C---:B0-----:R-:W-:Y:S02]  /*2fdf0*/  IADD3 R11, P3, PT, R29.reuse, R0, RZ ;  /* 0x000000001d0b7210 */ /* 0x041fe40007f7e0ff */
[----:B------:R-:W-:-:S03]  /*2fe00*/  IADD3 R29, P5, PT, R29, R2, RZ ;  /* 0x000000021d1d7210 */ /* 0x000fc60007fbe0ff */
[----:B------:R0:W-:Y:S04]  /*2fe10*/  STL [R1+0x3450], R11 ;  /* 0x0034500b01007387 */ /* 0x0001e80000100800 */
[----:B0-----:R-:W4:Y:S04]  /*2fe20*/  LDL.LU R11, [R1+0x37d0] ;  /* 0x0037d000010b7983 */ /* 0x001f280000300800 */
[----:B------:R0:W-:Y:S04]  /*2fe30*/  STL [R1+0x3444], R10 ;  /* 0x0034440a01007387 */ /* 0x0001e80000100800 */
[----:B0-----:R-:W3:Y:S04]  /*2fe40*/  LDL.LU R10, [R1+0x37cc] ;  /* 0x0037cc00010a7983 */ /* 0x001ee80000300800 */
[----:B------:R0:W-:Y:S02]  /*2fe50*/  STL [R1+0x343c], R29 ;  /* 0x00343c1d01007387 */ /* 0x0001e40000100800 */
[----:B0-----:R-:W-:-:S05]  /*2fe60*/  IMAD.X R29, R12, 0x1, R3, P4 ;  /* 0x000000010c1d7824 */ /* 0x001fca00020e0603 */
[----:B------:R0:W-:Y:S02]  /*2fe70*/  STL [R1+0x3438], R29 ;  /* 0x0034381d01007387 */ /* 0x0001e40000100800 */
[----:B0-----:R-:W-:-:S05]  /*2fe80*/  IADD3 R29, P4, PT, R6, R0, RZ ;  /* 0x00000000061d7210 */ /* 0x001fca0007f9e0ff */
[----:B------:R0:W-:Y:S04]  /*2fe90*/  STL [R1+0x3440], R29 ;  /* 0x0034401d01007387 */ /* 0x0001e80000100800 */
[----:B0-----:R-:W3:Y:S01]  /*2fea0*/  LDL.LU R29, [R1+0x37c8] ;  /* 0x0037c800011d7983 */ /* 0x001ee20000300800 */
[----:B------:R-:W-:Y:S01]  /*2feb0*/  IMAD.X R12, R12, 0x1, R4, P0 ;  /* 0x000000010c0c7824 */ /* 0x000fe200000e0604 */
[----:B------:R-:W-:-:S04]  /*2fec0*/  IADD3 R6, P0, PT, R6, R2, RZ ;  /* 0x0000000206067210 */ /* 0x000fc80007f1e0ff */
[----:B------:R0:W-:Y:S04]  /*2fed0*/  STL [R1+0x3434], R12 ;  /* 0x0034340c01007387 */ /* 0x0001e80000100800 */
[----:B0-----:R-:W4:Y:S04]  /*2fee0*/  LDL.LU R12, [R1+0x80] ;  /* 0x00008000010c7983 */ /* 0x001f280000300800 */
[----:B------:R2:W-:Y:S02]  /*2fef0*/  STL [R1+0x342c], R6 ;  /* 0x00342c0601007387 */ /* 0x0005e40000100800 */
[----:B--2---:R-:W-:-:S02]  /*2ff00*/  IMAD.X R6, R5, 0x1, R3, P1 ;  /* 0x0000000105067824 */ /* 0x004fc400008e0603 */
[----:B------:R-:W-:-:S03]  /*2ff10*/  IMAD.X R5, R5, 0x1, R4, P2 ;  /* 0x0000000105057824 */ /* 0x000fc600010e0604 */
[----:B------:R3:W-:Y:S02]  /*2ff20*/  STL [R1+0x3428], R6 ;  /* 0x0034280601007387 */ /* 0x0007e40000100800 */
[----:B---3--:R-:W-:-:S05]  /*2ff30*/  IADD3 R6, P1, PT, R29, R0, RZ ;  /* 0x000000001d067210 */ /* 0x008fca0007f3e0ff */
[----:B------:R0:W-:Y:S04]  /*2ff40*/  STL [R1+0x3430], R6 ;  /* 0x0034300601007387 */ /* 0x0001e80000100800 */
[----:B0-----:R-:W2:Y:S04]  /*2ff50*/  LDL.LU R6, [R1+0x37c4] ;  /* 0x0037c40001067983 */ /* 0x001ea80000300800 */
[----:B------:R0:W-:Y:S04]  /*2ff60*/  STL [R1+0x3424], R5 ;  /* 0x0034240501007387 */ /* 0x0001e80000100800 */
[----:B0-----:R-:W3:Y:S01]  /*2ff70*/  LDL.LU R5, [R1+0x37c0] ;  /* 0x0037c00001057983 */ /* 0x001ee20000300800 */
[----:B------:R-:W-:-:S05]  /*2ff80*/  IADD3 R29, P2, PT, R29, R2, RZ ;  /* 0x000000021d1d7210 */ /* 0x000fca0007f5e0ff */
[----:B------:R5:W-:Y:S02]  /*2ff90*/  STL [R1+0x341c], R29 ;  /* 0x00341c1d01007387 */ /* 0x000be40000100800 */
[----:B-----5:R-:W-:-:S05]  /*2ffa0*/  IMAD.X R29, R7, 0x1, R3, P3 ;  /* 0x00000001071d7824 */ /* 0x020fca00018e0603 */
[----:B------:R3:W-:Y:S02]  /*2ffb0*/  STL [R1+0x3418], R29 ;  /* 0x0034181d01007387 */ /* 0x0007e40000100800 */
[----:B---3--:R-:W-:-:S05]  /*2ffc0*/  IADD3 R29, P3, PT, R5, R0, RZ ;  /* 0x00000000051d7210 */ /* 0x008fca0007f7e0ff */
[----:B------:R0:W-:Y:S02]  /*2ffd0*/  STL [R1+0x3420], R29 ;  /* 0x0034201d01007387 */ /* 0x0001e40000100800 */
[----:B0-----:R-:W-:Y:S01]  /*2ffe0*/  IMAD.X R29, R7, 0x1, R4, P5 ;  /* 0x00000001071d7824 */ /* 0x001fe200028e0604 */
[----:B------:R-:W-:Y:S02]  /*2fff0*/  IADD3 R7, P5, PT, R5, R2, RZ ;  /* 0x0000000205077210 */ /* 0x000fe40007fbe0ff */
[----:B------:R-:W3:Y:S04]  /*30000*/  LDL.LU R5, [R1+0x7c] ;  /* 0x00007c0001057983 */ /* 0x000ee80000300800 */
[----:B------:R0:W-:Y:S04]  /*30010*/  STL [R1+0x3414], R29 ;  /* 0x0034141d01007387 */ /* 0x0001e80000100800 */
[----:B0-----:R-:W5:Y:S04]  /*30020*/  LDL.LU R29, [R1+0x78] ;  /* 0x00007800011d7983 */ /* 0x001f680000300800 */
[----:B------:R0:W-:Y:S02]  /*30030*/  STL [R1+0x340c], R7 ;  /* 0x00340c0701007387 */ /* 0x0001e40000100800 */
[----:B0-----:R-:W-:-:S05]  /*30040*/  IMAD.X R7, R8, 0x1, R3, P4 ;  /* 0x0000000108077824 */ /* 0x001fca00020e0603 */
[----:B------:R2:W-:Y:S02]  /*30050*/  STL [R1+0x3408], R7 ;  /* 0x0034080701007387 */ /* 0x0005e40000100800 */
[----:B--2---:R-:W-:-:S05]  /*30060*/  IADD3 R7, P4, PT, R6, R0, RZ ;  /* 0x0000000006077210 */ /* 0x004fca0007f9e0ff */
[----:B------:R0:W-:Y:S04]  /*30070*/  STL [R1+0x3410], R7 ;  /* 0x0034100701007387 */ /* 0x0001e80000100800 */
[----:B0-----:R-:W2:Y:S01]  /*30080*/  LDL.LU R7, [R1+0x37bc] ;  /* 0x0037bc0001077983 */ /* 0x001ea20000300800 */
[----:B------:R-:W-:-:S05]  /*30090*/  IMAD.X R8, R8, 0x1, R4, P0 ;  /* 0x0000000108087824 */ /* 0x000fca00000e0604 */
[----:B------:R0:W-:Y:S02]  /*300a0*/  STL [R1+0x3404], R8 ;  /* 0x0034040801007387 */ /* 0x0001e40000100800 */
[----:B0-----:R-:W-:Y:S02]  /*300b0*/  IADD3 R8, P0, PT, R6, R2, RZ ;  /* 0x0000000206087210 */ /* 0x001fe40007f1e0ff */
[----:B------:R-:W3:Y:S04]  /*300c0*/  LDL.LU R6, [R1+0x84] ;  /* 0x0000840001067983 */ /* 0x000ee80000300800 */
[----:B------:R0:W-:Y:S02]  /*300d0*/  STL [R1+0x33fc], R8 ;  /* 0x0033fc0801007387 */ /* 0x0001e40000100800 */
[----:B0-----:R-:W-:-:S02]  /*300e0*/  IMAD.X R8, R9, 0x1, R3, P1 ;  /* 0x0000000109087824 */ /* 0x001fc400008e0603 */
[----:B------:R-:W-:-:S03]  /*300f0*/  IMAD.X R9, R9, 0x1, R4, P2 ;  /* 0x0000000109097824 */ /* 0x000fc600010e0604 */
[----:B------:R2:W-:Y:S02]  /*30100*/  STL [R1+0x33f8], R8 ;  /* 0x0033f80801007387 */ /* 0x0005e40000100800 */
[----:B--2---:R-:W-:-:S05]  /*30110*/  IADD3 R8, P1, PT, R7, R0, RZ ;  /* 0x0000000007087210 */ /* 0x004fca0007f3e0ff */
[----:B------:R0:W-:Y:S04]  /*30120*/  STL [R1+0x3400], R8 ;  /* 0x0034000801007387 */ /* 0x0001e80000100800 */
[----:B0-----:R-:W2:Y:S04]  /*30130*/  LDL.LU R8, [R1+0x37b8] ;  /* 0x0037b80001087983 */ /* 0x001ea80000300800 */
[----:B------:R0:W-:Y:S02]  /*30140*/  STL [R1+0x33f4], R9 ;  /* 0x0033f40901007387 */ /* 0x0001e40000100800 */
[----:B0-----:R-:W-:-:S02]  /*30150*/  IADD3 R9, P2, PT, R7, R2, RZ ;  /* 0x0000000207097210 */ /* 0x001fc40007f5e0ff */
[----:B------:R-:W2:Y:S04]  /*30160*/  LDL.LU R7, [R1+0x88] ;  /* 0x0000880001077983 */ /* 0x000ea80000300800 */
[----:B------:R2:W-:Y:S02]  /*30170*/  STL [R1+0x33ec], R9 ;  /* 0x0033ec0901007387 */ /* 0x0005e40000100800 */
[----:B--2---:R-:W-:-:S05]  /*30180*/  IMAD.X R9, R7, 0x1, R3, P3 ;  /* 0x0000000107097824 */ /* 0x004fca00018e0603 */
[----:B------:R0:W-:Y:S02]  /*30190*/  STL [R1+0x33e8], R9 ;  /* 0x0033e80901007387 */ /* 0x0001e40000100800 */
[----:B0-----:R-:W-:-:S05]  /*301a0*/  IADD3 R9, P3, PT, R8, R0, RZ ;  /* 0x0000000008097210 */ /* 0x001fca0007f7e0ff */
[----:B------:R0:W-:Y:S04]  /*301b0*/  STL [R1+0x33f0], R9 ;  /* 0x0033f00901007387 */ /* 0x0001e80000100800 */
[----:B0-----:R-:W2:Y:S01]  /*301c0*/  LDL.LU R9, [R1+0x37b4] ;  /* 0x0037b40001097983 */ /* 0x001ea20000300800 */
[----:B------:R-:W-:-:S05]  /*301d0*/  IMAD.X R7, R7, 0x1, R4, P5 ;  /* 0x0000000107077824 */ /* 0x000fca00028e0604 */
[----:B------:R0:W-:Y:S02]  /*301e0*/  STL [R1+0x33e4], R7 ;  /* 0x0033e40701007387 */ /* 0x0001e40000100800 */
[----:B0-----:R-:W-:Y:S02]  /*301f0*/  IADD3 R7, P5, PT, R8, R2, RZ ;  /* 0x0000000208077210 */ /* 0x001fe40007fbe0ff */
[----:B------:R-:W4:Y:S04]  /*30200*/  LDL.LU R8, [R1+0x6c] ;  /* 0x00006c0001087983 */ /* 0x000f280000300800 */
[----:B------:R3:W-:Y:S02]  /*30210*/  STL [R1+0x33dc], R7 ;  /* 0x0033dc0701007387 */ /* 0x0007e40000100800 */
[----:B---3--:R-:W-:-:S05]  /*30220*/  IMAD.X R7, R6, 0x1, R3, P4 ;  /* 0x0000000106077824 */ /* 0x008fca00020e0603 */
[----:B------:R2:W-:Y:S02]  /*30230*/  STL [R1+0x33d8], R7 ;  /* 0x0033d80701007387 */ /* 0x0005e40000100800 */
[----:B--2---:R-:W-:-:S05]  /*30240*/  IADD3 R7, P4, PT, R9, R0, RZ ;  /* 0x0000000009077210 */ /* 0x004fca0007f9e0ff */
[----:B------:R0:W-:Y:S02]  /*30250*/  STL [R1+0x33e0], R7 ;  /* 0x0033e00701007387 */ /* 0x0001e40000100800 */
[----:B0-----:R-:W-:Y:S01]  /*30260*/  IMAD.X R7, R6, 0x1, R4, P0 ;  /* 0x0000000106077824 */ /* 0x001fe200000e0604 */
[----:B------:R-:W-:Y:S02]  /*30270*/  IADD3 R6, P0, PT, R9, R2, RZ ;  /* 0x0000000209067210 */ /* 0x000fe40007f1e0ff */
[----:B------:R-:W2:Y:S04]  /*30280*/  LDL.LU R9, [R1+0x70] ;  /* 0x0000700001097983 */ /* 0x000ea80000300800 */
[----:B------:R0:W-:Y:S04]  /*30290*/  STL [R1+0x33d4], R7 ;  /* 0x0033d40701007387 */ /* 0x0001e80000100800 */
[----:B0-----:R-:W3:Y:S04]  /*302a0*/  LDL.LU R7, [R1+0x68] ;  /* 0x0000680001077983 */ /* 0x001ee80000300800 */
[----:B------:R4:W-:Y:S02]  /*302b0*/  STL [R1+0x33cc], R6 ;  /* 0x0033cc0601007387 */ /* 0x0009e40000100800 */
[----:B----4-:R-:W-:-:S05]  /*302c0*/  IMAD.X R6, R12, 0x1, R3, P1 ;  /* 0x000000010c067824 */ /* 0x010fca00008e0603 */
[----:B------:R0:W-:Y:S02]  /*302d0*/  STL [R1+0x33c8], R6 ;  /* 0x0033c80601007387 */ /* 0x0001e40000100800 */
[----:B0-----:R-:W-:-:S05]  /*302e0*/  IADD3 R6, P1, PT, R10, R0, RZ ;  /* 0x000000000a067210 */ /* 0x001fca0007f3e0ff */
[----:B------:R0:W-:Y:S02]  /*302f0*/  STL [R1+0x33d0], R6 ;  /* 0x0033d00601007387 */ /* 0x0001e40000100800 */
[----:B0-----:R-:W-:Y:S01]  /*30300*/  IMAD.X R6, R12, 0x1, R4, P2 ;  /* 0x000000010c067824 */ /* 0x001fe200010e0604 */
[----:B------:R-:W-:Y:S02]  /*30310*/  IADD3 R12, P2, PT, R10, R2, RZ ;  /* 0x000000020a0c7210 */ /* 0x000fe40007f5e0ff */
[----:B------:R-:W4:Y:S04]  /*30320*/  LDL.LU R10, [R1+0x74] ;  /* 0x00007400010a7983 */ /* 0x000f280000300800 */
[----:B------:R0:W-:Y:S04]  /*30330*/  STL [R1+0x33c4], R6 ;  /* 0x0033c40601007387 */ /* 0x0001e80000100800 */
[----:B0-----:R-:W2:Y:S04]  /*30340*/  LDL.LU R6, [R1+0x64] ;  /* 0x0000640001067983 */ /* 0x001ea80000300800 */
[----:B------:R0:W-:Y:S02]  /*30350*/  STL [R1+0x33bc], R12 ;  /* 0x0033bc0c01007387 */ /* 0x0001e40000100800 */
[----:B0-----:R-:W-:-:S05]  /*30360*/  IMAD.X R12, R5, 0x1, R3, P3 ;  /* 0x00000001050c7824 */ /* 0x001fca00018e0603 */
[----:B------:R0:W-:Y:S02]  /*30370*/  STL [R1+0x33b8], R12 ;  /* 0x0033b80c01007387 */ /* 0x0001e40000100800 */
[----:B0-----:R-:W-:-:S05]  /*30380*/  IADD3 R12, P3, PT, R11, R0, RZ ;  /* 0x000000000b0c7210 */ /* 0x001fca0007f7e0ff */
[----:B------:R0:W-:Y:S04]  /*30390*/  STL [R1+0x33c0], R12 ;  /* 0x0033c00c01007387 */ /* 0x0001e80000100800 */
[----:B0-----:R-:W2:Y:S01]  /*303a0*/  LDL.LU R12, [R1+0x37b0] ;  /* 0x0037b000010c7983 */ /* 0x001ea20000300800 */
[----:B------:R-:W-:Y:S01]  /*303b0*/  IMAD.X R5, R5, 0x1, R4, P5 ;  /* 0x0000000105057824 */ /* 0x000fe200028e0604 */
[----:B------:R-:W-:-:S04]  /*303c0*/  IADD3 R11, P5, PT, R11, R2, RZ ;  /* 0x000000020b0b7210 */ /* 0x000fc80007fbe0ff */
[----:B------:R0:W-:Y:S04]  /*303d0*/  STL [R1+0x33b4], R5 ;  /* 0x0033b40501007387 */ /* 0x0001e80000100800 */
[----:B0-----:R-:W3:Y:S04]  /*303e0*/  LDL.LU R5, [R1+0x60] ;  /* 0x0000600001057983 */ /* 0x001ee80000300800 */
[----:B------:R5:W-:Y:S02]  /*303f0*/  STL [R1+0x33ac], R11 ;  /* 0x0033ac0b01007387 */ /* 0x000be40000100800 */
[----:B-----5:R-:W-:-:S05]  /*30400*/  IMAD.X R11, R29, 0x1, R3, P4 ;  /* 0x000000011d0b7824 */ /* 0x020fca00020e0603 */
[----:B------:R2:W-:Y:S02]  /*30410*/  STL [R1+0x33a8], R11 ;  /* 0x0033a80b01007387 */ /* 0x0005e40000100800 */
[----:B--2---:R-:W-:-:S05]  /*30420*/  IADD3 R11, P4, PT, R12, R0, RZ ;  /* 0x000000000c0b7210 */ /* 0x004fca0007f9e0ff */
[----:B------:R0:W-:Y:S02]  /*30430*/  STL [R1+0x33b0], R11 ;  /* 0x0033b00b01007387 */ /* 0x0001e40000100800 */
[----:B0-----:R-:W-:Y:S02]  /*30440*/  IMAD.X R11, R29, 0x1, R4, P0 ;  /* 0x000000011d0b7824 */ /* 0x001fe400000e0604 */
[----:B------:R-:W2:Y:S01]  /*30450*/  LDL.LU R29, [R1+0x5c] ;  /* 0x00005c00011d7983 */ /* 0x000ea20000300800 */
[----:B------:R-:W-:-:S03]  /*30460*/  IADD3 R12, P0, PT, R12, R2, RZ ;  /* 0x000000020c0c7210 */ /* 0x000fc60007f1e0ff */
[----:B------:R4:W-:Y:S04]  /*30470*/  STL [R1+0x33a4], R11 ;  /* 0x0033a40b01007387 */ /* 0x0009e80000100800 */
[----:B------:R0:W-:Y:S01]  /*30480*/  STL [R1+0x339c], R12 ;  /* 0x00339c0c01007387 */ /* 0x0001e20000100800 */
[----:B----4-:R-:W-:Y:S01]  /*30490*/  IMAD.X R11, R10, 0x1, R3, P1 ;  /* 0x000000010a0b7824 */ /* 0x010fe200008e0603 */
[----:B0-----:R-:W-:-:S04]  /*304a0*/  IADD3 R12, P1, PT, R13, R0, RZ ;  /* 0x000000000d0c7210 */ /* 0x001fc80007f3e0ff */
[----:B------:R0:W-:Y:S02]  /*304b0*/  STL [R1+0x3398], R11 ;  /* 0x0033980b01007387 */ /* 0x0001e40000100800 */
[----:B0-----:R-:W-:Y:S02]  /*304c0*/  IMAD.X R11, R10, 0x1, R4, P2 ;  /* 0x000000010a0b7824 */ /* 0x001fe400010e0604 */
[----:B------:R-:W4:Y:S04]  /*304d0*/  LDL.LU R10, [R1+0x58] ;  /* 0x00005800010a7983 */ /* 0x000f280000300800 */
[----:B------:R0:W-:Y:S04]  /*304e0*/  STL [R1+0x33a0], R12 ;  /* 0x0033a00c01007387 */ /* 0x0001e80000100800 */
[----:B------:R1:W-:Y:S01]  /*304f0*/  STL [R1+0x3394], R11 ;  /* 0x0033940b01007387 */ /* 0x0003e20000100800 */
[----:B0-----:R-:W-:Y:S01]  /*30500*/  IADD3 R12, P2, PT, R13, R2, RZ ;  /* 0x000000020d0c7210 */ /* 0x001fe20007f5e0ff */
[----:B------:R-:W-:Y:S01]  /*30510*/  IMAD.X R13, R9, 0x1, R3, P3 ;  /* 0x00000001090d7824 */ /* 0x000fe200018e0603 */
[----:B-1----:R-:W-:-:S03]  /*30520*/  IADD3 R11, P3, PT, R14, R0, RZ ;  /* 0x000000000e0b7210 */ /* 0x002fc60007f7e0ff */
[----:B------:R0:W-:Y:S04]  /*30530*/  STL [R1+0x338c], R12 ;  /* 0x00338c0c01007387 */ /* 0x0001e80000100800 */
[----:B------:R1:W-:Y:S01]  /*30540*/  STL [R1+0x3388], R13 ;  /* 0x0033880d01007387 */ /* 0x0003e20000100800 */
[----:B0-----:R-:W-:-:S03]  /*30550*/  IMAD.X R12, R9, 0x1, R4, P5 ;  /* 0x00000001090c7824 */ /* 0x001fc600028e0604 */
[----:B------:R-:W5:Y:S01]  /*30560*/  LDL.LU R9, [R1+0x54] ;  /* 0x0000540001097983 */ /* 0x000f620000300800 */
[----:B-1----:R-:W-:-:S03]  /*30570*/  IMAD.X R13, R8, 0x1, R3, P4 ;  /* 0x00000001080d7824 */ /* 0x002fc600020e0603 */
[----:B------:R0:W-:Y:S04]  /*30580*/  STL [R1+0x3390], R11 ;  /* 0x0033900b01007387 */ /* 0x0001e80000100800 */
[----:B------:R1:W-:Y:S01]  /*30590*/  STL [R1+0x3384], R12 ;  /* 0x0033840c01007387 */ /* 0x0003e20000100800 */
[----:B0-----:R-:W-:Y:S02]  /*305a0*/  IADD3 R11, P5, PT, R14, R2, RZ ;  /* 0x000000020e0b7210 */ /* 0x001fe40007fbe0ff */
[----:B-1----:R-:W-:-:S03]  /*305b0*/  IADD3 R12, P4, PT, R15, R0, RZ ;  /* 0x000000000f0c7210 */ /* 0x002fc60007f9e0ff */
[----:B------:R0:W-:Y:S04]  /*305c0*/  STL [R1+0x337c], R11 ;  /* 0x00337c0b01007387 */ /* 0x0001e80000100800 */
[----:B------:R3:W-:Y:S01]  /*305d0*/  STL [R1+0x3378], R13 ;  /* 0x0033780d01007387 */ /* 0x0007e20000100800 */
[----:B0-----:R-:W-:-:S03]  /*305e0*/  IMAD.X R11, R8, 0x1, R4, P0 ;  /* 0x00000001080b7824 */ /* 0x001fc600000e0604 */
[----:B------:R-:W5:Y:S01]  /*305f0*/  LDL.LU R8, [R1+0x50] ;  /* 0x0000500001087983 */ /* 0x000f620000300800 */
[----:B---3--:R-:W-:-:S03]  /*30600*/  IMAD.X R13, R7, 0x1, R3, P1 ;  /* 0x00000001070d7824 */ /* 0x008fc600008e0603 */
[----:B------:R0:W-:Y:S04]  /*30610*/  STL [R1+0x3380], R12 ;  /* 0x0033800c01007387 */ /* 0x0001e80000100800 */
[----:B------:R1:W-:Y:S01]  /*30620*/  STL [R1+0x3374], R11 ;  /* 0x0033740b01007387 */ /* 0x0003e20000100800 */
[----:B0-----:R-:W-:Y:S02]  /*30630*/  IADD3 R12, P0, PT, R15, R2, RZ ;  /* 0x000000020f0c7210 */ /* 0x001fe40007f1e0ff */
[----:B-1----:R-:W-:-:S03]  /*30640*/  IADD3 R11, P1, PT, R16, R0, RZ ;  /* 0x00000000100b7210 */ /* 0x002fc60007f3e0ff */
[----:B------:R0:W-:Y:S04]  /*30650*/  STL [R1+0x336c], R12 ;  /* 0x00336c0c01007387 */ /* 0x0001e80000100800 */
[----:B------:R1:W-:Y:S01]  /*30660*/  STL [R1+0x3368], R13 ;  /* 0x0033680d01007387 */ /* 0x0003e20000100800 */
[----:B0-----:R-:W-:-:S03]  /*30670*/  IMAD.X R12, R7, 0x1, R4, P2 ;  /* 0x00000001070c7824 */ /* 0x001fc600010e0604 */
[----:B------:R-:W3:Y:S01]  /*30680*/  LDL.LU R7, [R1+0x4c] ;  /* 0x00004c0001077983 */ /* 0x000ee20000300800 */
[----:B-1----:R-:W-:-:S03]  /*30690*/  IMAD.X R13, R6, 0x1, R3, P3 ;  /* 0x00000001060d7824 */ /* 0x002fc600018e0603 */
[----:B------:R0:W-:Y:S04]  /*306a0*/  STL [R1+0x3370], R11 ;  /* 0x0033700b01007387 */ /* 0x0001e80000100800 */
[----:B------:R1:W-:Y:S01]  /*306b0*/  STL [R1+0x3364], R12 ;  /* 0x0033640c01007387 */ /* 0x0003e20000100800 */
[----:B0-----:R-:W-:Y:S02]  /*306c0*/  IADD3 R11, P2, PT, R16, R2, RZ ;  /* 0x00000002100b7210 */ /* 0x001fe40007f5e0ff */
[----:B-1----:R-:W-:-:S03]  /*306d0*/  IADD3 R12, P3, PT, R17, R0, RZ ;  /* 0x00000000110c7210 */ /* 0x002fc60007f7e0ff */
[----:B------:R0:W-:Y:S04]  /*306e0*/  STL [R1+0x335c], R11 ;  /* 0x00335c0b01007387 */ /* 0x0001e80000100800 */
[----:B------:R-:W-:Y:S01]  /*306f0*/  STL [R1+0x3358], R13 ;  /* 0x0033580d01007387 */ /* 0x000fe20000100800 */
[----:B0-----:R-:W-:-:S03]  /*30700*/  IMAD.X R11, R6, 0x1, R4, P5 ;  /* 0x00000001060b7824 */ /* 0x001fc600028e0604 */
[----:B------:R-:W3:Y:S04]  /*30710*/  LDL.LU R6, [R1+0x48] ;  /* 0x0000480001067983 */ /* 0x000ee80000300800 */
[----:B------:R0:W-:Y:S04]  /*30720*/  STL [R1+0x3360], R12 ;  /* 0x0033600c01007387 */ /* 0x0001e80000100800 */
[----:B------:R1:W-:Y:S01]  /*30730*/  STL [R1+0x3354], R11 ;  /* 0x0033540b01007387 */ /* 0x0003e20000100800 */
[----:B0-----:R-:W-:Y:S01]  /*30740*/  IADD3 R12, P5, PT, R17, R2, RZ ;  /* 0x00000002110c7210 */ /* 0x001fe20007fbe0ff */
[----:B-1----:R-:W-:Y:S01]  /*30750*/  IMAD.X R11, R5, 0x1, R3, P4 ;  /* 0x00000001050b7824 */ /* 0x002fe200020e0603 */
[----:B------:R-:W-:-:S03]  /*30760*/  IADD3 R13, P4, PT, R18, R0, RZ ;  /* 0x00000000120d7210 */ /* 0x000fc60007f9e0ff */
[----:B------:R0:W-:Y:S04]  /*30770*/  STL [R1+0x334c], R12 ;  /* 0x00334c0c01007387 */ /* 0x0001e80000100800 */
[----:B------:R1:W-:Y:S04]  /*30780*/  STL [R1+0x3348], R11 ;  /* 0x0033480b01007387 */ /* 0x0003e80000100800 */
[----:B------:R-:W-:Y:S01]  /*30790*/  STL [R1+0x3350], R13 ;  /* 0x0033500d01007387 */ /* 0x000fe20000100800 */
[----:B0-----:R-:W-:-:S03]  /*307a0*/  IMAD.X R12, R5, 0x1, R4, P0 ;  /* 0x00000001050c7824 */ /* 0x001fc600000e0604 */
[----:B------:R-:W3:Y:S01]  /*307b0*/  LDL.LU R5, [R1+0x44] ;  /* 0x0000440001057983 */ /* 0x000ee20000300800 */
[----:B-1----:R-:W-:-:S03]  /*307c0*/  IADD3 R11, P0, PT, R18, R2, RZ ;  /* 0x00000002120b7210 */ /* 0x002fc60007f1e0ff */
[----:B------:R2:W-:Y:S04]  /*307d0*/  STL [R1+0x3344], R12 ;  /* 0x0033440c01007387 */ /* 0x0005e80000100800 */
[----:B------:R0:W-:Y:S01]  /*307e0*/  STL [R1+0x333c], R11 ;  /* 0x00333c0b01007387 */ /* 0x0001e20000100800 */
[----:B--2---:R-:W-:Y:S01]  /*307f0*/  IMAD.X R12, R29, 0x1, R3, P1 ;  /* 0x000000011d0c7824 */ /* 0x004fe200008e0603 */
[----:B0-----:R-:W-:Y:S01]  /*30800*/  IADD3 R11, P1, PT, R19, R0, RZ ;  /* 0x00000000130b7210 */ /* 0x001fe20007f3e0ff */
[----:B------:R-:W-:-:S03]  /*30810*/  IMAD.X R13, R29, 0x1, R4, P2 ;  /* 0x000000011d0d7824 */ /* 0x000fc600010e0604 */
[----:B------:R0:W-:Y:S04]  /*30820*/  STL [R1+0x3338], R12 ;  /* 0x0033380c01007387 */ /* 0x0001e80000100800 */
[----:B------:R4:W-:Y:S04]  /*30830*/  STL [R1+0x3340], R11 ;  /* 0x0033400b01007387 */ /* 0x0009e80000100800 */
[----:B------:R-:W-:Y:S04]  /*30840*/  STL [R1+0x3334], R13 ;  /* 0x0033340d01007387 */ /* 0x000fe80000100800 */
[----:B------:R-:W2:Y:S01]  /*30850*/  LDL.LU R29, [R1+0x40] ;  /* 0x00004000011d7983 */ /* 0x000ea20000300800 */
[----:B0-----:R-:W-:-:S05]  /*30860*/  IADD3 R12, P2, PT, R19, R2, RZ ;  /* 0x00000002130c7210 */ /* 0x001fca0007f5e0ff */
[----:B------:R0:W-:Y:S01]  /*30870*/  STL [R1+0x332c], R12 ;  /* 0x00332c0c01007387 */ /* 0x0001e20000100800 */
[----:B----4-:R-:W-:Y:S01]  /*30880*/  IMAD.X R11, R10, 0x1, R3, P3 ;  /* 0x000000010a0b7824 */ /* 0x010fe200018e0603 */
[----:B0-----:R-:W-:Y:S01]  /*30890*/  IADD3 R12, P3, PT, R20, R0, RZ ;  /* 0x00000000140c7210 */ /* 0x001fe20007f7e0ff */
[----:B------:R-:W-:-:S03]  /*308a0*/  IMAD.X R10, R10, 0x1, R4, P5 ;  /* 0x000000010a0a7824 */ /* 0x000fc600028e0604 */
[----:B------:R0:W-:Y:S04]  /*308b0*/  STL [R1+0x3328], R11 ;  /* 0x0033280b01007387 */ /* 0x0001e80000100800 */
[----:B------:R-:W-:Y:S01]  /*308c0*/  STL [R1+0x3330], R12 ;  /* 0x0033300c01007387 */ /* 0x000fe20000100800 */
[----:B0-----:R-:W-:-:S03]  /*308d0*/  IADD3 R11, P5, PT, R20, R2, RZ ;  /* 0x00000002140b7210 */ /* 0x001fc60007fbe0ff */
[----:B------:R-:W-:Y:S04]  /*308e0*/  STL [R1+0x3324], R10 ;  /* 0x0033240a01007387 */ /* 0x000fe80000100800 */
[----:B------:R0:W-:Y:S04]  /*308f0*/  STL [R1+0x331c], R11 ;  /* 0x00331c0b01007387 */ /* 0x0001e80000100800 */
[----:B0-----:R-:W4:Y:S01]  /*30900*/  LDL.LU R11, [R1+0x3c] ;  /* 0x00003c00010b7983 */ /* 0x001f220000300800 */
[----:B-----5:R-:W-:Y:S01]  /*30910*/  IMAD.X R12, R9, 0x1, R3, P4 ;  /* 0x00000001090c7824 */ /* 0x020fe200020e0603 */
[----:B------:R-:W-:Y:S01]  /*30920*/  IADD3 R10, P4, PT, R21, R0, RZ ;  /* 0x00000000150a7210 */ /* 0x000fe20007f9e0ff */
[----:B------:R-:W-:-:S03]  /*30930*/  IMAD.X R9, R9, 0x1, R4, P0 ;  /* 0x0000000109097824 */ /* 0x000fc600000e0604 */
[----:B------:R0:W-:Y:S04]  /*30940*/  STL [R1+0x3318], R12 ;  /* 0x0033180c01007387 */ /* 0x0001e80000100800 */
[----:B------:R1:W-:Y:S04]  /*30950*/  STL [R1+0x3320], R10 ;  /* 0x0033200a01007387 */ /* 0x0003e80000100800 */
[----:B------:R5:W-:Y:S01]  /*30960*/  STL [R1+0x3314], R9 ;  /* 0x0033140901007387 */ /* 0x000be20000100800 */
[----:B0-----:R-:W-:-:S05]  /*30970*/  IADD3 R12, P0, PT, R21, R2, RZ ;  /* 0x00000002150c7210 */ /* 0x001fca0007f1e0ff */
[----:B------:R0:W-:Y:S01]  /*30980*/  STL [R1+0x330c], R12 ;  /* 0x00330c0c01007387 */ /* 0x0001e20000100800 */
[----:B-1----:R-:W-:Y:S01]  /*30990*/  IMAD.X R10, R8, 0x1, R3, P1 ;  /* 0x00000001080a7824 */ /* 0x002fe200008e0603 */
[----:B-----5:R-:W-:Y:S01]  /*309a0*/  IADD3 R9, P1, PT, R22, R0, RZ ;  /* 0x0000000016097210 */ /* 0x020fe20007f3e0ff */
[----:B------:R-:W-:-:S03]  /*309b0*/  IMAD.X R8, R8, 0x1, R4, P2 ;  /* 0x0000000108087824 */ /* 0x000fc600010e0604 */
[----:B------:R1:W-:Y:S01]  /*309c0*/  STL [R1+0x3308], R10 ;  /* 0x0033080a01007387 */ /* 0x0003e20000100800 */
[----:B0-----:R-:W-:-:S03]  /*309d0*/  IADD3 R12, P2, PT, R22, R2, RZ ;  /* 0x00000002160c7210 */ /* 0x001fc60007f5e0ff */
[----:B-1----:R-:W5:Y:S04]  /*309e0*/  LDL.LU R10, [R1+0xcc] ;  /* 0x0000cc00010a7983 */ /* 0x002f680000300800 */
[----:B------:R-:W-:Y:S04]  /*309f0*/  STL [R1+0x3310], R9 ;  /* 0x0033100901007387 */ /* 0x000fe80000100800 */
[----:B------:R3:W-:Y:S04]  /*30a00*/  STL [R1+0x3304], R8 ;  /* 0x0033040801007387 */ /* 0x0007e80000100800 */
[----:B------:R-:W-:Y:S01]  /*30a10*/  STL [R1+0x32fc], R12 ;  /* 0x0032fc0c01007387 */ /* 0x000fe20000100800 */
[----:B---3--:R-:W-:Y:S01]  /*30a20*/  IMAD.X R8, R7, 0x1, R3, P3 ;  /* 0x0000000107087824 */ /* 0x008fe200018e0603 */
[----:B------:R-:W-:Y:S01]  /*30a30*/  IADD3 R9, P3, PT, R23, R0, RZ ;  /* 0x0000000017097210 */ /* 0x000fe20007f7e0ff */
[----:B------:R-:W-:-:S03]  /*30a40*/  IMAD.X R7, R7, 0x1, R4, P5 ;  /* 0x0000000107077824 */ /* 0x000fc600028e0604 */
[----:B------:R0:W-:Y:S04]  /*30a50*/  STL [R1+0x32f8], R8 ;  /* 0x0032f80801007387 */ /* 0x0001e80000100800 */
[----:B------:R1:W-:Y:S01]  /*30a60*/  STL [R1+0x3300], R9 ;  /* 0x0033000901007387 */ /* 0x0003e20000100800 */
[----:B0-----:R-:W-:-:S03]  /*30a70*/  IADD3 R8, P5, PT, R23, R2, RZ ;  /* 0x0000000217087210 */ /* 0x001fc60007fbe0ff */
[----:B-1----:R-:W3:Y:S04]  /*30a80*/  LDL.LU R9, [R1+0xd0] ;  /* 0x0000d00001097983 */ /* 0x002ee80000300800 */
[----:B------:R0:W-:Y:S04]  /*30a90*/  STL [R1+0x32f4], R7 ;  /* 0x0032f40701007387 */ /* 0x0001e80000100800 */
[----:B------:R1:W-:Y:S01]  /*30aa0*/  STL [R1+0x32ec], R8 ;  /* 0x0032ec0801007387 */ /* 0x0003e20000100800 */
[----:B0-----:R-:W-:Y:S01]  /*30ab0*/  IMAD.X R7, R6, 0x1, R3, P4 ;  /* 0x0000000106077824 */ /* 0x001fe200020e0603 */
[----:B------:R-:W-:-:S02]  /*30ac0*/  IADD3 R12, P4, PT, R24, R0, RZ ;  /* 0x00000000180c7210 */ /* 0x000fc40007f9e0ff */
[----:B-1----:R-:W3:Y:S04]  /*30ad0*/  LDL.LU R8, [R1+0x11c] ;  /* 0x00011c0001087983 */ /* 0x002ee80000300800 */
[----:B------:R0:W-:Y:S04]  /*30ae0*/  STL [R1+0x32e8], R7 ;  /* 0x0032e80701007387 */ /* 0x0001e80000100800 */
[----:B------:R1:W-:Y:S04]  /*30af0*/  STL [R1+0x32f0], R12 ;  /* 0x0032f00c01007387 */ /* 0x0003e80000100800 */
[----:B------:R-:W3:Y:S01]  /*30b00*/  LDL.LU R14, [R1+0xd4] ;  /* 0x0000d400010e7983 */ /* 0x000ee20000300800 */
[----:B0-----:R-:W-:Y:S01]  /*30b10*/  IMAD.X R7, R6, 0x1, R4, P0 ;  /* 0x0000000106077824 */ /* 0x001fe200000e0604 */
[----:B------:R-:W-:-:S04]  /*30b20*/  IADD3 R6, P0, PT, R24, R2, RZ ;  /* 0x0000000218067210 */ /* 0x000fc80007f1e0ff */
[----:B------:R0:W-:Y:S04]  /*30b30*/  STL [R1+0x32e4], R7 ;  /* 0x0032e40701007387 */ /* 0x0001e80000100800 */
[----:B------:R0:W-:Y:S01]  /*30b40*/  STL [R1+0x32dc], R6 ;  /* 0x0032dc0601007387 */ /* 0x0001e20000100800 */
[----:B-1----:R-:W-:-:S03]  /*30b50*/  IMAD.X R12, R5, 0x1, R3, P1 ;  /* 0x00000001050c7824 */ /* 0x002fc600008e0603 */
[----:B0-----:R-:W3:Y:S01]  /*30b60*/  LDL.LU R7, [R1+0x130] ;  /* 0x0001300001077983 */ /* 0x001ee20000300800 */
[----:B------:R-:W-:-:S03]  /*30b70*/  IADD3 R6, P1, PT, R25, R0, RZ ;  /* 0x0000000019067210 */ /* 0x000fc60007f3e0ff */
[----:B------:R0:W-:Y:S04]  /*30b80*/  STL [R1+0x32d8], R12 ;  /* 0x0032d80c01007387 */ /* 0x0001e80000100800 */
[----:B------:R1:W-:Y:S01]  /*30b90*/  STL [R1+0x32e0], R6 ;  /* 0x0032e00601007387 */ /* 0x0003e20000100800 */
[--C-:B0-----:R-:W-:Y:S01]  /*30ba0*/  IMAD.X R12, R5, 0x1, R4.reuse, P2 ;  /* 0x00000001050c7824 */ /* 0x101fe200010e0604 */
[----:B------:R-:W-:Y:S02]  /*30bb0*/  IADD3 R5, P2, PT, R25, R2, RZ ;  /* 0x0000000219057210 */ /* 0x000fe40007f5e0ff */
[----:B-1----:R-:W3:Y:S04]  /*30bc0*/  LDL.LU R6, [R1+0xd8] ;  /* 0x0000d80001067983 */ /* 0x002ee80000300800 */
[----:B------:R-:W-:Y:S04]  /*30bd0*/  STL [R1+0x32d4], R12 ;  /* 0x0032d40c01007387 */ /* 0x000fe80000100800 */
[----:B------:R0:W-:Y:S04]  /*30be0*/  STL [R1+0x32cc], R5 ;  /* 0x0032cc0501007387 */ /* 0x0001e80000100800 */
[----:B0-----:R-:W3:Y:S01]  /*30bf0*/  LDL.LU R5, [R1+0x138] ;  /* 0x0001380001057983 */ /* 0x001ee20000300800 */
[C---:B--2---:R-:W-:Y:S01]  /*30c00*/  IMAD.X R12, R29.reuse, 0x1, R3, P3 ;  /* 0x000000011d0c7824 */ /* 0x044fe200018e0603 */
[----:B------:R-:W-:Y:S01]  /*30c10*/  IADD3 R13, P3, PT, R26, R0, RZ ;  /* 0x000000001a0d7210 */ /* 0x000fe20007f7e0ff */
[----:B------:R-:W-:-:S03]  /*30c20*/  IMAD.X R15, R29, 0x1, R4, P5 ;  /* 0x000000011d0f7824 */ /* 0x000fc600028e0604 */
[----:B------:R0:W-:Y:S04]  /*30c30*/  STL [R1+0x32c8], R12 ;  /* 0x0032c80c01007387 */ /* 0x0001e80000100800 */
[----:B------:R1:W-:Y:S01]  /*30c40*/  STL [R1+0x32d0], R13 ;  /* 0x0032d00d01007387 */ /* 0x0003e20000100800 */
[----:B0-----:R-:W-:-:S03]  /*30c50*/  IADD3 R12, P5, PT, R26, R2, RZ ;  /* 0x000000021a0c7210 */ /* 0x001fc60007fbe0ff */
[----:B-1----:R-:W2:Y:S04]  /*30c60*/  LDL.LU R13, [R1+0xdc] ;  /* 0x0000dc00010d7983 */ /* 0x002ea80000300800 */
[----:B------:R4:W-:Y:S04]  /*30c70*/  STL [R1+0x32c4], R15 ;  /* 0x0032c40f01007387 */ /* 0x0009e80000100800 */
[----:B------:R0:W-:Y:S04]  /*30c80*/  STL [R1+0x32bc], R12 ;  /* 0x0032bc0c01007387 */ /* 0x0001e80000100800 */
[----:B------:R-:W2:Y:S01]  /*30c90*/  LDL.LU R29, [R1+0x158] ;  /* 0x00015800011d7983 */ /* 0x000ea20000300800 */
[----:B----4-:R-:W-:Y:S01]  /*30ca0*/  IMAD.X R15, R11, 0x1, R3, P4 ;  /* 0x000000010b0f7824 */ /* 0x010fe200020e0603 */
[----:B0-----:R-:W-:-:S04]  /*30cb0*/  IADD3 R12, P4, PT, R27, R0, RZ ;  /* 0x000000001b0c7210 */ /* 0x001fc80007f9e0ff */
[----:B------:R0:W-:Y:S04]  /*30cc0*/  STL [R1+0x32b8], R15 ;  /* 0x0032b80f01007387 */ /* 0x0001e80000100800 */
[----:B------:R1:W-:Y:S01]  /*30cd0*/  STL [R1+0x32c0], R12 ;  /* 0x0032c00c01007387 */ /* 0x0003e20000100800 */
[----:B0-----:R-:W-:Y:S01]  /*30ce0*/  IMAD.X R15, R11, 0x1, R4, P0 ;  /* 0x000000010b0f7824 */ /* 0x001fe200000e0604 */
[----:B------:R-:W-:Y:S02]  /*30cf0*/  IADD3 R11, P0, PT, R27, R2, RZ ;  /* 0x000000021b0b7210 */ /* 0x000fe40007f1e0ff */
[----:B-1----:R-:W4:Y:S04]  /*30d00*/  LDL.LU R12, [R1+0xe0] ;  /* 0x0000e000010c7983 */ /* 0x002f280000300800 */
[----:B------:R-:W-:Y:S04]  /*30d10*/  STL [R1+0x32b4], R15 ;  /* 0x0032b40f01007387 */ /* 0x000fe80000100800 */
[----:B------:R0:W-:Y:S04]  /*30d20*/  STL [R1+0x32ac], R11 ;  /* 0x0032ac0b01007387 */ /* 0x0001e80000100800 */
[----:B0-----:R-:W4:Y:S01]  /*30d30*/  LDL.LU R11, [R1+0x16c] ;  /* 0x00016c00010b7983 */ /* 0x001f220000300800 */
[----:B-----5:R-:W-:Y:S01]  /*30d40*/  IMAD.X R16, R10, 0x1, R3, P1 ;  /* 0x000000010a107824 */ /* 0x020fe200008e0603 */
[----:B------:R-:W-:-:S04]  /*30d50*/  IADD3 R15, P1, PT, R28, R0, RZ ;  /* 0x000000001c0f7210 */ /* 0x000fc80007f3e0ff */
[----:B------:R0:W-:Y:S04]  /*30d60*/  STL [R1+0x32a4], R16 ;  /* 0x0032a41001007387 */ /* 0x0001e80000100800 */
[----:B------:R1:W-:Y:S01]  /*30d70*/  STL [R1+0x32b0], R15 ;  /* 0x0032b00f01007387 */ /* 0x0003e20000100800 */
[----:B0-----:R-:W-:Y:S01]  /*30d80*/  IMAD.X R16, R10, 0x1, R4, P2 ;  /* 0x000000010a107824 */ /* 0x001fe200010e0604 */
[----:B------:R-:W-:Y:S02]  /*30d90*/  IADD3 R10, P2, PT, R28, R2, RZ ;  /* 0x000000021c0a7210 */ /* 0x000fe40007f5e0ff */
[----:B-1----:R-:W5:Y:S04]  /*30da0*/  LDL.LU R15, [R1+0xe4] ;  /* 0x0000e400010f7983 */ /* 0x002f680000300800 */
[----:B------:R3:W-:Y:S04]  /*30db0*/  STL [R1+0x32a8], R16 ;  /* 0x0032a81001007387 */ /* 0x0007e80000100800 */
[----:B------:R0:W-:Y:S01]  /*30dc0*/  STL [R1+0x1548], R10 ;  /* 0x0015480a01007387 */ /* 0x0001e20000100800 */
[----:B---3--:R-:W-:-:S03]  /*30dd0*/  IMAD.X R16, R9, 0x1, R3, P3 ;  /* 0x0000000109107824 */ /* 0x008fc600018e0603 */
[----:B0-----:R-:W3:Y:S04]  /*30de0*/  LDL.LU R10, [R1+0x17c] ;  /* 0x00017c00010a7983 */ /* 0x001ee80000300800 */
[----:B------:R0:W-:Y:S02]  /*30df0*/  STL [R1+0x1530], R16 ;  /* 0x0015301001007387 */ /* 0x0001e40000100800 */
[----:B0-----:R-:W-:Y:S01]  /*30e00*/  IMAD.X R16, R9, 0x1, R4, P5 ;  /* 0x0000000109107824 */ /* 0x001fe200028e0604 */
[C---:B------:R-:W-:Y:S02]  /*30e10*/  IADD3 R17, P3, PT, R8.reuse, R0, RZ ;  /* 0x0000000008117210 */ /* 0x040fe40007f7e0ff */
[----:B------:R-:W-:-:S03]  /*30e20*/  IADD3 R8, P5, PT, R8, R2, RZ ;  /* 0x0000000208087210 */ /* 0x000fc60007fbe0ff */
[----:B------:R-:W-:Y:S04]  /*30e30*/  STL [R1+0x1550], R17 ;  /* 0x0015501101007387 */ /* 0x000fe80000100800 */
[----:B------:R-:W3:Y:S04]  /*30e40*/  LDL.LU R9, [R1+0xe8] ;  /* 0x0000e80001097983 */ /* 0x000ee80000300800 */
[----:B------:R0:W-:Y:S04]  /*30e50*/  STL [R1+0x1534], R16 ;  /* 0x0015341001007387 */ /* 0x0001e80000100800 */
[----:B------:R1:W-:Y:S01]  /*30e60*/  STL [R1+0x1558], R8 ;  /* 0x0015580801007387 */ /* 0x0003e20000100800 */
[----:B0-----:R-:W-:-:S03]  /*30e70*/  IMAD.X R16, R14, 0x1, R3, P4 ;  /* 0x000000010e107824 */ /* 0x001fc600020e0603 */
[----:B-1----:R-:W3:Y:S01]  /*30e80*/  LDL.LU R8, [R1+0x190] ;  /* 0x0001900001087983 */ /* 0x002ee20000300800 */
[----:B------:R-:W-:-:S03]  /*30e90*/  IADD3 R17, P4, PT, R7, R0, RZ ;  /* 0x0000000007117210 */ /* 0x000fc60007f9e0ff */
[----:B------:R0:W-:Y:S04]  /*30ea0*/  STL [R1+0x1538], R16 ;  /* 0x0015381001007387 */ /* 0x0001e80000100800 */
[----:B------:R-:W-:Y:S01]  /*30eb0*/  STL [R1+0x1560], R17 ;  /* 0x0015601101007387 */ /* 0x000fe20000100800 */
[----:B0-----:R-:W-:Y:S01]  /*30ec0*/  IMAD.X R16, R14, 0x1, R4, P0 ;  /* 0x000000010e107824 */ /* 0x001fe200000e0604 */
[----:B------:R-:W-:Y:S02]  /*30ed0*/  IADD3 R7, P0, PT, R7, R2, RZ ;  /* 0x0000000207077210 */ /* 0x000fe40007f1e0ff */
        /* <DEDUP_REMOVED lines=11> */
[----:B------:R-:W-:Y:S04]  /*30f90*/  STL [R1+0x1544], R16 ;  /* 0x0015441001007387 */ /* 0x000fe80000100800 */
[----:B------:R0:W-:Y:S04]  /*30fa0*/  STL [R1+0x1578], R5 ;  /* 0x0015780501007387 */ /* 0x0001e80000100800 */
[----:B0-----:R-:W3:Y:S01]  /*30fb0*/  LDL.LU R5, [R1+0x1ac] ;  /* 0x0001ac0001057983 */ /* 0x001ee20000300800 */
[----:B--2---:R-:W-:-:S05]  /*30fc0*/  IMAD.X R16, R13, 0x1, R3, P3 ;  /* 0x000000010d107824 */ /* 0x004fca00018e0603 */
[----:B------:R0:W-:Y:S01]  /*30fd0*/  STL [R1+0x154c], R16 ;  /* 0x00154c1001007387 */ /* 0x0001e20000100800 */
[----:B------:R-:W-:Y:S01]  /*30fe0*/  IADD3 R18, P3, PT, R29, R0, RZ ;  /* 0x000000001d127210 */ /* 0x000fe20007f7e0ff */
[----:B0-----:R-:W-:Y:S01]  /*30ff0*/  IMAD.X R16, R13, 0x1, R4, P5 ;  /* 0x000000010d107824 */ /* 0x001fe200028e0604 */
[----:B------:R-:W-:-:S03]  /*31000*/  IADD3 R17, P5, PT, R29, R2, RZ ;  /* 0x000000021d117210 */ /* 0x000fc60007fbe0ff */
[----:B------:R-:W-:Y:S04]  /*31010*/  STL [R1+0x1580], R18 ;  /* 0x0015801201007387 */ /* 0x000fe80000100800 */
[----:B------:R-:W2:Y:S04]  /*31020*/  LDL.LU R13, [R1+0xf4] ;  /* 0x0000f400010d7983 */ /* 0x000ea80000300800 */
[----:B------:R4:W-:Y:S04]  /*31030*/  STL [R1+0x1554], R16 ;  /* 0x0015541001007387 */ /* 0x0009e80000100800 */
[----:B------:R-:W-:Y:S04]  /*31040*/  STL [R1+0x1588], R17 ;  /* 0x0015881101007387 */ /* 0x000fe80000100800 */
[----:B------:R-:W2:Y:S01]  /*31050*/  LDL.LU R29, [R1+0x1b8] ;  /* 0x0001b800011d7983 */ /* 0x000ea20000300800 */
[----:B----4-:R-:W-:-:S05]  /*31060*/  IMAD.X R16, R12, 0x1, R3, P4 ;  /* 0x000000010c107824 */ /* 0x010fca00020e0603 */
[----:B------:R0:W-:Y:S02]  /*31070*/  STL [R1+0x155c], R16 ;  /* 0x00155c1001007387 */ /* 0x0001e40000100800 */
[----:B0-----:R-:W-:Y:S01]  /*31080*/  IMAD.X R16, R12, 0x1, R4, P0 ;  /* 0x000000010c107824 */ /* 0x001fe200000e0604 */
[C---:B------:R-:W-:Y:S02]  /*31090*/  IADD3 R17, P4, PT, R11.reuse, R0, RZ ;  /* 0x000000000b117210 */ /* 0x040fe40007f9e0ff */
[----:B------:R-:W-:-:S03]  /*310a0*/  IADD3 R11, P0, PT, R11, R2, RZ ;  /* 0x000000020b0b7210 */ /* 0x000fc60007f1e0ff */
[----:B------:R-:W-:Y:S04]  /*310b0*/  STL [R1+0x1590], R17 ;  /* 0x0015901101007387 */ /* 0x000fe80000100800 */
[----:B------:R-:W4:Y:S04]  /*310c0*/  LDL.LU R12, [R1+0xf8] ;  /* 0x0000f800010c7983 */ /* 0x000f280000300800 */
[----:B------:R-:W-:Y:S04]  /*310d0*/  STL [R1+0x1564], R16 ;  /* 0x0015641001007387 */ /* 0x000fe80000100800 */
[----:B------:R0:W-:Y:S04]  /*310e0*/  STL [R1+0x1598], R11 ;  /* 0x0015980b01007387 */ /* 0x0001e80000100800 */
[----:B0-----:R-:W4:Y:S01]  /*310f0*/  LDL.LU R11, [R1+0x1c0] ;  /* 0x0001c000010b7983 */ /* 0x001f220000300800 */
[----:B-----5:R-:W-:-:S05]  /*31100*/  IMAD.X R16, R15, 0x1, R3, P1 ;  /* 0x000000010f107824 */ /* 0x020fca00008e0603 */
[----:B------:R0:W-:Y:S02]  /*31110*/  STL [R1+0x156c], R16 ;  /* 0x00156c1001007387 */ /* 0x0001e40000100800 */
[----:B0-----:R-:W-:Y:S01]  /*31120*/  IMAD.X R16, R15, 0x1, R4, P2 ;  /* 0x000000010f107824 */ /* 0x001fe200010e0604 */
[C---:B---3--:R-:W-:Y:S02]  /*31130*/  IADD3 R17, P1, PT, R10.reuse, R0, RZ ;  /* 0x000000000a117210 */ /* 0x048fe40007f3e0ff */
[----:B------:R-:W-:-:S03]  /*31140*/  IADD3 R10, P2, PT, R10, R2, RZ ;  /* 0x000000020a0a7210 */ /* 0x000fc60007f5e0ff */
[----:B------:R-:W-:Y:S04]  /*31150*/  STL [R1+0x15a0], R17 ;  /* 0x0015a01101007387 */ /* 0x000fe80000100800 */
[----:B------:R-:W3:Y:S04]  /*31160*/  LDL.LU R15, [R1+0xfc] ;  /* 0x0000fc00010f7983 */ /* 0x000ee80000300800 */
[----:B------:R0:W-:Y:S04]  /*31170*/  STL [R1+0x1574], R16 ;  /* 0x0015741001007387 */ /* 0x0001e80000100800 */
[----:B------:R1:W-:Y:S01]  /*31180*/  STL [R1+0x15a8], R10 ;  /* 0x0015a80a01007387 */ /* 0x0003e20000100800 */
[----:B0-----:R-:W-:-:S03]  /*31190*/  IMAD.X R16, R9, 0x1, R3, P3 ;  /* 0x0000000109107824 */ /* 0x001fc600018e0603 */
[----:B-1----:R-:W5:Y:S04]  /*311a0*/  LDL.LU R10, [R1+0x1d4] ;  /* 0x0001d400010a7983 */ /* 0x002f680000300800 */
[----:B------:R0:W-:Y:S02]  /*311b0*/  STL [R1+0x157c], R16 ;  /* 0x00157c1001007387 */ /* 0x0001e40000100800 */
[----:B0-----:R-:W-:Y:S01]  /*311c0*/  IMAD.X R16, R9, 0x1, R4, P5 ;  /* 0x0000000109107824 */ /* 0x001fe200028e0604 */
[C---:B------:R-:W-:Y:S02]  /*311d0*/  IADD3 R17, P3, PT, R8.reuse, R0, RZ ;  /* 0x0000000008117210 */ /* 0x040fe40007f7e0ff */
[----:B------:R-:W-:-:S03]  /*311e0*/  IADD3 R8, P5, PT, R8, R2, RZ ;  /* 0x0000000208087210 */ /* 0x000fc60007fbe0ff */
[----:B------:R-:W-:Y:S04]  /*311f0*/  STL [R1+0x15b0], R17 ;  /* 0x0015b01101007387 */ /* 0x000fe80000100800 */
[----:B------:R-:W5:Y:S04]  /*31200*/  LDL.LU R9, [R1+0x100] ;  /* 0x0001000001097983 */ /* 0x000f680000300800 */
[----:B------:R0:W-:Y:S04]  /*31210*/  STL [R1+0x1584], R16 ;  /* 0x0015841001007387 */ /* 0x0001e80000100800 */
[----:B------:R1:W-:Y:S01]  /*31220*/  STL [R1+0x15b8], R8 ;  /* 0x0015b80801007387 */ /* 0x0003e20000100800 */
[----:B0-----:R-:W-:-:S03]  /*31230*/  IMAD.X R16, R14, 0x1, R3, P4 ;  /* 0x000000010e107824 */ /* 0x001fc600020e0603 */
[----:B-1----:R-:W5:Y:S04]  /*31240*/  LDL.LU R8, [R1+0x1dc] ;  /* 0x0001dc0001087983 */ /* 0x002f680000300800 */
[----:B------:R0:W-:Y:S01]  /*31250*/  STL [R1+0x158c], R16 ;  /* 0x00158c1001007387 */ /* 0x0001e20000100800 */
[C---:B------:R-:W-:Y:S01]  /*31260*/  IADD3 R17, P4, PT, R7.reuse, R0, RZ ;  /* 0x0000000007117210 */ /* 0x040fe20007f9e0ff */
[----:B0-----:R-:W-:Y:S01]  /*31270*/  IMAD.X R16, R14, 0x1, R4, P0 ;  /* 0x000000010e107824 */ /* 0x001fe200000e0604 */
        /* <DEDUP_REMOVED lines=8> */
[----:B------:R-:W-:-:S05]  /*31300*/  IADD3 R17, P1, PT, R5, R0, RZ ;  /* 0x0000000005117210 */ /* 0x000fca0007f3e0ff */
[----:B------:R-:W-:Y:S01]  /*31310*/  STL [R1+0x15d0], R17 ;  /* 0x0015d01101007387 */ /* 0x000fe20000100800 */
[----:B0-----:R-:W-:Y:S01]  /*31320*/  IMAD.X R16, R6, 0x1, R4, P2 ;  /* 0x0000000106107824 */ /* 0x001fe200010e0604 */
[----:B------:R-:W-:Y:S02]  /*31330*/  IADD3 R5, P2, PT, R5, R2, RZ ;  /* 0x0000000205057210 */ /* 0x000fe40007f5e0ff */
[----:B------:R-:W5:Y:S04]  /*31340*/  LDL.LU R6, [R1+0x108] ;  /* 0x0001080001067983 */ /* 0x000f680000300800 */
[----:B------:R-:W-:Y:S04]  /*31350*/  STL [R1+0x15a4], R16 ;  /* 0x0015a41001007387 */ /* 0x000fe80000100800 */
[----:B------:R0:W-:Y:S04]  /*31360*/  STL [R1+0x15d8], R5 ;  /* 0x0015d80501007387 */ /* 0x0001e80000100800 */
[----:B0-----:R-:W5:Y:S01]  /*31370*/  LDL.LU R5, [R1+0x1f0] ;  /* 0x0001f00001057983 */ /* 0x001f620000300800 */
        /* <DEDUP_REMOVED lines=20> */
[----:B---3--:R-:W-:-:S05]  /*314c0*/  IMAD.X R16, R15, 0x1, R3, P1 ;  /* 0x000000010f107824 */ /* 0x008fca00008e0603 */
[----:B------:R0:W-:Y:S02]  /*314d0*/  STL [R1+0x15cc], R16 ;  /* 0x0015cc1001007387 */ /* 0x0001e40000100800 */
[----:B0-----:R-:W-:Y:S01]  /*314e0*/  IMAD.X R16, R15, 0x1, R4, P2 ;  /* 0x000000010f107824 */ /* 0x001fe200010e0604 */
[C---:B-----5:R-:W-:Y:S02]  /*314f0*/  IADD3 R17, P1, PT, R10.reuse, R0, RZ ;  /* 0x000000000a117210 */ /* 0x060fe40007f3e0ff */
        /* <DEDUP_REMOVED lines=635> */
[----:B--2---:R-:W-:-:S03]  /*33cb0*/  IMAD.X R16, R13, 0x1, R3, P3 ;  /* 0x000000010d107824 */ /* 0x004fc600018e0603 */
[----:B0-----:R-:W2:Y:S04]  /*33cc0*/  LDL.LU R5, [R1+0x440] ;  /* 0x0004400001057983 */ /* 0x001ea80000300800 */
        /* <DEDUP_REMOVED lines=51> */
[C---:B--2---:R-:W-:Y:S01]  /*34000*/  IADD3 R17, P1, PT, R5.reuse, R0, RZ ;  /* 0x0000000005117210 */ /* 0x044fe20007f3e0ff */
[----:B0-----:R-:W-:Y:S01]  /*34010*/  IMAD.X R16, R6, 0x1, R4, P2 ;  /* 0x0000000106107824 */ /* 0x001fe200010e0604 */
[----:B------:R-:W-:-:S03]  /*34020*/  IADD3 R5, P2, PT, R5, R2, RZ ;  /* 0x0000000205057210 */ /* 0x000fc60007f5e0ff */
[----:B------:R-:W-:Y:S04]  /*34030*/  STL [R1+0x1a50], R17 ;  /* 0x001a501101007387 */ /* 0x000fe80000100800 */
[----:B------:R-:W2:Y:S04]  /*34040*/  LDL.LU R6, [R1+0x2d8] ;  /* 0x0002d80001067983 */ /* 0x000ea80000300800 */
[----:B------:R0:W-:Y:S04]  /*34050*/  STL [R1+0x1a24], R16 ;  /* 0x001a241001007387 */ /* 0x0001e80000100800 */
[----:B------:R1:W-:Y:S01]  /*34060*/  STL [R1+0x1a58], R5 ;  /* 0x001a580501007387 */ /* 0x0003e20000100800 */
[----:B0-----:R-:W-:-:S03]  /*34070*/  IMAD.X R16, R13, 0x1, R3, P3 ;  /* 0x000000010d107824 */ /* 0x001fc600018e0603 */
[----:B-1----:R-:W2:Y:S01]  /*34080*/  LDL.LU R5, [R1+0x484] ;  /* 0x0004840001057983 */ /* 0x002ea20000300800 */
[----:B------:R-:W-:-:S03]  /*34090*/  IADD3 R18, P3, PT, R29, R0, RZ ;  /* 0x000000001d127210 */ /* 0x000fc60007f7e0ff */
[----:B------:R0:W-:Y:S04]  /*340a0*/  STL [R1+0x1a2c], R16 ;  /* 0x001a2c1001007387 */ /* 0x0001e80000100800 */
[----:B------:R-:W-:Y:S01]  /*340b0*/  STL [R1+0x1a60], R18 ;  /* 0x001a601201007387 */ /* 0x000fe20000100800 */
[----:B0-----:R-:W-:Y:S01]  /*340c0*/  IMAD.X R16, R13, 0x1, R4, P5 ;  /* 0x000000010d107824 */ /* 0x001fe200028e0604 */
[----:B------:R-:W-:Y:S02]  /*340d0*/  IADD3 R17, P5, PT, R29, R2, RZ ;  /* 0x000000021d117210 */ /* 0x000fe40007fbe0ff */
        /* <DEDUP_REMOVED lines=46> */
[C---:B------:R-:W-:Y:S01]  /*343c0*/  IADD3 R17, P1, PT, R5.reuse, R0, RZ ;  /* 0x0000000005117210 */ /* 0x040fe20007f3e0ff */
        /* <DEDUP_REMOVED lines=57> */
[----:B-1----:R-:W2:Y:S04]  /*34760*/  LDL.LU R7, [R1+0x4ec] ;  /* 0x0004ec0001077983 */ /* 0x002ea80000300800 */
        /* <DEDUP_REMOVED lines=102> */
[C---:B--2---:R-:W-:Y:S02]  /*34dd0*/  IADD3 R17, P3, PT, R8.reuse, R0, RZ ;  /* 0x0000000008117210 */ /* 0x044fe40007f7e0ff */
        /* <DEDUP_REMOVED lines=55> */
[----:B--2---:R-:W-:-:S03]  /*35150*/  IMAD.X R16, R9, 0x1, R3, P3 ;  /* 0x0000000109107824 */ /* 0x004fc600018e0603 */
[----:B0-----:R-:W2:Y:S04]  /*35160*/  LDL.LU R10, [R1+0x5a4] ;  /* 0x0005a400010a7983 */ /* 0x001ea80000300800 */
        /* <DEDUP_REMOVED lines=29> */
[----:B-1----:R-:W5:Y:S01]  /*35340*/  LDL.LU R5, [R1+0x5b4] ;  /* 0x0005b40001057983 */ /* 0x002f620000300800 */
[----:B------:R-:W-:-:S03]  /*35350*/  IADD3 R18, P3, PT, R29, R0, RZ ;  /* 0x000000001d127210 */ /* 0x000fc60007f7e0ff */
[----:B------:R0:W-:Y:S04]  /*35360*/  STL [R1+0x1c0c], R16 ;  /* 0x001c0c1001007387 */ /* 0x0001e80000100800 */
[----:B------:R-:W-:Y:S01]  /*35370*/  STL [R1+0x1c40], R18 ;  /* 0x001c401201007387 */ /* 0x000fe20000100800 */
[----:B0-----:R-:W-:Y:S01]  /*35380*/  IMAD.X R16, R13, 0x1, R4, P5 ;  /* 0x000000010d107824 */ /* 0x001fe200028e0604 */
[----:B------:R-:W-:Y:S02]  /*35390*/  IADD3 R17, P5, PT, R29, R2, RZ ;  /* 0x000000021d117210 */ /* 0x000fe40007fbe0ff */
[----:B------:R-:W5:Y:S04]  /*353a0*/  LDL.LU R13, [R1+0x3a8] ;  /* 0x0003a800010d7983 */ /* 0x000f680000300800 */
[----:B------:R4:W-:Y:S04]  /*353b0*/  STL [R1+0x1c14], R16 ;  /* 0x001c141001007387 */ /* 0x0009e80000100800 */
[----:B------:R-:W-:Y:S04]  /*353c0*/  STL [R1+0x1c48], R17 ;  /* 0x001c481101007387 */ /* 0x000fe80000100800 */
[----:B------:R-:W5:Y:S01]  /*353d0*/  LDL.LU R29, [R1+0x5c4] ;  /* 0x0005c400011d7983 */ /* 0x000f620000300800 */
        /* <DEDUP_REMOVED lines=19> */
[----:B-----5:R-:W-:-:S03]  /*35510*/  IMAD.X R16, R9, 0x1, R3, P3 ;  /* 0x0000000109107824 */ /* 0x020fc600018e0603 */
[----:B0-----:R-:W3:Y:S04]  /*35520*/  LDL.LU R10, [R1+0x5d4] ;  /* 0x0005d400010a7983 */ /* 0x001ee80000300800 */
        /* <DEDUP_REMOVED lines=49> */
[----:B--2---:R-:W-:-:S05]  /*35840*/  IMAD.X R16, R15, 0x1, R3, P1 ;  /* 0x000000010f107824 */ /* 0x004fca00008e0603 */
[----:B------:R0:W-:Y:S02]  /*35850*/  STL [R1+0x1c8c], R16 ;  /* 0x001c8c1001007387 */ /* 0x0001e40000100800 */
[----:B0-----:R-:W-:Y:S01]  /*35860*/  IMAD.X R16, R15, 0x1, R4, P2 ;  /* 0x000000010f107824 */ /* 0x001fe200010e0604 */
[C---:B---3--:R-:W-:Y:S02]  /*35870*/  IADD3 R17, P1, PT, R10.reuse, R0, RZ ;  /* 0x000000000a117210 */ /* 0x048fe40007f3e0ff */
        /* <DEDUP_REMOVED lines=2504> */
[----:B------:R0:W-:Y:S04]  /*3f500*/  STL [R1+0x2c50], R17 ;  /* 0x002c501101007387 */ /* 0x0001e80000100800 */
[----:B------:R-:W5:Y:S01]  /*3f510*/  LDL.LU R29, [R1+0xe10] ;  /* 0x000e1000011d7983 */ /* 0x000f620000300800 */
[----:B----4-:R-:W-:-:S05]  /*3f520*/  IADD3 R16, P6, PT, R12, R0, RZ ;  /* 0x000000000c107210 */ /* 0x010fca0007fde0ff */
[----:B------:R1:W-:Y:S01]  /*3f530*/  STL [R1+0x2c58], R16 ;  /* 0x002c581001007387 */ /* 0x0003e20000100800 */
[C---:B0-----:R-:W-:Y:S01]  /*3f540*/  IMAD.X R17, R11.reuse, 0x1, R3, P1 ;  /* 0x000000010b117824 */ /* 0x041fe200008e0603 */
[----:B-1----:R-:W-:Y:S01]  /*3f550*/  IADD3 R16, P1, PT, R12, R2, RZ ;  /* 0x000000020c107210 */ /* 0x002fe20007f3e0ff */
[----:B------:R-:W-:-:S03]  /*3f560*/  IMAD.X R11, R11, 0x1, R4, P2 ;  /* 0x000000010b0b7824 */ /* 0x000fc600010e0604 */
[----:B------:R-:W-:Y:S04]  /*3f570*/  STL [R1+0x2c34], R17 ;  /* 0x002c341101007387 */ /* 0x000fe80000100800 */
[----:B------:R-:W4:Y:S04]  /*3f580*/  LDL.LU R12, [R1+0xb84] ;  /* 0x000b8400010c7983 */ /* 0x000f280000300800 */
[----:B------:R-:W-:Y:S04]  /*3f590*/  STL [R1+0x2c60], R16 ;  /* 0x002c601001007387 */ /* 0x000fe80000100800 */
[----:B------:R0:W-:Y:S04]  /*3f5a0*/  STL [R1+0x2c3c], R11 ;  /* 0x002c3c0b01007387 */ /* 0x0001e80000100800 */
[----:B0-----:R-:W4:Y:S01]  /*3f5b0*/  LDL.LU R11, [R1+0xe14] ;  /* 0x000e1400010b7983 */ /* 0x001f220000300800 */
[----:B--2---:R-:W-:-:S05]  /*3f5c0*/  IADD3 R16, P2, PT, R15, R0, RZ ;  /* 0x000000000f107210 */ /* 0x004fca0007f5e0ff */
[----:B------:R0:W-:Y:S01]  /*3f5d0*/  STL [R1+0x2c68], R16 ;  /* 0x002c681001007387 */ /* 0x0001e20000100800 */
[C---:B---3--:R-:W-:Y:S01]  /*3f5e0*/  IMAD.X R17, R10.reuse, 0x1, R3, P4 ;  /* 0x000000010a117824 */ /* 0x048fe200020e0603 */
[----:B0-----:R-:W-:Y:S01]  /*3f5f0*/  IADD3 R16, P4, PT, R15, R2, RZ ;  /* 0x000000020f107210 */ /* 0x001fe20007f9e0ff */
[----:B------:R-:W-:-:S03]  /*3f600*/  IMAD.X R10, R10, 0x1, R4, P0 ;  /* 0x000000010a0a7824 */ /* 0x000fc600000e0604 */
[----:B------:R-:W-:Y:S04]  /*3f610*/  STL [R1+0x2c44], R17 ;  /* 0x002c441101007387 */ /* 0x000fe80000100800 */
[----:B------:R-:W2:Y:S04]  /*3f620*/  LDL.LU R15, [R1+0xb8c] ;  /* 0x000b8c00010f7983 */ /* 0x000ea80000300800 */
[----:B------:R5:W-:Y:S04]  /*3f630*/  STL [R1+0x2c70], R16 ;  /* 0x002c701001007387 */ /* 0x000be80000100800 */
[----:B------:R0:W-:Y:S01]  /*3f640*/  STL [R1+0x2c4c], R10 ;  /* 0x002c4c0a01007387 */ /* 0x0001e20000100800 */
[----:B-----5:R-:W-:-:S03]  /*3f650*/  IADD3 R16, P0, PT, R9, R0, RZ ;  /* 0x0000000009107210 */ /* 0x020fc60007f1e0ff */
[----:B0-----:R-:W3:Y:S04]  /*3f660*/  LDL.LU R10, [R1+0xe18] ;  /* 0x000e1800010a7983 */ /* 0x001ee80000300800 */
[----:B------:R0:W-:Y:S01]  /*3f670*/  STL [R1+0x2c78], R16 ;  /* 0x002c781001007387 */ /* 0x0001e20000100800 */
[C---:B------:R-:W-:Y:S01]  /*3f680*/  IMAD.X R17, R8.reuse, 0x1, R3, P6 ;  /* 0x0000000108117824 */ /* 0x040fe200030e0603 */
[----:B0-----:R-:W-:Y:S01]  /*3f690*/  IADD3 R16, P6, PT, R9, R2, RZ ;  /* 0x0000000209107210 */ /* 0x001fe20007fde0ff */
[----:B------:R-:W-:-:S03]  /*3f6a0*/  IMAD.X R8, R8, 0x1, R4, P1 ;  /* 0x0000000108087824 */ /* 0x000fc600008e0604 */
[----:B------:R-:W-:Y:S04]  /*3f6b0*/  STL [R1+0x2c54], R17 ;  /* 0x002c541101007387 */ /* 0x000fe80000100800 */
[----:B------:R-:W5:Y:S04]  /*3f6c0*/  LDL.LU R9, [R1+0xb90] ;  /* 0x000b900001097983 */ /* 0x000f680000300800 */
[----:B------:R0:W-:Y:S04]  /*3f6d0*/  STL [R1+0x2c80], R16 ;  /* 0x002c801001007387 */ /* 0x0001e80000100800 */
[----:B------:R1:W-:Y:S01]  /*3f6e0*/  STL [R1+0x2c5c], R8 ;  /* 0x002c5c0801007387 */ /* 0x0003e20000100800 */
[----:B0-----:R-:W-:-:S03]  /*3f6f0*/  IADD3 R16, P1, PT, R14, R0, RZ ;  /* 0x000000000e107210 */ /* 0x001fc60007f3e0ff */
[----:B-1----:R-:W5:Y:S04]  /*3f700*/  LDL.LU R8, [R1+0xe1c] ;  /* 0x000e1c0001087983 */ /* 0x002f680000300800 */
[----:B------:R0:W-:Y:S01]  /*3f710*/  STL [R1+0x2c88], R16 ;  /* 0x002c881001007387 */ /* 0x0001e20000100800 */
[C---:B------:R-:W-:Y:S02]  /*3f720*/  IMAD.X R17, R7.reuse, 0x1, R3, P2 ;  /* 0x0000000107117824 */ /* 0x040fe400010e0603 */
[----:B------:R-:W-:Y:S01]  /*3f730*/  IMAD.X R7, R7, 0x1, R4, P4 ;  /* 0x0000000107077824 */ /* 0x000fe200020e0604 */
[----:B0-----:R-:W-:Y:S02]  /*3f740*/  IADD3 R16, P2, PT, R14, R2, RZ ;  /* 0x000000020e107210 */ /* 0x001fe40007f5e0ff */
        /* <DEDUP_REMOVED lines=15> */
[----:B-1----:R-:W5:Y:S01]  /*3f840*/  LDL.LU R5, [R1+0xe24] ;  /* 0x000e240001057983 */ /* 0x002f620000300800 */
[----:B------:R-:W-:-:S03]  /*3f850*/  IMAD.X R18, R29, 0x1, R3, P1 ;  /* 0x000000011d127824 */ /* 0x000fc600008e0603 */
[----:B------:R0:W-:Y:S01]  /*3f860*/  STL [R1+0x2ca8], R16 ;  /* 0x002ca81001007387 */ /* 0x0001e20000100800 */
[----:B------:R-:W-:-:S03]  /*3f870*/  IMAD.X R17, R29, 0x1, R4, P2 ;  /* 0x000000011d117824 */ /* 0x000fc600010e0604 */
[----:B------:R-:W-:Y:S01]  /*3f880*/  STL [R1+0x2c84], R18 ;  /* 0x002c841201007387 */ /* 0x000fe20000100800 */
[----:B0-----:R-:W-:-:S03]  /*3f890*/  IADD3 R16, P1, PT, R13, R2, RZ ;  /* 0x000000020d107210 */ /* 0x001fc60007f3e0ff */
        /* <DEDUP_REMOVED lines=667> */
[----:B-1----:R-:W-:Y:S02]  /*42250*/  IADD3 R16, P6, PT, R12, R2, RZ ;  /* 0x000000020c107210 */ /* 0x002fe40007fde0ff */
[----:B------:R-:W4:Y:S04]  /*42260*/  LDL.LU R12, [R1+0xd50] ;  /* 0x000d5000010c7983 */ /* 0x000f280000300800 */
[----:B------:R0:W-:Y:S04]  /*42270*/  STL [R1+0x30b4], R17 ;  /* 0x0030b41101007387 */ /* 0x0001e80000100800 */
[----:B------:R2:W-:Y:S01]  /*42280*/  STL [R1+0x30e0], R16 ;  /* 0x0030e01001007387 */ /* 0x0005e20000100800 */
[----:B0-----:R-:W-:-:S03]  /*42290*/  IMAD.X R17, R11, 0x1, R4, P1 ;  /* 0x000000010b117824 */ /* 0x001fc600008e0604 */
[----:B------:R-:W4:Y:S04]  /*422a0*/  LDL.LU R11, [R1+0xf34] ;  /* 0x000f3400010b7983 */ /* 0x000f280000300800 */
[----:B------:R3:W-:Y:S01]  /*422b0*/  STL [R1+0x30bc], R17 ;  /* 0x0030bc1101007387 */ /* 0x0007e20000100800 */
[----:B--2---:R-:W-:-:S05]  /*422c0*/  IADD3 R16, P1, PT, R15, R0, RZ ;  /* 0x000000000f107210 */ /* 0x004fca0007f3e0ff */
[----:B------:R0:W-:Y:S01]  /*422d0*/  STL [R1+0x30e8], R16 ;  /* 0x0030e81001007387 */ /* 0x0001e20000100800 */
[C---:B---3--:R-:W-:Y:S01]  /*422e0*/  IMAD.X R17, R10.reuse, 0x1, R3, P2 ;  /* 0x000000010a117824 */ /* 0x048fe200010e0603 */
[----:B0-----:R-:W-:Y:S02]  /*422f0*/  IADD3 R16, P2, PT, R15, R2, RZ ;  /* 0x000000020f107210 */ /* 0x001fe40007f5e0ff */
[----:B------:R-:W2:Y:S04]  /*42300*/  LDL.LU R15, [R1+0xd54] ;  /* 0x000d5400010f7983 */ /* 0x000ea80000300800 */
[----:B------:R0:W-:Y:S04]  /*42310*/  STL [R1+0x30c4], R17 ;  /* 0x0030c41101007387 */ /* 0x0001e80000100800 */
[----:B------:R5:W-:Y:S01]  /*42320*/  STL [R1+0x30f0], R16 ;  /* 0x0030f01001007387 */ /* 0x000be20000100800 */
[----:B0-----:R-:W-:-:S03]  /*42330*/  IMAD.X R17, R10, 0x1, R4, P4 ;  /* 0x000000010a117824 */ /* 0x001fc600020e0604 */
[----:B------:R-:W3:Y:S04]  /*42340*/  LDL.LU R10, [R1+0xf38] ;  /* 0x000f3800010a7983 */ /* 0x000ee80000300800 */
[----:B------:R0:W-:Y:S01]  /*42350*/  STL [R1+0x30cc], R17 ;  /* 0x0030cc1101007387 */ /* 0x0001e20000100800 */
[----:B-----5:R-:W-:-:S05]  /*42360*/  IADD3 R16, P4, PT, R9, R0, RZ ;  /* 0x0000000009107210 */ /* 0x020fca0007f9e0ff */
[----:B------:R1:W-:Y:S01]  /*42370*/  STL [R1+0x30f8], R16 ;  /* 0x0030f81001007387 */ /* 0x0003e20000100800 */
[C---:B0-----:R-:W-:Y:S01]  /*42380*/  IMAD.X R17, R8.reuse, 0x1, R3, P0 ;  /* 0x0000000108117824 */ /* 0x041fe200000e0603 */
[----:B-1----:R-:W-:Y:S02]  /*42390*/  IADD3 R16, P0, PT, R9, R2, RZ ;  /* 0x0000000209107210 */ /* 0x002fe40007f1e0ff */
[----:B------:R-:W5:Y:S04]  /*423a0*/  LDL.LU R9, [R1+0xd5c] ;  /* 0x000d5c0001097983 */ /* 0x000f680000300800 */
[----:B------:R0:W-:Y:S04]  /*423b0*/  STL [R1+0x30d4], R17 ;  /* 0x0030d41101007387 */ /* 0x0001e80000100800 */
[----:B------:R1:W-:Y:S01]  /*423c0*/  STL [R1+0x3100], R16 ;  /* 0x0031001001007387 */ /* 0x0003e20000100800 */
[----:B0-----:R-:W-:-:S03]  /*423d0*/  IMAD.X R17, R8, 0x1, R4, P6 ;  /* 0x0000000108117824 */ /* 0x001fc600030e0604 */
[----:B------:R-:W5:Y:S01]  /*423e0*/  LDL.LU R8, [R1+0xf3c] ;  /* 0x000f3c0001087983 */ /* 0x000f620000300800 */
[----:B-1----:R-:W-:-:S03]  /*423f0*/  IADD3 R16, P6, PT, R14, R0, RZ ;  /* 0x000000000e107210 */ /* 0x002fc60007fde0ff */
[----:B------:R0:W-:Y:S04]  /*42400*/  STL [R1+0x30dc], R17 ;  /* 0x0030dc1101007387 */ /* 0x0001e80000100800 */
        /* <DEDUP_REMOVED lines=12> */
[----:B-1----:R-:W-:Y:S01]  /*424d0*/  IADD3 R16, P4, PT, R6, R2, RZ ;  /* 0x0000000206107210 */ /* 0x002fe20007f9e0ff */
[----:B------:R-:W-:-:S03]  /*424e0*/  IMAD.X R5, R5, 0x1, R4, P0 ;  /* 0x0000000105057824 */ /* 0x000fc600000e0604 */
[----:B------:R0:W-:Y:S04]  /*424f0*/  STL [R1+0x30f4], R17 ;  /* 0x0030f41101007387 */ /* 0x0001e80000100800 */
[----:B------:R-:W5:Y:S04]  /*42500*/  LDL.LU R6, [R1+0xd68] ;  /* 0x000d680001067983 */ /* 0x000f680000300800 */
[----:B------:R-:W-:Y:S01]  /*42510*/  STL [R1+0x3120], R16 ;  /* 0x0031201001007387 */ /* 0x000fe20000100800 */
[----:B0-----:R-:W-:-:S03]  /*42520*/  IADD3 R17, P0, PT, R13, R0, RZ ;  /* 0x000000000d117210 */ /* 0x001fc60007f1e0ff */
[----:B------:R0:W-:Y:S04]  /*42530*/  STL [R1+0x30fc], R5 ;  /* 0x0030fc0501007387 */ /* 0x0001e80000100800 */
[----:B0-----:R-:W5:Y:S01]  /*42540*/  LDL.LU R5, [R1+0xf44] ;  /* 0x000f440001057983 */ /* 0x001f620000300800 */
[----:B------:R-:W-:-:S03]  /*42550*/  IMAD.X R16, R29, 0x1, R3, P6 ;  /* 0x000000011d107824 */ /* 0x000fc600030e0603 */
[----:B------:R0:W-:Y:S04]  /*42560*/  STL [R1+0x3128], R17 ;  /* 0x0031281101007387 */ /* 0x0001e80000100800 */
[----:B------:R-:W-:Y:S01]  /*42570*/  STL [R1+0x3104], R16 ;  /* 0x0031041001007387 */ /* 0x000fe20000100800 */
[----:B0-----:R-:W-:Y:S01]  /*42580*/  IADD3 R17, P6, PT, R13, R2, RZ ;  /* 0x000000020d117210 */ /* 0x001fe20007fde0ff */
[----:B------:R-:W-:-:S04]  /*42590*/  IMAD.X R13, R29, 0x1, R4, P1 ;  /* 0x000000011d0d7824 */ /* 0x000fc800008e0604 */
[----:B------:R-:W-:Y:S04]  /*425a0*/  STL [R1+0x3130], R17 ;  /* 0x0031301101007387 */ /* 0x000fe80000100800 */
[----:B------:R-:W5:Y:S04]  /*425b0*/  LDL.LU R29, [R1+0xd70] ;  /* 0x000d7000011d7983 */ /* 0x000f680000300800 */
[----:B------:R0:W-:Y:S04]  /*425c0*/  STL [R1+0x310c], R13 ;  /* 0x00310c0d01007387 */ /* 0x0001e80000100800 */
[----:B0-----:R-:W5:Y:S01]  /*425d0*/  LDL.LU R13, [R1+0xf48] ;  /* 0x000f4800010d7983 */ /* 0x001f620000300800 */
[----:B----4-:R-:W-:-:S05]  /*425e0*/  IADD3 R16, P1, PT, R12, R0, RZ ;  /* 0x000000000c107210 */ /* 0x010fca0007f3e0ff */
[----:B------:R0:W-:Y:S02]  /*425f0*/  STL [R1+0x3138], R16 ;  /* 0x0031381001007387 */ /* 0x0001e40000100800 */
[C---:B0-----:R-:W-:Y:S01]  /*42600*/  IMAD.X R16, R11.reuse, 0x1, R3, P2 ;  /* 0x000000010b107824 */ /* 0x041fe200010e0603 */
[----:B------:R-:W-:Y:S01]  /*42610*/  IADD3 R12, P2, PT, R12, R2, RZ ;  /* 0x000000020c0c7210 */ /* 0x000fe20007f5e0ff */
[----:B------:R-:W-:-:S03]  /*42620*/  IMAD.X R11, R11, 0x1, R4, P4 ;  /* 0x000000010b0b7824 */ /* 0x000fc600020e0604 */
[----:B------:R-:W-:Y:S04]  /*42630*/  STL [R1+0x3114], R16 ;  /* 0x0031141001007387 */ /* 0x000fe80000100800 */
[----:B------:R0:W-:Y:S04]  /*42640*/  STL [R1+0x3140], R12 ;  /* 0x0031400c01007387 */ /* 0x0001e80000100800 */
[----:B0-----:R-:W4:Y:S04]  /*42650*/  LDL.LU R12, [R1+0xd74] ;  /* 0x000d7400010c7983 */ /* 0x001f280000300800 */
[----:B------:R0:W-:Y:S01]  /*42660*/  STL [R1+0x311c], R11 ;  /* 0x00311c0b01007387 */ /* 0x0001e20000100800 */
[----:B--2---:R-:W-:-:S03]  /*42670*/  IADD3 R16, P4, PT, R15, R0, RZ ;  /* 0x000000000f107210 */ /* 0x004fc60007f9e0ff */
[----:B0-----:R-:W2:Y:S04]  /*42680*/  LDL.LU R11, [R1+0xf4c] ;  /* 0x000f4c00010b7983 */ /* 0x001ea80000300800 */
[----:B------:R0:W-:Y:S01]  /*42690*/  STL [R1+0x3148], R16 ;  /* 0x0031481001007387 */ /* 0x0001e20000100800 */
[C---:B---3--:R-:W-:Y:S01]  /*426a0*/  IMAD.X R18, R10.reuse, 0x1, R3, P0 ;  /* 0x000000010a127824 */ /* 0x048fe200000e0603 */
[----:B------:R-:W-:Y:S01]  /*426b0*/  IADD3 R17, P0, PT, R15, R2, RZ ;  /* 0x000000020f117210 */ /* 0x000fe20007f1e0ff */
[----:B0-----:R-:W-:-:S03]  /*426c0*/  IMAD.X R16, R10, 0x1, R4, P6 ;  /* 0x000000010a107824 */ /* 0x001fc600030e0604 */
[----:B------:R-:W-:Y:S04]  /*426d0*/  STL [R1+0x3124], R18 ;  /* 0x0031241201007387 */ /* 0x000fe80000100800 */
[----:B------:R-:W-:Y:S04]  /*426e0*/  STL [R1+0x3150], R17 ;  /* 0x0031501101007387 */ /* 0x000fe80000100800 */
[----:B------:R-:W3:Y:S04]  /*426f0*/  LDL.LU R10, [R1+0xd7c] ;  /* 0x000d7c00010a7983 */ /* 0x000ee80000300800 */
[----:B------:R0:W-:Y:S04]  /*42700*/  STL [R1+0x312c], R16 ;  /* 0x00312c1001007387 */ /* 0x0001e80000100800 */
[----:B0-----:R-:W3:Y:S01]  /*42710*/  LDL.LU R16, [R1+0xf50] ;  /* 0x000f500001107983 */ /* 0x001ee20000300800 */
[----:B-----5:R-:W-:-:S05]  /*42720*/  IADD3 R15, P6, PT, R9, R0, RZ ;  /* 0x00000000090f7210 */ /* 0x020fca0007fde0ff */
[----:B------:R0:W-:Y:S02]  /*42730*/  STL [R1+0x3158], R15 ;  /* 0x0031580f01007387 */ /* 0x0001e40000100800 */
[C---:B0-----:R-:W-:Y:S01]  /*42740*/  IMAD.X R15, R8.reuse, 0x1, R3, P1 ;  /* 0x00000001080f7824 */ /* 0x041fe200008e0603 */
[----:B------:R-:W-:Y:S01]  /*42750*/  IADD3 R9, P1, PT, R9, R2, RZ ;  /* 0x0000000209097210 */ /* 0x000fe20007f3e0ff */
[----:B------:R-:W-:-:S03]  /*42760*/  IMAD.X R8, R8, 0x1, R4, P2 ;  /* 0x0000000108087824 */ /* 0x000fc600010e0604 */
[----:B------:R-:W-:Y:S04]  /*42770*/  STL [R1+0x3134], R15 ;  /* 0x0031340f01007387 */ /* 0x000fe80000100800 */
[----:B------:R0:W-:Y:S04]  /*42780*/  STL [R1+0x3160], R9 ;  /* 0x0031600901007387 */ /* 0x0001e80000100800 */
[----:B0-----:R-:W5:Y:S01]  /*42790*/  LDL.LU R9, [R1+0xd84] ;  /* 0x000d840001097983 */ /* 0x001f620000300800 */
[----:B------:R-:W-:-:S03]  /*427a0*/  IADD3 R15, P2, PT, R14, R0, RZ ;  /* 0x000000000e0f7210 */ /* 0x000fc60007f5e0ff */
[----:B------:R0:W-:Y:S04]  /*427b0*/  STL [R1+0x313c], R8 ;  /* 0x00313c0801007387 */ /* 0x0001e80000100800 */
[----:B0-----:R-:W5:Y:S04]  /*427c0*/  LDL.LU R8, [R1+0xf54] ;  /* 0x000f540001087983 */ /* 0x001f680000300800 */
[----:B------:R0:W-:Y:S02]  /*427d0*/  STL [R1+0x3168], R15 ;  /* 0x0031680f01007387 */ /* 0x0001e40000100800 */
[C---:B0-----:R-:W-:Y:S01]  /*427e0*/  IMAD.X R15, R7.reuse, 0x1, R3, P4 ;  /* 0x00000001070f7824 */ /* 0x041fe200020e0603 */
[----:B------:R-:W-:Y:S01]  /*427f0*/  IADD3 R14, P4, PT, R14, R2, RZ ;  /* 0x000000020e0e7210 */ /* 0x000fe20007f9e0ff */
[----:B------:R-:W-:-:S03]  /*42800*/  IMAD.X R7, R7, 0x1, R4, P0 ;  /* 0x0000000107077824 */ /* 0x000fc600000e0604 */
[----:B------:R0:W-:Y:S04]  /*42810*/  STL [R1+0x3144], R15 ;  /* 0x0031440f01007387 */ /* 0x0001e80000100800 */
[----:B0-----:R-:W5:Y:S04]  /*42820*/  LDL.LU R15, [R1+0xd88] ;  /* 0x000d8800010f7983 */ /* 0x001f680000300800 */
[----:B------:R0:W-:Y:S04]  /*42830*/  STL [R1+0x3170], R14 ;  /* 0x0031700e01007387 */ /* 0x0001e80000100800 */
[----:B------:R1:W-:Y:S01]  /*42840*/  STL [R1+0x314c], R7 ;  /* 0x00314c0701007387 */ /* 0x0003e20000100800 */
[----:B0-----:R-:W-:-:S03]  /*42850*/  IADD3 R14, P0, PT, R6, R0, RZ ;  /* 0x00000000060e7210 */ /* 0x001fc60007f1e0ff */
[----:B-1----:R-:W5:Y:S01]  /*42860*/  LDL.LU R7, [R1+0xf58] ;  /* 0x000f580001077983 */ /* 0x002f620000300800 */
[----:B------:R-:W-:-:S03]  /*42870*/  IMAD.X R17, R5, 0x1, R3, P6 ;  /* 0x0000000105117824 */ /* 0x000fc600030e0603 */
[----:B------:R0:W-:Y:S02]  /*42880*/  STL [R1+0x3178], R14 ;  /* 0x0031780e01007387 */ /* 0x0001e40000100800 */
[----:B0-----:R-:W-:Y:S02]  /*42890*/  IADD3 R14, P6, PT, R6, R2, RZ ;  /* 0x00000002060e7210 */ /* 0x001fe40007fde0ff */
[----:B------:R-:W5:Y:S04]  /*428a0*/  LDL.LU R6, [R1+0xd90] ;  /* 0x000d900001067983 */ /* 0x000f680000300800 */
[----:B------:R0:W-:Y:S04]  /*428b0*/  STL [R1+0x3154], R17 ;  /* 0x0031541101007387 */ /* 0x0001e80000100800 */
[----:B------:R1:W-:Y:S01]  /*428c0*/  STL [R1+0x3180], R14 ;  /* 0x0031800e01007387 */ /* 0x0003e20000100800 */
[----:B0-----:R-:W-:Y:S01]  /*428d0*/  IMAD.X R17, R5, 0x1, R4, P1 ;  /* 0x0000000105117824 */ /* 0x001fe200008e0604 */
[----:B------:R-:W-:-:S02]  /*428e0*/  IADD3 R5, P1, PT, R29, R0, RZ ;  /* 0x000000001d057210 */ /* 0x000fc40007f3e0ff */
[----:B-1----:R-:W5:Y:S04]  /*428f0*/  LDL.LU R14, [R1+0xf5c] ;  /* 0x000f5c00010e7983 */ /* 0x002f680000300800 */
[----:B------:R0:W-:Y:S01]  /*42900*/  STL [R1+0x315c], R17 ;  /* 0x00315c1101007387 */ /* 0x0001e20000100800 */
[----:B------:R-:W-:-:S03]  /*42910*/  IMAD.X R18, R13, 0x1, R3, P2 ;  /* 0x000000010d127824 */ /* 0x000fc600010e0603 */
[----:B------:R1:W-:Y:S01]  /*42920*/  STL [R1+0x3188], R5 ;  /* 0x0031880501007387 */ /* 0x0003e20000100800 */
[----:B0-----:R-:W-:-:S03]  /*42930*/  IADD3 R17, P2, PT, R29, R2, RZ ;  /* 0x000000021d117210 */ /* 0x001fc60007f5e0ff */
[----:B-1----:R-:W5:Y:S04]  /*42940*/  LDL.LU R5, [R1+0xd94] ;  /* 0x000d940001057983 */ /* 0x002f680000300800 */
[----:B------:R-:W-:Y:S04]  /*42950*/  STL [R1+0x3164], R18 ;  /* 0x0031641201007387 */ /* 0x000fe80000100800 */
[----:B------:R-:W5:Y:S01]  /*42960*/  LDL.LU R29, [R1+0xf60] ;  /* 0x000f6000011d7983 */ /* 0x000f620000300800 */
[----:B------:R-:W-:-:S03]  /*42970*/  IMAD.X R13, R13, 0x1, R4, P4 ;  /* 0x000000010d0d7824 */ /* 0x000fc600020e0604 */
[----:B------:R-:W-:Y:S04]  /*42980*/  STL [R1+0x3190], R17 ;  /* 0x0031901101007387 */ /* 0x000fe80000100800 */
[----:B------:R0:W-:Y:S04]  /*42990*/  STL [R1+0x316c], R13 ;  /* 0x00316c0d01007387 */ /* 0x0001e80000100800 */
[----:B0-----:R-:W5:Y:S01]  /*429a0*/  LDL.LU R13, [R1+0xd9c] ;  /* 0x000d9c00010d7983 */ /* 0x001f620000300800 */
[----:B----4-:R-:W-:-:S05]  /*429b0*/  IADD3 R17, P4, PT, R12, R0, RZ ;  /* 0x000000000c117210 */ /* 0x010fca0007f9e0ff */
[----:B------:R0:W-:Y:S01]  /*429c0*/  STL [R1+0x3198], R17 ;  /* 0x0031981101007387 */ /* 0x0001e20000100800 */
[C---:B--2---:R-:W-:Y:S01]  /*429d0*/  IMAD.X R18, R11.reuse, 0x1, R3, P0 ;  /* 0x000000010b127824 */ /* 0x044fe200000e0603 */
[----:B0-----:R-:W-:Y:S01]  /*429e0*/  IADD3 R17, P0, PT, R12, R2, RZ ;  /* 0x000000020c117210 */ /* 0x001fe20007f1e0ff */
[----:B------:R-:W-:-:S03]  /*429f0*/  IMAD.X R11, R11, 0x1, R4, P6 ;  /* 0x000000010b0b7824 */ /* 0x000fc600030e0604 */
[----:B------:R-:W-:Y:S04]  /*42a00*/  STL [R1+0x3174], R18 ;  /* 0x0031741201007387 */ /* 0x000fe80000100800 */
[----:B------:R-:W2:Y:S04]  /*42a10*/  LDL.LU R12, [R1+0xf64] ;  /* 0x000f6400010c7983 */ /* 0x000ea80000300800 */
[----:B------:R-:W-:Y:S04]  /*42a20*/  STL [R1+0x31a0], R17 ;  /* 0x0031a01101007387 */ /* 0x000fe80000100800 */
[----:B------:R0:W-:Y:S04]  /*42a30*/  STL [R1+0x317c], R11 ;  /* 0x00317c0b01007387 */ /* 0x0001e80000100800 */
[----:B0-----:R-:W4:Y:S01]  /*42a40*/  LDL.LU R11, [R1+0xda0] ;  /* 0x000da000010b7983 */ /* 0x001f220000300800 */
[----:B---3--:R-:W-:-:S05]  /*42a50*/  IADD3 R18, P6, PT, R10, R0, RZ ;  /* 0x000000000a127210 */ /* 0x008fca0007fde0ff */
[----:B------:R0:W-:Y:S01]  /*42a60*/  STL [R1+0x31a8], R18 ;  /* 0x0031a81201007387 */ /* 0x0001e20000100800 */
[----:B------:R-:W-:Y:S01]  /*42a70*/  IMAD.X R17, R16, 0x1, R3, P1 ;  /* 0x0000000110117824 */ /* 0x000fe200008e0603 */
[----:B0-----:R-:W-:-:S04]  /*42a80*/  IADD3 R18, P1, PT, R10, R2, RZ ;  /* 0x000000020a127210 */ /* 0x001fc80007f3e0ff */
[----:B------:R0:W-:Y:S04]  /*42a90*/  STL [R1+0x3184], R17 ;  /* 0x0031841101007387 */ /* 0x0001e80000100800 */
[----:B------:R-:W3:Y:S04]  /*42aa0*/  LDL.LU R10, [R1+0xf68] ;  /* 0x000f6800010a7983 */ /* 0x000ee80000300800 */
[----:B------:R5:W-:Y:S01]  /*42ab0*/  STL [R1+0x31b0], R18 ;  /* 0x0031b01201007387 */ /* 0x000be20000100800 */
[----:B0-----:R-:W-:-:S05]  /*42ac0*/  IMAD.X R17, R16, 0x1, R4, P2 ;  /* 0x0000000110117824 */ /* 0x001fca00010e0604 */
[----:B------:R0:W-:Y:S01]  /*42ad0*/  STL [R1+0x318c], R17 ;  /* 0x00318c1101007387 */ /* 0x0001e20000100800 */
[----:B-----5:R-:W-:-:S05]  /*42ae0*/  IADD3 R18, P2, PT, R9, R0, RZ ;  /* 0x0000000009127210 */ /* 0x020fca0007f5e0ff */
[----:B------:R-:W-:Y:S01]  /*42af0*/  STL [R1+0x31b8], R18 ;  /* 0x0031b81201007387 */ /* 0x000fe20000100800 */
[C---:B------:R-:W-:Y:S01]  /*42b00*/  IMAD.X R16, R8.reuse, 0x1, R3, P4 ;  /* 0x0000000108107824 */ /* 0x040fe200020e0603 */
[----:B0-----:R-:W-:Y:S02]  /*42b10*/  IADD3 R17, P4, PT, R9, R2, RZ ;  /* 0x0000000209117210 */ /* 0x001fe40007f9e0ff */
[----:B------:R-:W5:Y:S04]  /*42b20*/  LDL.LU R9, [R1+0xda8] ;  /* 0x000da80001097983 */ /* 0x000f680000300800 */
[----:B------:R0:W-:Y:S04]  /*42b30*/  STL [R1+0x3194], R16 ;  /* 0x0031941001007387 */ /* 0x0001e80000100800 */
[----:B------:R1:W-:Y:S01]  /*42b40*/  STL [R1+0x31c0], R17 ;  /* 0x0031c01101007387 */ /* 0x0003e20000100800 */
[----:B0-----:R-:W-:-:S03]  /*42b50*/  IMAD.X R16, R8, 0x1, R4, P0 ;  /* 0x0000000108107824 */ /* 0x001fc600000e0604 */
[----:B------:R-:W5:Y:S04]  /*42b60*/  LDL.LU R8, [R1+0xf6c] ;  /* 0x000f6c0001087983 */ /* 0x000f680000300800 */
[----:B------:R0:W-:Y:S01]  /*42b70*/  STL [R1+0x319c], R16 ;  /* 0x00319c1001007387 */ /* 0x0001e20000100800 */
[----:B-1----:R-:W-:-:S05]  /*42b80*/  IADD3 R17, P0, PT, R15, R0, RZ ;  /* 0x000000000f117210 */ /* 0x002fca0007f1e0ff */
[----:B------:R1:W-:Y:S01]  /*42b90*/  STL [R1+0x31c8], R17 ;  /* 0x0031c81101007387 */ /* 0x0003e20000100800 */
[----:B0-----:R-:W-:Y:S01]  /*42ba0*/  IMAD.X R16, R7, 0x1, R3, P6 ;  /* 0x0000000107107824 */ /* 0x001fe200030e0603 */
[----:B-1----:R-:W-:Y:S01]  /*42bb0*/  IADD3 R17, P6, PT, R15, R2, RZ ;  /* 0x000000020f117210 */ /* 0x002fe20007fde0ff */
[----:B------:R-:W-:-:S03]  /*42bc0*/  IMAD.X R15, R7, 0x1, R4, P1 ;  /* 0x00000001070f7824 */ /* 0x000fc600008e0604 */
[----:B------:R0:W-:Y:S04]  /*42bd0*/  STL [R1+0x31a4], R16 ;  /* 0x0031a41001007387 */ /* 0x0001e80000100800 */
[----:B------:R-:W-:Y:S04]  /*42be0*/  STL [R1+0x31d0], R17 ;  /* 0x0031d01101007387 */ /* 0x000fe80000100800 */
[----:B------:R-:W5:Y:S01]  /*42bf0*/  LDL.LU R7, [R1+0xdac] ;  /* 0x000dac0001077983 */ /* 0x000f620000300800 */
[----:B0-----:R-:W-:-:S03]  /*42c00*/  IADD3 R16, P1, PT, R6, R0, RZ ;  /* 0x0000000006107210 */ /* 0x001fc60007f3e0ff */
[----:B------:R0:W-:Y:S04]  /*42c10*/  STL [R1+0x31ac], R15 ;  /* 0x0031ac0f01007387 */ /* 0x0001e80000100800 */
[----:B------:R1:W-:Y:S01]  /*42c20*/  STL [R1+0x31d8], R16 ;  /* 0x0031d81001007387 */ /* 0x0003e20000100800 */
[----:B0-----:R-:W-:Y:S01]  /*42c30*/  IMAD.X R15, R14, 0x1, R3, P2 ;  /* 0x000000010e0f7824 */ /* 0x001fe200010e0603 */
[----:B-1----:R-:W-:Y:S02]  /*42c40*/  IADD3 R16, P2, PT, R6, R2, RZ ;  /* 0x0000000206107210 */ /* 0x002fe40007f5e0ff */
[----:B------:R-:W5:Y:S04]  /*42c50*/  LDL.LU R6, [R1+0xf70] ;  /* 0x000f700001067983 */ /* 0x000f680000300800 */
[----:B------:R0:W-:Y:S04]  /*42c60*/  STL [R1+0x31b4], R15 ;  /* 0x0031b40f01007387 */ /* 0x0001e80000100800 */
[----:B------:R1:W-:Y:S01]  /*42c70*/  STL [R1+0x31e0], R16 ;  /* 0x0031e01001007387 */ /* 0x0003e20000100800 */
[----:B0-----:R-:W-:Y:S01]  /*42c80*/  IMAD.X R15, R14, 0x1, R4, P4 ;  /* 0x000000010e0f7824 */ /* 0x001fe200020e0604 */
[----:B-1----:R-:W-:-:S04]  /*42c90*/  IADD3 R16, P4, PT, R5, R0, RZ ;  /* 0x0000000005107210 */ /* 0x002fc80007f9e0ff */
[----:B------:R0:W-:Y:S01]  /*42ca0*/  STL [R1+0x31bc], R15 ;  /* 0x0031bc0f01007387 */ /* 0x0001e20000100800 */
[----:B------:R-:W-:-:S03]  /*42cb0*/  IMAD.X R14, R29, 0x1, R3, P0 ;  /* 0x000000011d0e7824 */ /* 0x000fc600000e0603 */
[----:B------:R-:W-:Y:S01]  /*42cc0*/  STL [R1+0x31e8], R16 ;  /* 0x0031e81001007387 */ /* 0x000fe20000100800 */
[----:B0-----:R-:W-:-:S03]  /*42cd0*/  IADD3 R15, P0, PT, R5, R2, RZ ;  /* 0x00000002050f7210 */ /* 0x001fc60007f1e0ff */
[----:B------:R-:W5:Y:S04]  /*42ce0*/  LDL.LU R5, [R1+0xdb4] ;  /* 0x000db40001057983 */ /* 0x000f680000300800 */
[----:B------:R0:W-:Y:S04]  /*42cf0*/  STL [R1+0x31c4], R14 ;  /* 0x0031c40e01007387 */ /* 0x0001e80000100800 */
[----:B------:R1:W-:Y:S01]  /*42d00*/  STL [R1+0x31f0], R15 ;  /* 0x0031f00f01007387 */ /* 0x0003e20000100800 */
[----:B0-----:R-:W-:-:S03]  /*42d10*/  IMAD.X R14, R29, 0x1, R4, P6 ;  /* 0x000000011d0e7824 */ /* 0x001fc600030e0604 */
[----:B------:R-:W5:Y:S01]  /*42d20*/  LDL.LU R29, [R1+0xf74] ;  /* 0x000f7400011d7983 */ /* 0x000f620000300800 */
[----:B-1----:R-:W-:-:S03]  /*42d30*/  IADD3 R15, P6, PT, R13, R0, RZ ;  /* 0x000000000d0f7210 */ /* 0x002fc60007fde0ff */
[----:B------:R2:W-:Y:S04]  /*42d40*/  STL [R1+0x31cc], R14 ;  /* 0x0031cc0e01007387 */ /* 0x0005e80000100800 */
[----:B------:R-:W-:Y:S01]  /*42d50*/  STL [R1+0x31f8], R15 ;  /* 0x0031f80f01007387 */ /* 0x000fe20000100800 */
[C---:B--2---:R-:W-:Y:S01]  /*42d60*/  IMAD.X R14, R12.reuse, 0x1, R3, P1 ;  /* 0x000000010c0e7824 */ /* 0x044fe200008e0603 */
[----:B------:R-:W-:Y:S01]  /*42d70*/  IADD3 R13, P1, PT, R13, R2, RZ ;  /* 0x000000020d0d7210 */ /* 0x000fe20007f3e0ff */
[----:B------:R-:W-:-:S03]  /*42d80*/  IMAD.X R12, R12, 0x1, R4, P2 ;  /* 0x000000010c0c7824 */ /* 0x000fc600010e0604 */
[----:B------:R-:W-:Y:S04]  /*42d90*/  STL [R1+0x31d4], R14 ;  /* 0x0031d40e01007387 */ /* 0x000fe80000100800 */
[----:B------:R-:W2:Y:S04]  /*42da0*/  LDL.LU R19, [R1+0xdbc] ;  /* 0x000dbc0001137983 */ /* 0x000ea80000300800 */
[----:B------:R4:W-:Y:S04]  /*42db0*/  STL [R1+0x3200], R13 ;  /* 0x0032000d01007387 */ /* 0x0009e80000100800 */
[----:B------:R3:W-:Y:S04]  /*42dc0*/  STL [R1+0x31dc], R12 ;  /* 0x0031dc0c01007387 */ /* 0x0007e80000100800 */
[----:B------:R-:W2:Y:S01]  /*42dd0*/  LDL.LU R18, [R1+0xf78] ;  /* 0x000f780001127983 */ /* 0x000ea20000300800 */
[----:B----4-:R-:W-:-:S05]  /*42de0*/  IADD3 R13, P2, PT, R11, R0, RZ ;  /* 0x000000000b0d7210 */ /* 0x010fca0007f5e0ff */
[----:B------:R-:W-:Y:S04]  /*42df0*/  STL [R1+0x3208], R13 ;  /* 0x0032080d01007387 */ /* 0x000fe80000100800 */
[----:B------:R-:W4:Y:S01]  /*42e00*/  LDL.LU R17, [R1+0xdc0] ;  /* 0x000dc00001117983 */ /* 0x000f220000300800 */
[----:B---3--:R-:W-:Y:S01]  /*42e10*/  IMAD.X R12, R10, 0x1, R3, P4 ;  /* 0x000000010a0c7824 */ /* 0x008fe200020e0603 */
[----:B------:R-:W-:-:S04]  /*42e20*/  IADD3 R11, P4, PT, R11, R2, RZ ;  /* 0x000000020b0b7210 */ /* 0x000fc80007f9e0ff */
[----:B------:R-:W-:Y:S04]  /*42e30*/  STL [R1+0x31e4], R12 ;  /* 0x0031e40c01007387 */ /* 0x000fe80000100800 */
[----:B------:R-:W3:Y:S04]  /*42e40*/  LDL.LU R16, [R1+0xf7c] ;  /* 0x000f7c0001107983 */ /* 0x000ee80000300800 */
[----:B------:R0:W-:Y:S04]  /*42e50*/  STL [R1+0x3210], R11 ;  /* 0x0032100b01007387 */ /* 0x0001e80000100800 */
[----:B------:R-:W3:Y:S01]  /*42e60*/  LDL.LU R15, [R1+0xdc8] ;  /* 0x000dc800010f7983 */ /* 0x000ee20000300800 */
[----:B0-----:R-:W-:-:S05]  /*42e70*/  IMAD.X R11, R10, 0x1, R4, P0 ;  /* 0x000000010a0b7824 */ /* 0x001fca00000e0604 */
[----:B------:R-:W-:Y:S04]  /*42e80*/  STL [R1+0x31ec], R11 ;  /* 0x0031ec0b01007387 */ /* 0x000fe80000100800 */
[----:B------:R-:W3:Y:S01]  /*42e90*/  LDL.LU R14, [R1+0xf80] ;  /* 0x000f8000010e7983 */ /* 0x000ee20000300800 */
[----:B-----5:R-:W-:-:S05]  /*42ea0*/  IADD3 R10, P0, PT, R9, R0, RZ ;  /* 0x00000000090a7210 */ /* 0x020fca0007f1e0ff */
[----:B------:R0:W-:Y:S04]  /*42eb0*/  STL [R1+0x3218], R10 ;  /* 0x0032180a01007387 */ /* 0x0001e80000100800 */
[----:B------:R-:W5:Y:S01]  /*42ec0*/  LDL.LU R13, [R1+0xdcc] ;  /* 0x000dcc00010d7983 */ /* 0x000f620000300800 */
[----:B0-----:R-:W-:Y:S01]  /*42ed0*/  IMAD.X R10, R8, 0x1, R3, P6 ;  /* 0x00000001080a7824 */ /* 0x001fe200030e0603 */
[----:B------:R-:W-:-:S04]  /*42ee0*/  IADD3 R9, P6, PT, R9, R2, RZ ;  /* 0x0000000209097210 */ /* 0x000fc80007fde0ff */
[----:B------:R-:W-:Y:S04]  /*42ef0*/  STL [R1+0x31f4], R10 ;  /* 0x0031f40a01007387 */ /* 0x000fe80000100800 */
[----:B------:R-:W5:Y:S04]  /*42f00*/  LDL.LU R12, [R1+0xf84] ;  /* 0x000f8400010c7983 */ /* 0x000f680000300800 */
[----:B------:R0:W-:Y:S04]  /*42f10*/  STL [R1+0x3220], R9 ;  /* 0x0032200901007387 */ /* 0x0001e80000100800 */
[----:B------:R-:W5:Y:S01]  /*42f20*/  LDL.LU R11, [R1+0xdd4] ;  /* 0x000dd400010b7983 */ /* 0x000f620000300800 */
[----:B0-----:R-:W-:-:S05]  /*42f30*/  IMAD.X R9, R8, 0x1, R4, P1 ;  /* 0x0000000108097824 */ /* 0x001fca00008e0604 */
[----:B------:R0:W-:Y:S04]  /*42f40*/  STL [R1+0x31fc], R9 ;  /* 0x0031fc0901007387 */ /* 0x0001e80000100800 */
[----:B------:R-:W5:Y:S01]  /*42f50*/  LDL.LU R10, [R1+0xf88] ;  /* 0x000f8800010a7983 */ /* 0x000f620000300800 */
[----:B------:R-:W-:-:S05]  /*42f60*/  IADD3 R8, P1, PT, R7, R0, RZ ;  /* 0x0000000007087210 */ /* 0x000fca0007f3e0ff */
[----:B------:R1:W-:Y:S04]  /*42f70*/  STL [R1+0x3228], R8 ;  /* 0x0032280801007387 */ /* 0x0003e80000100800 */
[----:B0-----:R-:W5:Y:S01]  /*42f80*/  LDL.LU R9, [R1+0xddc] ;  /* 0x000ddc0001097983 */ /* 0x001f620000300800 */
[C---:B-1----:R-:W-:Y:S01]  /*42f90*/  IMAD.X R8, R6.reuse, 0x1, R3, P2 ;  /* 0x0000000106087824 */ /* 0x042fe200010e0603 */
[----:B------:R-:W-:Y:S01]  /*42fa0*/  IADD3 R7, P2, PT, R7, R2, RZ ;  /* 0x0000000207077210 */ /* 0x000fe20007f5e0ff */
[----:B------:R-:W-:-:S03]  /*42fb0*/  IMAD.X R6, R6, 0x1, R4, P4 ;  /* 0x0000000106067824 */ /* 0x000fc600020e0604 */
[----:B------:R0:W-:Y:S04]  /*42fc0*/  STL [R1+0x3204], R8 ;  /* 0x0032040801007387 */ /* 0x0001e80000100800 */
[----:B0-----:R-:W5:Y:S04]  /*42fd0*/  LDL.LU R8, [R1+0xf8c] ;  /* 0x000f8c0001087983 */ /* 0x001f680000300800 */
[----:B------:R0:W-:Y:S04]  /*42fe0*/  STL [R1+0x3230], R7 ;  /* 0x0032300701007387 */ /* 0x0001e80000100800 */
[----:B0-----:R-:W5:Y:S01]  /*42ff0*/  LDL.LU R7, [R1+0xdec] ;  /* 0x000dec0001077983 */ /* 0x001f620000300800 */
[----:B------:R-:W-:-:S03]  /*43000*/  IADD3 R20, P4, PT, R5, R0, RZ ;  /* 0x0000000005147210 */ /* 0x000fc60007f9e0ff */
[----:B------:R0:W-:Y:S04]  /*43010*/  STL [R1+0x320c], R6 ;  /* 0x00320c0601007387 */ /* 0x0001e80000100800 */
[----:B0-----:R-:W5:Y:S01]  /*43020*/  LDL.LU R6, [R1+0xf90] ;  /* 0x000f900001067983 */ /* 0x001f620000300800 */
[----:B------:R-:W-:-:S03]  /*43030*/  IMAD.X R21, R29, 0x1, R3, P0 ;  /* 0x000000011d157824 */ /* 0x000fc600000e0603 */
[----:B------:R0:W-:Y:S04]  /*43040*/  STL [R1+0x3238], R20 ;  /* 0x0032381401007387 */ /* 0x0001e80000100800 */
[----:B------:R-:W-:Y:S01]  /*43050*/  STL [R1+0x3214], R21 ;  /* 0x0032141501007387 */ /* 0x000fe20000100800 */
[----:B0-----:R-:W-:Y:S01]  /*43060*/  IADD3 R20, P0, PT, R5, R2, RZ ;  /* 0x0000000205147210 */ /* 0x001fe20007f1e0ff */
[----:B------:R-:W-:Y:S02]  /*43070*/  IMAD.X R5, R29, 0x1, R4, P6 ;  /* 0x000000011d057824 */ /* 0x000fe400030e0604 */
[----:B------:R-:W5:Y:S04]  /*43080*/  LDL.LU R29, [R1+0xf94] ;  /* 0x000f9400011d7983 */ /* 0x000f680000300800 */
[----:B------:R-:W-:Y:S04]  /*43090*/  STL [R1+0x3240], R20 ;  /* 0x0032401401007387 */ /* 0x000fe80000100800 */
[----:B------:R0:W-:Y:S04]  /*430a0*/  STL [R1+0x321c], R5 ;  /* 0x00321c0501007387 */ /* 0x0001e80000100800 */
[----:B0-----:R-:W5:Y:S01]  /*430b0*/  LDL.LU R5, [R1+0xf98] ;  /* 0x000f980001057983 */ /* 0x001f620000300800 */
[----:B--2---:R-:W-:-:S05]  /*430c0*/  IADD3 R20, P6, PT, R19, R0, RZ ;  /* 0x0000000013147210 */ /* 0x004fca0007fde0ff */
[----:B------:R0:W-:Y:S01]  /*430d0*/  STL [R1+0x3248], R20 ;  /* 0x0032481401007387 */ /* 0x0001e20000100800 */
[C---:B------:R-:W-:Y:S01]  /*430e0*/  IMAD.X R21, R18.reuse, 0x1, R3, P1 ;  /* 0x0000000112157824 */ /* 0x040fe200008e0603 */
[----:B0-----:R-:W-:Y:S01]  /*430f0*/  IADD3 R20, P1, PT, R19, R2, RZ ;  /* 0x0000000213147210 */ /* 0x001fe20007f3e0ff */
[----:B------:R-:W-:-:S03]  /*43100*/  IMAD.X R19, R18, 0x1, R4, P2 ;  /* 0x0000000112137824 */ /* 0x000fc600010e0604 */
[----:B------:R-:W-:Y:S01]  /*43110*/  STL [R1+0x3224], R21 ;  /* 0x0032241501007387 */ /* 0x000fe20000100800 */
[----:B----4-:R-:W-:-:S03]  /*43120*/  IADD3 R18, P2, PT, R17, R0, RZ ;  /* 0x0000000011127210 */ /* 0x010fc60007f5e0ff */
[----:B------:R3:W-:Y:S04]  /*43130*/  STL [R1+0x3250], R20 ;  /* 0x0032501401007387 */ /* 0x0007e80000100800 */
[----:B------:R0:W-:Y:S04]  /*43140*/  STL [R1+0x322c], R19 ;  /* 0x00322c1301007387 */ /* 0x0001e80000100800 */
[----:B------:R1:W-:Y:S01]  /*43150*/  STL [R1+0x3258], R18 ;  /* 0x0032581201007387 */ /* 0x0003e20000100800 */
[C---:B---3--:R-:W-:Y:S01]  /*43160*/  IMAD.X R20, R16.reuse, 0x1, R3, P4 ;  /* 0x0000000110147824 */ /* 0x048fe200020e0603 */
[----:B0-----:R-:W-:Y:S01]  /*43170*/  IADD3 R19, P4, PT, R17, R2, RZ ;  /* 0x0000000211137210 */ /* 0x001fe20007f9e0ff */
[----:B-1----:R-:W-:-:S03]  /*43180*/  IMAD.X R18, R16, 0x1, R4, P0 ;  /* 0x0000000110127824 */ /* 0x002fc600000e0604 */
[----:B------:R-:W-:Y:S01]  /*43190*/  STL [R1+0x3234], R20 ;  /* 0x0032341401007387 */ /* 0x000fe20000100800 */
[----:B------:R-:W-:-:S03]  /*431a0*/  IADD3 R17, P0, PT, R15, R0, RZ ;  /* 0x000000000f117210 */ /* 0x000fc60007f1e0ff */
[----:B------:R-:W-:Y:S04]  /*431b0*/  STL [R1+0x3260], R19 ;  /* 0x0032601301007387 */ /* 0x000fe80000100800 */
[----:B------:R-:W-:Y:S04]  /*431c0*/  STL [R1+0x323c], R18 ;  /* 0x00323c1201007387 */ /* 0x000fe80000100800 */
[----:B------:R-:W-:Y:S01]  /*431d0*/  STL [R1+0x3268], R17 ;  /* 0x0032681101007387 */ /* 0x000fe20000100800 */
[C---:B------:R-:W-:Y:S01]  /*431e0*/  IMAD.X R16, R14.reuse, 0x1, R3, P6 ;  /* 0x000000010e107824 */ /* 0x040fe200030e0603 */
[----:B------:R-:W-:Y:S01]  /*431f0*/  IADD3 R15, P6, PT, R15, R2, RZ ;  /* 0x000000020f0f7210 */ /* 0x000fe20007fde0ff */
[----:B------:R-:W-:-:S03]  /*43200*/  IMAD.X R14, R14, 0x1, R4, P1 ;  /* 0x000000010e0e7824 */ /* 0x000fc600008e0604 */
[----:B------:R5:W-:Y:S04]  /*43210*/  STL [R1+0x3244], R16 ;  /* 0x0032441001007387 */ /* 0x000be80000100800 */
[----:B------:R0:W-:Y:S04]  /*43220*/  STL [R1+0x3270], R15 ;  /* 0x0032700f01007387 */ /* 0x0001e80000100800 */
[----:B------:R1:W-:Y:S01]  /*43230*/  STL [R1+0x324c], R14 ;  /* 0x00324c0e01007387 */ /* 0x0003e20000100800 */
[----:B-----5:R-:W-:-:S05]  /*43240*/  IADD3 R16, P1, PT, R13, R0, RZ ;  /* 0x000000000d107210 */ /* 0x020fca0007f3e0ff */
[----:B------:R-:W-:Y:S01]  /*43250*/  STL [R1+0x3278], R16 ;  /* 0x0032781001007387 */ /* 0x000fe20000100800 */
[C---:B0-----:R-:W-:Y:S01]  /*43260*/  IMAD.X R15, R12.reuse, 0x1, R3, P2 ;  /* 0x000000010c0f7824 */ /* 0x041fe200010e0603 */
[----:B-1----:R-:W-:Y:S01]  /*43270*/  IADD3 R14, P2, PT, R13, R2, RZ ;  /* 0x000000020d0e7210 */ /* 0x002fe20007f5e0ff */
[----:B------:R-:W-:-:S03]  /*43280*/  IMAD.X R13, R12, 0x1, R4, P4 ;  /* 0x000000010c0d7824 */ /* 0x000fc600020e0604 */
[----:B------:R-:W-:Y:S01]  /*43290*/  STL [R1+0x3254], R15 ;  /* 0x0032540f01007387 */ /* 0x000fe20000100800 */
[----:B------:R-:W-:-:S03]  /*432a0*/  IADD3 R12, P4, PT, R11, R0, RZ ;  /* 0x000000000b0c7210 */ /* 0x000fc60007f9e0ff */
[----:B------:R0:W-:Y:S04]  /*432b0*/  STL [R1+0x3280], R14 ;  /* 0x0032800e01007387 */ /* 0x0001e80000100800 */
[----:B------:R1:W-:Y:S04]  /*432c0*/  STL [R1+0x325c], R13 ;  /* 0x00325c0d01007387 */ /* 0x0003e80000100800 */
[----:B------:R2:W-:Y:S01]  /*432d0*/  STL [R1+0x3284], R12 ;  /* 0x0032840c01007387 */ /* 0x0005e20000100800 */
[C---:B0-----:R-:W-:Y:S01]  /*432e0*/  IMAD.X R14, R10.reuse, 0x1, R3, P0 ;  /* 0x000000010a0e7824 */ /* 0x041fe200000e0603 */
[----:B-1----:R-:W-:Y:S01]  /*432f0*/  IADD3 R13, P0, PT, R11, R2, RZ ;  /* 0x000000020b0d7210 */ /* 0x002fe20007f1e0ff */
[----:B--2---:R-:W-:-:S03]  /*43300*/  IMAD.X R12, R10, 0x1, R4, P6 ;  /* 0x000000010a0c7824 */ /* 0x004fc600030e0604 */
[----:B------:R-:W-:Y:S04]  /*43310*/  STL [R1+0x3264], R14 ;  /* 0x0032640e01007387 */ /* 0x000fe80000100800 */
[----:B------:R-:W-:Y:S04]  /*43320*/  STL [R1+0x3288], R13 ;  /* 0x0032880d01007387 */ /* 0x000fe80000100800 */
[----:B------:R-:W-:Y:S01]  /*43330*/  STL [R1+0x326c], R12 ;  /* 0x00326c0c01007387 */ /* 0x000fe20000100800 */
[----:B------:R-:W-:-:S05]  /*43340*/  IADD3 R11, P6, PT, R9, R0, RZ ;  /* 0x00000000090b7210 */ /* 0x000fca0007fde0ff */
[----:B------:R-:W-:Y:S01]  /*43350*/  STL [R1+0x328c], R11 ;  /* 0x00328c0b01007387 */ /* 0x000fe20000100800 */
[C---:B------:R-:W-:Y:S01]  /*43360*/  IMAD.X R10, R8.reuse, 0x1, R3, P1 ;  /* 0x00000001080a7824 */ /* 0x040fe200008e0603 */
[----:B------:R-:W-:Y:S01]  /*43370*/  IADD3 R9, P1, PT, R9, R2, RZ ;  /* 0x0000000209097210 */ /* 0x000fe20007f3e0ff */
[----:B------:R-:W-:-:S03]  /*43380*/  IMAD.X R8, R8, 0x1, R4, P2 ;  /* 0x0000000108087824 */ /* 0x000fc600010e0604 */
[----:B------:R-:W-:Y:S04]  /*43390*/  STL [R1+0x3274], R10 ;  /* 0x0032740a01007387 */ /* 0x000fe80000100800 */
[----:B------:R0:W-:Y:S01]  /*433a0*/  STL [R1+0x3290], R9 ;  /* 0x0032900901007387 */ /* 0x0001e20000100800 */
[----:B------:R-:W-:-:S03]  /*433b0*/  IADD3 R0, P2, PT, R7, R0, RZ ;  /* 0x0000000007007210 */ /* 0x000fc60007f5e0ff */
[----:B------:R1:W-:Y:S04]  /*433c0*/  STL [R1+0x327c], R8 ;  /* 0x00327c0801007387 */ /* 0x0003e80000100800 */
[----:B------:R2:W-:Y:S01]  /*433d0*/  STL [R1+0x1528], R0 ;  /* 0x0015280001007387 */ /* 0x0005e20000100800 */
[C---:B0-----:R-:W-:Y:S01]  /*433e0*/  IMAD.X R9, R6.reuse, 0x1, R3, P4 ;  /* 0x0000000106097824 */ /* 0x041fe200020e0603 */
[----:B-1----:R-:W-:Y:S01]  /*433f0*/  IADD3 R8, P4, PT, R7, R2, RZ ;  /* 0x0000000207087210 */ /* 0x002fe20007f9e0ff */
[--C-:B------:R-:W-:Y:S01]  /*43400*/  IMAD.X R2, R6, 0x1, R4.reuse, P0 ;  /* 0x0000000106027824 */ /* 0x100fe200000e0604 */
[----:B--2---:R-:W-:Y:S01]  /*43410*/  SHF.R.S32.HI R0, RZ, 0x1f, R7 ;  /* 0x0000001fff007819 */ /* 0x004fe20000011407 */
[C---:B------:R-:W-:Y:S02]  /*43420*/  IMAD.X R7, R29.reuse, 0x1, R3, P6 ;  /* 0x000000011d077824 */ /* 0x040fe400030e0603 */
[----:B------:R-:W-:-:S02]  /*43430*/  IMAD.X R6, R29, 0x1, R4, P1 ;  /* 0x000000011d067824 */ /* 0x000fc400008e0604 */
[----:B------:R-:W0:Y:S01]  /*43440*/  S2R R29, SR_TID.X ;  /* 0x00000000001d7919 */ /* 0x000e220000002100 */
[----:B------:R-:W-:Y:S04]  /*43450*/  STL [R1+0x152c], R9 ;  /* 0x00152c0901007387 */ /* 0x000fe80000100800 */
[----:B------:R-:W-:Y:S04]  /*43460*/  STL [R1+0x1524], R8 ;  /* 0x0015240801007387 */ /* 0x000fe80000100800 */
[----:B------:R1:W-:Y:S04]  /*43470*/  STL [R1+0x1518], R2 ;  /* 0x0015180201007387 */ /* 0x0003e80000100800 */
[----:B------:R-:W-:Y:S01]  /*43480*/  STL [R1+0x151c], R7 ;  /* 0x00151c0701007387 */ /* 0x000fe20000100800 */
[----:B-1----:R-:W-:-:S03]  /*43490*/  IMAD.X R2, R5, 0x1, R3, P3 ;  /* 0x0000000105027824 */ /* 0x002fc600018e0603 */
[----:B------:R1:W-:Y:S04]  /*434a0*/  STL [R1+0x1520], R6 ;  /* 0x0015200601007387 */ /* 0x0003e80000100800 */
[----:B------:R2:W-:Y:S01]  /*434b0*/  STL [R1+0x1514], R2 ;  /* 0x0015140201007387 */ /* 0x0005e20000100800 */
[----:B0-----:R-:W-:Y:S01]  /*434c0*/  LOP3.LUT R29, R29, 0x20, RZ, 0xc0, !PT ;  /* 0x000000201d1d7812 */ /* 0x001fe200078ec0ff */
[C---:B-1----:R-:W-:Y:S02]  /*434d0*/  IMAD.X R6, R0.reuse, 0x1, R3, P2 ;  /* 0x0000000100067824 */ /* 0x042fe400010e0603 */
[--C-:B------:R-:W-:Y:S02]  /*434e0*/  IMAD.X R3, R0, 0x1, R4.reuse, P4 ;  /* 0x0000000100037824 */ /* 0x100fe400020e0604 */
[----:B--2---:R-:W-:-:S02]  /*434f0*/  IMAD.X R2, R5, 0x1, R4, P5 ;  /* 0x0000000105027824 */ /* 0x004fc400028e0604 */
[----:B------:R-:W-:Y:S01]  /*43500*/  IMAD.SHL.U32 R0, R29, 0x20, RZ ;  /* 0x000000201d007824 */ /* 0x000fe200078e00ff */
[----:B------:R0:W-:Y:S04]  /*43510*/  STL [R1+0x150c], R6 ;  /* 0x00150c0601007387 */ /* 0x0001e80000100800 */
[----:B------:R0:W-:Y:S04]  /*43520*/  STL [R1+0x1510], R3 ;  /* 0x0015100301007387 */ /* 0x0001e80000100800 */
[----:B------:R0:W-:Y:S04]  /*43530*/  STL [R1+0x1508], R2 ;  /* 0x0015080201007387 */ /* 0x0001e80000100800 */
        /* <DEDUP_REMOVED lines=257> */
[----:B------:R-:W-:-:S05]  /*44550*/  UMOV UR4, URZ ;  /* 0x000000ff00047c82 */ /* 0x000fca0008000000 */
.L_x_2:
[----:B01----:R-:W0:Y:S01]  /*44560*/  S2R R0, SR_TID.X ;  /* 0x0000000000007919 */ /* 0x003e220000002100 */
[----:B------:R-:W-:Y:S01]  /*44570*/  UIMAD UR7, UR4, -0x80, UR10 ;  /* 0xffffff80040778a4 */ /* 0x000fe2000f8e020a */
[----:B------:R1:W-:Y:S04]  /*44580*/  STL [R1+0x4824], R5 ;  /* 0x0048240501007387 */ /* 0x0003e80000100800 */
[----:B------:R-:W-:Y:S04]  /*44590*/  STL [R1+0x4820], R4 ;  /* 0x0048200401007387 */ /* 0x000fe80000100800 */
[----:B------:R-:W-:Y:S04]  /*445a0*/  STL [R1+0x481c], R11 ;  /* 0x00481c0b01007387 */ /* 0x000fe80000100800 */
[----:B------:R-:W-:Y:S04]  /*445b0*/  STL [R1+0x4818], R16 ;  /* 0x0048181001007387 */ /* 0x000fe80000100800 */
[----:B------:R-:W-:Y:S04]  /*445c0*/  STL [R1+0x4814], R10 ;  /* 0x0048140a01007387 */ /* 0x000fe80000100800 */
[----:B------:R-:W-:Y:S04]  /*445d0*/  STL [R1+0x4810], R9 ;  /* 0x0048100901007387 */ /* 0x000fe80000100800 */
[----:B------:R-:W-:Y:S01]  /*445e0*/  STL [R1+0x480c], R27 ;  /* 0x00480c1b01007387 */ /* 0x000fe20000100800 */
[----:B0-----:R-:W-:-:S03]  /*445f0*/  SHF.R.U32.HI R17, RZ, 0x5, R0 ;  /* 0x00000005ff117819 */ /* 0x001fc60000011600 */
[----:B------:R-:W-:Y:S01]  /*44600*/  STL [R1+0x4808], R26 ;  /* 0x0048081a01007387 */ /* 0x000fe20000100800 */
[----:B------:R-:W-:-:S03]  /*44610*/  SGXT.U32 R17, R17, 0x1 ;  /* 0x000000011111781a */ /* 0x000fc60000000000 */
[----:B------:R-:W-:Y:S01]  /*44620*/  STL [R1+0x4804], R25 ;  /* 0x0048041901007387 */ /* 0x000fe20000100800 */
[----:B------:R-:W-:-:S03]  /*44630*/  LOP3.LUT R2, R17, 0x4, RZ, 0xfc, !PT ;  /* 0x0000000411027812 */ /* 0x000fc600078efcff */
[----:B------:R-:W-:Y:S01]  /*44640*/  STL [R1+0x4800], R21 ;  /* 0x0048001501007387 */ /* 0x000fe20000100800 */
[----:B------:R-:W-:Y:S02]  /*44650*/  LOP3.LUT R3, R17, 0x6, RZ, 0xfc, !PT ;  /* 0x0000000611037812 */ /* 0x000fe400078efcff */
[----:B------:R-:W-:Y:S01]  /*44660*/  ISETP.GE.AND P0, PT, R2, UR7, PT ;  /* 0x0000000702007c0c */ /* 0x000fe2000bf06270 */
[----:B------:R-:W-:Y:S01]  /*44670*/  STL [R1+0x47fc], R22 ;  /* 0x0047fc1601007387 */ /* 0x000fe20000100800 */
[----:B------:R-:W-:Y:S02]  /*44680*/  ISETP.GE.AND P2, PT, R3, UR7, PT ;  /* 0x0000000703007c0c */ /* 0x000fe4000bf46270 */
[C---:B------:R-:W-:Y:S01]  /*44690*/  LOP3.LUT R3, R17.reuse, 0xa, RZ, 0xfc, !PT ;  /* 0x0000000a11037812 */ /* 0x040fe200078efcff */
[----:B------:R-:W-:Y:S01]  /*446a0*/  STL [R1+0x47f8], R24 ;  /* 0x0047f81801007387 */ /* 0x000fe20000100800 */
[----:B------:R-:W-:Y:S02]  /*446b0*/  LOP3.LUT R2, R17, 0xe, RZ, 0xfc, !PT ;  /* 0x0000000e11027812 */ /* 0x000fe400078efcff */
[----:B------:R-:W-:Y:S01]  /*446c0*/  ISETP.GE.AND P6, PT, R3, UR7, PT ;  /* 0x0000000703007c0c */ /* 0x000fe2000bfc6270 */
[----:B------:R-:W-:Y:S01]  /*446d0*/  STL [R1+0x47f4], R23 ;  /* 0x0047f41701007387 */ /* 0x000fe20000100800 */
[----:B------:R-:W-:-:S02]  /*446e0*/  ISETP.GE.AND P3, PT, R2, UR7, PT ;  /* 0x0000000702007c0c */ /* 0x000fc4000bf66270 */
[C---:B------:R-:W-:Y:S01]  /*446f0*/  LOP3.LUT R0, R17.reuse, 0x2, RZ, 0xfc, !PT ;  /* 0x0000000211007812 */ /* 0x040fe200078efcff */
[----:B------:R-:W2:Y:S03]  /*44700*/  LDL R3, [R1+0x3518] ;  /* 0x0035180001037983 */ /* 0x000ea60000100800 */
[----:B------:R-:W-:Y:S01]  /*44710*/  ISETP.GE.AND P1, PT, R0, UR7, PT ;  /* 0x0000000700007c0c */ /* 0x000fe2000bf26270 */
[----:B------:R-:W2:Y:S01]  /*44720*/  LDL R2, [R1+0x3508] ;  /* 0x0035080001027983 */ /* 0x000ea20000100800 */
[----:B-1----:R-:W-:Y:S02]  /*44730*/  PRMT R5, RZ, 0x7610, R5 ;  /* 0x00007610ff057816 */ /* 0x002fe40000000005 */
[----:B------:R-:W-:-:S04]  /*44740*/  LOP3.LUT R0, R17, 0x8, RZ, 0xfc, !PT ;  /* 0x0000000811007812 */ /* 0x000fc800078efcff */
[----:B------:R-:W-:Y:S02]  /*44750*/  ISETP.GE.AND P4, PT, R0, UR7, PT ;  /* 0x0000000700007c0c */ /* 0x000fe4000bf86270 */
[----:B------:R-:W-:-:S03]  /*44760*/  LOP3.LUT R0, R17, 0xc, RZ, 0xfc, !PT ;  /* 0x0000000c11007812 */ /* 0x000fc600078efcff */
[----:B--2---:R-:W-:-:S04]  /*44770*/  @!P1 LOP3.LUT R3, R3, R2, RZ, 0x3c, !PT ;  /* 0x0000000203039212 */ /* 0x004fc800078e3cff */
[----:B------:R-:W-:-:S04]  /*44780*/  @!P1 LOP3.LUT R2, R3, R2, RZ, 0x3c, !PT ;  /* 0x0000000203029212 */ /* 0x000fc800078e3cff */
[----:B------:R-:W-:-:S05]  /*44790*/  @!P1 LOP3.LUT R3, R3, R2, RZ, 0x3c, !PT ;  /* 0x0000000203039212 */ /* 0x000fca00078e3cff */
[----:B------:R-:W2:Y:S01]  /*447a0*/  @!P1 LDG.E.U8 R5, desc[UR8][R2.64] ;  /* 0x0000000802059981 */ /* 0x000ea2000c1e1100 */
[----:B------:R-:W-:Y:S02]  /*447b0*/  ISETP.GE.AND P5, PT, R0, UR7, PT ;  /* 0x0000000700007c0c */ /* 0x000fe4000bfa6270 */
[----:B------:R-:W-:Y:S02]  /*447c0*/  LOP3.LUT R0, R17, 0x10, RZ, 0xfc, !PT ;  /* 0x0000001011007812 */ /* 0x000fe400078efcff */
[----:B------:R-:W-:Y:S02]  /*447d0*/  PRMT R17, RZ, 0x7610, R17 ;  /* 0x00007610ff117816 */ /* 0x000fe40000000011 */
[----:B------:R-:W-:Y:S01]  /*447e0*/  ISETP.GE.AND P1, PT, R0, UR7, PT ;  /* 0x0000000700007c0c */ /* 0x000fe2000bf26270 */
[----:B--2---:R0:W-:Y:S04]  /*447f0*/  STL [R1+0x24], R5 ;  /* 0x0000240501007387 */ /* 0x0041e80000100800 */
[----:B0-----:R-:W2:Y:S04]  /*44800*/  LDL.LU R5, [R1+0x4824] ;  /* 0x0048240001057983 */ /* 0x001ea80000300800 */
[----:B------:R-:W3:Y:S04]  /*44810*/  LDL R2, [R1+0x350c] ;  /* 0x00350c0001027983 */ /* 0x000ee80000100800 */
[----:B------:R-:W3:Y:S04]  /*44820*/  LDL R3, [R1+0x3524] ;  /* 0x0035240001037983 */ /* 0x000ee80000100800 */
[----:B------:R0:W-:Y:S02]  /*44830*/  STL.S16 [R1+0x60], R17 ;  /* 0x0000601101007387 */ /* 0x0001e40000100600 */
[----:B0-----:R-:W0:Y:S02]  /*44840*/  S2R R17, SR_TID.X ;  /* 0x0000000000117919 */ /* 0x001e240000002100 */
[----:B0-----:R-:W-:-:S04]  /*44850*/  SHF.R.U32.HI R17, RZ, 0x5, R17 ;  /* 0x00000005ff117819 */ /* 0x001fc80000011611 */
[----:B------:R-:W-:-:S04]  /*44860*/  SGXT.U32 R17, R17, 0x1 ;  /* 0x000000011111781a */ /* 0x000fc80000000000 */
[----:B------:R-:W-:Y:S02]  /*44870*/  LOP3.LUT R0, R17, 0x12, RZ, 0xfc, !PT ;  /* 0x0000001211007812 */ /* 0x000fe400078efcff */
[----:B------:R-:W4:Y:S01]  /*44880*/  LDL R17, [R1+0x60] ;  /* 0x0000600001117983 */ /* 0x000f220000100800 */
[----:B---3--:R-:W-:-:S04]  /*44890*/  @!P0 LOP3.LUT R3, R3, R2, RZ, 0x3c, !PT ;  /* 0x0000000203038212 */ /* 0x008fc800078e3cff */
[----:B------:R-:W-:-:S04]  /*448a0*/  @!P0 LOP3.LUT R2, R3, R2, RZ, 0x3c, !PT ;  /* 0x0000000203028212 */ /* 0x000fc800078e3cff */
[----:B------:R-:W-:-:S05]  /*448b0*/  @!P0 LOP3.LUT R3, R3, R2, RZ, 0x3c, !PT ;  /* 0x0000000203038212 */ /* 0x000fca00078e3cff */
[----:B----4-:R-:W3:Y:S04]  /*448c0*/  @!P0 LDG.E.U8 R17, desc[UR8][R2.64] ;  /* 0x0000000802118981 */ /* 0x010ee8000c1e1100 */
[----:B---3--:R0:W-:Y:S04]  /*448d0*/  @!P0 STL [R1+0x60], R17 ;  /* 0x0000601101008387 */ /* 0x0081e80000100800 */
[----:B------:R-:W3:Y:S04]  /*448e0*/  LDL R2, [R1+0x3510] ;  /* 0x0035100001027983 */ /* 0x000ee80000100800 */
[----:B------:R-:W3:Y:S01]  /*448f0*/  LDL R3, [R1+0x3520] ;  /* 0x0035200001037983 */ /* 0x000ee20000100800 */
[----:B------:R-:W-:Y:S01]  /*44900*/  PRMT R4, RZ, 0x7610, R4 ;  /* 0x00007610ff047816 */ /* 0x000fe20000000004 */
[----:B0-----:R-:W0:Y:S01]  /*44910*/  S2R R17, SR_TID.X ;  /* 0x0000000000117919 */ /* 0x001e220000002100 */
[----:B---3--:R-:W-:-:S04]  /*44920*/  @!P2 LOP3.LUT R3, R3, R2, RZ, 0x3c, !PT ;  /* 0x000000020303a212 */ /* 0x008fc800078e3cff */
[----:B------:R-:W-:-:S04]  /*44930*/  @!P2 LOP3.LUT R2, R3, R2, RZ, 0x3c, !PT ;  /* 0x000000020302a212 */ /* 0x000fc800078e3cff */
[----:B------:R-:W-:-:S05]  /*44940*/  @!P2 LOP3.LUT R3, R3, R2, RZ, 0x3c, !PT ;  /* 0x000000020303a212 */ /* 0x000fca00078e3cff */
[----:B------:R-:W3:Y:S01]  /*44950*/  @!P2 LDG.E.U8 R4, desc[UR8][R2.64] ;  /* 0x000000080204a981 */ /* 0x000ee2000c1e1100 */
[----:B0-----:R-:W-:-:S04]  /*44960*/  SHF.R.U32.HI R17, RZ, 0x5, R17 ;  /* 0x00000005ff117819 */ /* 0x001fc80000011611 */
[----:B------:R-:W-:Y:S02]  /*44970*/  SGXT.U32 R17, R17, 0x1 ;  /* 0x000000011111781a */ /* 0x000fe40000000000 */
[----:B------:R-:W-:Y:S02]  /*44980*/  ISETP.GE.AND P0, PT, R0, UR7, PT ;  /* 0x0000000700007c0c */ /* 0x000fe4000bf06270 */
[----:B------:R-:W-:Y:S02]  /*44990*/  LOP3.LUT R0, R17, 0x14, RZ, 0xfc, !PT ;  /* 0x0000001411007812 */ /* 0x000fe400078efcff */
[----:B------:R-:W-:Y:S02]  /*449a0*/  PRMT R17, RZ, 0x7610, R17 ;  /* 0x00007610ff117816 */ /* 0x000fe40000000011 */
[----:B------:R-:W-:Y:S01]  /*449b0*/  ISETP.GE.AND P2, PT, R0, UR7, PT ;  /* 0x0000000700007c0c */ /* 0x000fe2000bf46270 */
[----:B---3--:R0:W-:Y:S04]  /*449c0*/  STL [R1+0x5c], R4 ;  /* 0x00005c0401007387 */ /* 0x0081e80000100800 */
[----:B0-----:R-:W3:Y:S04]  /*449d0*/  LDL.LU R4, [R1+0x4820] ;  /* 0x0048200001047983 */ /* 0x001ee80000300800 */
[----:B------:R-:W4:Y:S04]  /*449e0*/  LDL R2, [R1+0x3514] ;  /* 0x0035140001027983 */ /* 0x000f280000100800 */
[----:B------:R-:W4:Y:S04]  /*449f0*/  LDL R3, [R1+0x351c] ;  /* 0x00351c0001037983 */ /* 0x000f280000100800 */
[----:B------:R0:W-:Y:S02]  /*44a00*/  STL.S16 [R1+0x90], R17 ;  /* 0x0000901101007387 */ /* 0x0001e40000100600 */
[----:B0-----:R-:W0:Y:S02]  /*44a10*/  S2R R17, SR_TID.X ;  /* 0x0000000000117919 */ /* 0x001e240000002100 */
[----:B0-----:R-:W-:-:S04]  /*44a20*/  SHF.R.U32.HI R17, RZ, 0x5, R17 ;  /* 0x00000005ff117819 */ /* 0x001fc80000011611 */
[----:B------:R-:W-:-:S04]  /*44a30*/  SGXT.U32 R17, R17, 0x1 ;  /* 0x000000011111781a */ /* 0x000fc80000000000 */
[----:B------:R-:W-:Y:S02]  /*44a40*/  LOP3.LUT R0, R17, 0x16, RZ, 0xfc, !PT ;  /* 0x0000001611007812 */ /* 0x000fe400078efcff */
[----:B------:R-:W5:Y:S01]  /*44a50*/  LDL R17, [R1+0x90] ;  /* 0x0000900001117983 */ /* 0x000f620000100800 */
[----:B----4-:R-:W-:-:S04]  /*44a60*/  @!P4 LOP3.LUT R3, R3, R2, RZ, 0x3c, !PT ;  /* 0x000000020303c212 */ /* 0x010fc800078e3cff */
[----:B------:R-:W-:-:S04]  /*44a70*/  @!P4 LOP3.LUT R2, R3, R2, RZ, 0x3c, !PT ;  /* 0x000000020302c212 */ /* 0x000fc800078e3cff */
[----:B------:R-:W-:-:S05]  /*44a80*/  @!P4 LOP3.LUT R3, R3, R2, RZ, 0x3c, !PT ;  /* 0x000000020303c212 */ /* 0x000fca00078e3cff */
[----:B-----5:R-:W4:Y:S04]  /*44a90*/  @!P4 LDG.E.U8 R17, desc[UR8][R2.64] ;  /* 0x000000080211c981 */ /* 0x020f28000c1e1100 */
[----:B----4-:R0:W-:Y:S04]  /*44aa0*/  @!P4 STL [R1+0x90], R17 ;  /* 0x000090110100c387 */ /* 0x0101e80000100800 */
[----:B------:R-:W4:Y:S04]  /*44ab0*/  LDL R2, [R1+0x3528] ;  /* 0x0035280001027983 */ /* 0x000f280000100800 */
[----:B------:R-:W4:Y:S01]  /*44ac0*/  LDL R3, [R1+0x3540] ;  /* 0x0035400001037983 */ /* 0x000f220000100800 */
[----:B------:R-:W-:Y:S01]  /*44ad0*/  PRMT R11, RZ, 0x7610, R11 ;  /* 0x00007610ff0b7816 */ /* 0x000fe2000000000b */
[----:B0-----:R-:W0:Y:S01]  /*44ae0*/  S2R R17, SR_TID.X ;  /* 0x0000000000117919 */ /* 0x001e220000002100 */
[----:B----4-:R-:W-:-:S04]  /*44af0*/  @!P6 LOP3.LUT R3, R3, R2, RZ, 0x3c, !PT ;  /* 0x000000020303e212 */ /* 0x010fc800078e3cff */
[----:B------:R-:W-:-:S04]  /*44b00*/  @!P6 LOP3.LUT R2, R3, R2, RZ, 0x3c, !PT ;  /* 0x000000020302e212 */ /* 0x000fc800078e3cff */
[----:B------:R-:W-:-:S05]  /*44b10*/  @!P6 LOP3.LUT R3, R3, R2, RZ, 0x3c, !PT ;  /* 0x000000020303e212 */ /* 0x000fca00078e3cff */
[----:B------:R-:W4:Y:S01]  /*44b20*/  @!P6 LDG.E.U8 R11, desc[UR8][R2.64] ;  /* 0x00000008020be981 */ /* 0x000f22000c1e1100 */
[----:B0-----:R-:W-:-:S04]  /*44b30*/  SHF.R.U32.HI R17, RZ, 0x5, R17 ;  /* 0x00000005ff117819 */ /* 0x001fc80000011611 */
[----:B------:R-:W-:Y:S02]  /*44b40*/  SGXT.U32 R17, R17, 0x1 ;  /* 0x000000011111781a */ /* 0x000fe40000000000 */
[----:B------:R-:W-:Y:S02]  /*44b50*/  ISETP.GE.AND P4, PT, R0, UR7, PT ;  /* 0x0000000700007c0c */ /* 0x000fe4000bf86270 */
[----:B------:R-:W-:Y:S02]  /*44b60*/  LOP3.LUT R0, R17, 0x18, RZ, 0xfc, !PT ;  /* 0x0000001811007812 */ /* 0x000fe400078efcff */
[----:B------:R-:W-:Y:S02]  /*44b70*/  PRMT R17, RZ, 0x7610, R17 ;  /* 0x00007610ff117816 */ /* 0x000fe40000000011 */
[----:B------:R-:W-:Y:S01]  /*44b80*/  ISETP.GE.AND P6, PT, R0, UR7, PT ;  /* 0x0000000700007c0c */ /* 0x000fe2000bfc6270 */
[----:B----4-:R0:W-:Y:S04]  /*44b90*/  STL [R1+0x8c], R11 ;  /* 0x00008c0b01007387 */ /* 0x0101e80000100800 */
[----:B0-----:R-:W4:Y:S04]  /*44ba0*/  LDL.LU R11, [R1+0x481c] ;  /* 0x00481c00010b7983 */ /* 0x001f280000300800 */
[----:B------:R-:W5:Y:S04]  /*44bb0*/  LDL R2, [R1+0x352c] ;  /* 0x00352c0001027983 */ /* 0x000f680000100800 */
[----:B------:R-:W5:Y:S04]  /*44bc0*/  LDL R3, [R1+0x353c] ;  /* 0x00353c0001037983 */ /* 0x000f680000100800 */
[----:B------:R0:W-:Y:S02]  /*44bd0*/  STL.S16 [R1+0x88], R17 ;  /* 0x0000881101007387 */ /* 0x0001e40000100600 */
[----:B0-----:R-:W0:Y:S02]  /*44be0*/  S2R R17, SR_TID.X ;  /* 0x0000000000117919 */ /* 0x001e240000002100 */
[----:B0-----:R-:W-:-:S04]  /*44bf0*/  SHF.R.U32.HI R17, RZ, 0x5, R17 ;  /* 0x00000005ff117819 */ /* 0x001fc80000011611 */
[----:B------:R-:W-:-:S04]  /*44c00*/  SGXT.U32 R17, R17, 0x1 ;  /* 0x000000011111781a */ /* 0x000fc80000000000 */
[----:B------:R-:W-:Y:S02]  /*44c10*/  LOP3.LUT R0, R17, 0x1a, RZ, 0xfc, !PT ;  /* 0x0000001a11007812 */ /* 0x000fe400078efcff */
[----:B------:R-:W2:Y:S01]  /*44c20*/  LDL R17, [R1+0x88] ;  /* 0x0000880001117983 */ /* 0x000ea20000100800 */
[----:B-----5:R-:W-:-:S04]  /*44c30*/  @!P5 LOP3.LUT R3, R3, R2, RZ, 0x3c, !PT ;  /* 0x000000020303d212 */ /* 0x020fc800078e3cff */
[----:B------:R-:W-:-:S04]  /*44c40*/  @!P5 LOP3.LUT R2, R3, R2, RZ, 0x3c, !PT ;  /* 0x000000020302d212 */ /* 0x000fc800078e3cff */
[----:B------:R-:W-:-:S05]  /*44c50*/  @!P5 LOP3.LUT R3, R3, R2, RZ, 0x3c, !PT ;  /* 0x000000020303d212 */ /* 0x000fca00078e3cff */
[----:B--2---:R-:W2:Y:S04]  /*44c60*/  @!P5 LDG.E.U8 R17, desc[UR8][R2.64] ;  /* 0x000000080211d981 */ /* 0x004ea8000c1e1100 */
[----:B--2---:R0:W-:Y:S04]  /*44c70*/  @!P5 STL [R1+0x88], R17 ;  /* 0x000088110100d387 */ /* 0x0041e80000100800 */
[----:B------:R-:W2:Y:S04]  /*44c80*/  LDL R2, [R1+0x3530] ;  /* 0x0035300001027983 */ /* 0x000ea80000100800 */
[----:B------:R-:W2:Y:S01]  /*44c90*/  LDL R3, [R1+0x3538] ;  /* 0x0035380001037983 */ /* 0x000ea20000100800 */
[----:B------:R-:W-:Y:S01]  /*44ca0*/  PRMT R16, RZ, 0x7610, R16 ;  /* 0x00007610ff107816 */ /* 0x000fe20000000010 */
[----:B0-----:R-:W0:Y:S01]  /*44cb0*/  S2R R17, SR_TID.X ;  /* 0x0000000000117919 */ /* 0x001e220000002100 */
[----:B--2---:R-:W-:-:S04]  /*44cc0*/  @!P3 LOP3.LUT R3, R3, R2, RZ, 0x3c, !PT ;  /* 0x000000020303b212 */ /* 0x004fc800078e3cff */
[----:B------:R-:W-:-:S04]  /*44cd0*/  @!P3 LOP3.LUT R2, R3, R2, RZ, 0x3c, !PT ;  /* 0x000000020302b212 */ /* 0x000fc800078e3cff */
[----:B------:R-:W-:-:S05]  /*44ce0*/  @!P3 LOP3.LUT R3, R3, R2, RZ, 0x3c, !PT ;  /* 0x000000020303b212 */ /* 0x000fca00078e3cff */
[----:B------:R-:W2:Y:S01]  /*44cf0*/  @!P3 LDG.E.U8 R16, desc[UR8][R2.64] ;  /* 0x000000080210b981 */ /* 0x000ea2000c1e1100 */
[----:B0-----:R-:W-:-:S04]  /*44d00*/  SHF.R.U32.HI R17, RZ, 0x5, R17 ;  /* 0x00000005ff117819 */ /* 0x001fc80000011611 */
[----:B------:R-:W-:Y:S02]  /*44d10*/  SGXT.U32 R17, R17, 0x1 ;  /* 0x000000011111781a */ /* 0x000fe40000000000 */
[----:B------:R-:W-:Y:S02]  /*44d20*/  ISETP.GE.AND P5, PT, R0, UR7, PT ;  /* 0x0000000700007c0c */ /* 0x000fe4000bfa6270 */
[----:B------:R-:W-:Y:S02]  /*44d30*/  LOP3.LUT R0, R17, 0x1c, RZ, 0xfc, !PT ;  /* 0x0000001c11007812 */ /* 0x000fe400078efcff */
[----:B------:R-:W-:Y:S02]  /*44d40*/  PRMT R17, RZ, 0x7610, R17 ;  /* 0x00007610ff117816 */ /* 0x000fe40000000011 */
[----:B------:R-:W-:Y:S01]  /*44d50*/  ISETP.GE.AND P3, PT, R0, UR7, PT ;  /* 0x0000000700007c0c */ /* 0x000fe2000bf66270 */
[----:B--2---:R0:W-:Y:S04]  /*44d60*/  STL [R1+0x84], R16 ;  /* 0x0000841001007387 */ /* 0x0041e80000100800 */
[----:B0-----:R-:W2:Y:S04]  /*44d70*/  LDL.LU R16, [R1+0x4818] ;  /* 0x0048180001107983 */ /* 0x001ea80000300800 */
        /* <DEDUP_REMOVED lines=227> */
[----:B------:R-:W-:Y:S01]  /*45bb0*/  LOP3.LUT R0, R17, 0x3c, RZ, 0xfc, !PT ;  /* 0x0000003c11007812 */ /* 0x000fe200078efcff */
[----:B------:R-:W5:Y:S01]  /*45bc0*/  LDL R2, [R1+0x35bc] ;  /* 0x0035bc0001027983 */ /* 0x000f620000100800 */
[----:B------:R-:W-:-:S03]  /*45bd0*/  PRMT R17, RZ, 0x7610, R17 ;  /* 0x00007610ff117816 */ /* 0x000fc60000000011 */
[----:B------:R-:W5:Y:S01]  /*45be0*/  LDL R3, [R1+0x35cc] ;  /* 0x0035cc0001037983 */ /* 0x000f620000100800 */
[----:B------:R-:W-:-:S03]  /*45bf0*/  ISETP.GE.AND P0, PT, R0, UR7, PT ;  /* 0x0000000700007c0c */ /* 0x000fc6000bf06270 */
[----:B--2---:R0:W-:Y:S04]  /*45c00*/  STL [R1+0x64], R19 ;  /* 0x0000641301007387 */ /* 0x0041e80000100800 */
[----:B0-----:R-:W2:Y:S04]  /*45c10*/  LDL R19, [R1+0x35e4] ;  /* 0x0035e40001137983 */ /* 0x001ea80000100800 */
        /* <DEDUP_REMOVED lines=27> */
[----:B--2---:R-:W-:Y:S04]  /*45dd0*/  STL [R1+0x47f0], R29 ;  /* 0x0047f01d01007387 */ /* 0x004fe80000100800 */
        /* <DEDUP_REMOVED lines=9> */
[----:B--2---:R-:W2:Y:S01]  /*45e70*/  @!P6 LDG.E.U8 R17, desc[UR8][R2.64] ;  /* 0x000000080211e981 */ /* 0x004ea2000c1e1100 */
[----:B------:R-:W-:-:S03]  /*45e80*/  PRMT R28, RZ, 0x7610, R28 ;  /* 0x00007610ff1c7816 */ /* 0x000fc6000000001c */
[----:B--2---:R0:W-:Y:S04]  /*45e90*/  @!P6 STL [R1+0x38], R17 ;  /* 0x000038110100e387 */ /* 0x0041e80000100800 */
[----:B------:R-:W2:Y:S01]  /*45ea0*/  LDL R3, [R1+0x35d4] ;  /* 0x0035d40001037983 */ /* 0x000ea20000100800 */
[----:B0-----:R-:W0:Y:S01]  /*45eb0*/  S2R R17, SR_TID.X ;  /* 0x0000000000117919 */ /* 0x001e220000002100 */
[----:B------:R-:W-:Y:S01]  /*45ec0*/  ISETP.GE.AND P6, PT, R0, UR7, PT ;  /* 0x0000000700007c0c */ /* 0x000fe2000bfc6270 */
[----:B------:R-:W-:Y:S02]  /*45ed0*/  @!P5 IMAD.MOV.U32 R2, RZ, RZ, R19 ;  /* 0x000000ffff02d224 */ /* 0x000fe400078e0013 */
[----:B------:R-:W5:Y:S01]  /*45ee0*/  LDL R19, [R1+0x35f8] ;  /* 0x0035f80001137983 */ /* 0x000f620000100800 */
[----:B0-----:R-:W-:-:S04]  /*45ef0*/  SHF.R.U32.HI R17, RZ, 0x5, R17 ;  /* 0x00000005ff117819 */ /* 0x001fc80000011611 */
[----:B------:R-:W-:-:S04]  /*45f00*/  SGXT.U32 R17, R17, 0x1 ;  /* 0x000000011111781a */ /* 0x000fc80000000000 */
[----:B------:R-:W-:Y:S02]  /*45f10*/  LOP3.LUT R0, R17, 0x44, RZ, 0xfc, !PT ;  /* 0x0000004411007812 */ /* 0x000fe400078efcff */
[----:B------:R-:W-:Y:S01]  /*45f20*/  PRMT R17, RZ, 0x7610, R17 ;  /* 0x00007610ff117816 */ /* 0x000fe20000000011 */
[----:B--2---:R0:W2:Y:S04]  /*45f30*/  @!P5 LDG.E.U8 R28, desc[UR8][R2.64] ;  /* 0x00000008021cd981 */ /* 0x0040a8000c1e1100 */
[----:B------:R-:W0:Y:S04]  /*45f40*/  LDL R2, [R1+0x35d8] ;  /* 0x0035d80001027983 */ /* 0x000e280000100800 */
[----:B------:R-:W0:Y:S04]  /*45f50*/  LDL R3, [R1+0x35e0] ;  /* 0x0035e00001037983 */ /* 0x000e280000100800 */
[----:B------:R1:W-:Y:S02]  /*45f60*/  STL.S16 [R1+0x54], R17 ;  /* 0x0000541101007387 */ /* 0x0003e40000100600 */
[----:B-1----:R-:W1:Y:S01]  /*45f70*/  S2R R17, SR_TID.X ;  /* 0x0000000000117919 */ /* 0x002e620000002100 */
[----:B------:R-:W-:-:S02]  /*45f80*/  ISETP.GE.AND P5, PT, R0, UR7, PT ;  /* 0x0000000700007c0c */ /* 0x000fc4000bfa6270 */
[----:B-1----:R-:W-:-:S04]  /*45f90*/  SHF.R.U32.HI R17, RZ, 0x5, R17 ;  /* 0x00000005ff117819 */ /* 0x002fc80000011611 */
[----:B------:R-:W-:-:S04]  /*45fa0*/  SGXT.U32 R17, R17, 0x1 ;  /* 0x000000011111781a */ /* 0x000fc80000000000 */
[----:B------:R-:W-:Y:S02]  /*45fb0*/  LOP3.LUT R0, R17, 0x46, RZ, 0xfc, !PT ;  /* 0x0000004611007812 */ /* 0x000fe400078efcff */
[----:B------:R-:W2:Y:S01]  /*45fc0*/  LDL R17, [R1+0x54] ;  /* 0x0000540001117983 */ /* 0x000ea20000100800 */
[----:B0-----:R-:W-:-:S04]  /*45fd0*/  @!P3 LOP3.LUT R3, R3, R2, RZ, 0x3c, !PT ;  /* 0x000000020303b212 */ /* 0x001fc800078e3cff */
        /* <DEDUP_REMOVED lines=20> */
[----:B------:R-:W2:Y:S04]  /*46120*/  LDL R2, [R1+0x35ec] ;  /* 0x0035ec0001027983 */ /* 0x000ea80000100800 */
[----:B------:R-:W2:Y:S04]  /*46130*/  LDL R3, [R1+0x35fc] ;  /* 0x0035fc0001037983 */ /* 0x000ea80000100800 */
[----:B------:R0:W-:Y:S02]  /*46140*/  STL.S16 [R1+0x4c], R17 ;  /* 0x00004c1101007387 */ /* 0x0001e40000100600 */
[----:B0-----:R-:W0:Y:S02]  /*46150*/  S2R R17, SR_TID.X ;  /* 0x0000000000117919 */ /* 0x001e240000002100 */
[----:B0-----:R-:W-:-:S04]  /*46160*/  SHF.R.U32.HI R17, RZ, 0x5, R17 ;  /* 0x00000005ff117819 */ /* 0x001fc80000011611 */
[----:B------:R-:W-:-:S04]  /*46170*/  SGXT.U32 R17, R17, 0x1 ;  /* 0x000000011111781a */ /* 0x000fc80000000000 */
[----:B------:R-:W-:Y:S02]  /*46180*/  LOP3.LUT R0, R17, 0x4a, RZ, 0xfc, !PT ;  /* 0x0000004a11007812 */ /* 0x000fe400078efcff */
[----:B------:R-:W3:Y:S01]  /*46190*/  LDL R17, [R1+0x4c] ;  /* 0x00004c0001117983 */ /* 0x000ee20000100800 */
[----:B--2---:R-:W-:-:S04]  /*461a0*/  @!P0 LOP3.LUT R3, R3, R2, RZ, 0x3c, !PT ;  /* 0x0000000203038212 */ /* 0x004fc800078e3cff */
[----:B------:R-:W-:-:S04]  /*461b0*/  @!P0 LOP3.LUT R2, R3, R2, RZ, 0x3c, !PT ;  /* 0x0000000203028212 */ /* 0x000fc800078e3cff */
[----:B------:R-:W-:-:S05]  /*461c0*/  @!P0 LOP3.LUT R3, R3, R2, RZ, 0x3c, !PT ;  /* 0x0000000203038212 */ /* 0x000fca00078e3cff */
[----:B---3--:R-:W2:Y:S01]  /*461d0*/  @!P0 LDG.E.U8 R17, desc[UR8][R2.64] ;  /* 0x0000000802118981 */ /* 0x008ea2000c1e1100 */
[----:B------:R-:W-:-:S03]  /*461e0*/  PRMT R15, RZ, 0x7610, R15 ;  /* 0x00007610ff0f7816 */ /* 0x000fc6000000000f */
[----:B--2---:R-:W-:Y:S04]  /*461f0*/  @!P0 STL [R1+0x4c], R17 ;  /* 0x00004c1101008387 */ /* 0x004fe80000100800 */
[----:B------:R-:W2:Y:S01]  /*46200*/  LDL R3, [R1+0x35f0] ;  /* 0x0035f00001037983 */ /* 0x000ea20000100800 */
[----:B-----5:R-:W-:Y:S01]  /*46210*/  @!P2 IMAD.MOV.U32 R2, RZ, RZ, R19 ;  /* 0x000000ffff02a224 */ /* 0x020fe200078e0013 */
[----:B------:R-:W-:Y:S02]  /*46220*/  PRMT R20, RZ, 0x7610, R20 ;  /* 0x00007610ff147816 */ /* 0x000fe40000000014 */
[----:B------:R-:W3:Y:S04]  /*46230*/  LDL R19, [R1+0x360c] ;  /* 0x00360c0001137983 */ /* 0x000ee80000100800 */
[----:B--2---:R-:W2:Y:S04]  /*46240*/  @!P2 LDG.E.U8 R15, desc[UR8][R2.64] ;  /* 0x00000008020fa981 */ /* 0x004ea8000c1e1100 */
[----:B------:R-:W5:Y:S04]  /*46250*/  LDL R2, [R1+0x35f4] ;  /* 0x0035f40001027983 */ /* 0x000f680000100800 */
[----:B------:R-:W5:Y:S04]  /*46260*/  LDL R3, [R1+0x3618] ;  /* 0x0036180001037983 */ /* 0x000f680000100800 */
[----:B--2---:R0:W-:Y:S01]  /*46270*/  STL [R1+0x48], R15 ;  /* 0x0000480f01007387 */ /* 0x0041e20000100800 */
[----:B------:R-:W-:-:S03]  /*46280*/  PRMT R18, RZ, 0x7610, R18 ;  /* 0x00007610ff127816 */ /* 0x000fc60000000012 */
[----:B0-----:R-:W2:Y:S01]  /*46290*/  LDL R15, [R1+0x3630] ;  /* 0x00363000010f7983 */ /* 0x001ea20000100800 */
[----:B-----5:R-:W-:-:S04]  /*462a0*/  @!P4 LOP3.LUT R3, R3, R2, RZ, 0x3c, !PT ;  /* 0x000000020303c212 */ /* 0x020fc800078e3cff */
[----:B------:R-:W-:-:S04]  /*462b0*/  @!P4 LOP3.LUT R2, R3, R2, RZ, 0x3c, !PT ;  /* 0x000000020302c212 */ /* 0x000fc800078e3cff */
[----:B------:R-:W-:-:S05]  /*462c0*/  @!P4 LOP3.LUT R3, R3, R2, RZ, 0x3c, !PT ;  /* 0x000000020303c212 */ /* 0x000fca00078e3cff */
[----:B------:R0:W5:Y:S04]  /*462d0*/  @!P4 LDG.E.U8 R20, desc[UR8][R2.64] ;  /* 0x000000080214c981 */ /* 0x000168000c1e1100 */
[----:B------:R-:W0:Y:S04]  /*462e0*/  LDL R2, [R1+0x3604] ;  /* 0x0036040001027983 */ /* 0x000e280000100800 */
[----:B------:R-:W0:Y:S01]  /*462f0*/  LDL R3, [R1+0x3614] ;  /* 0x0036140001037983 */ /* 0x000e220000100800 */
[----:B------:R-:W1:Y:S01]  /*46300*/  S2R R17, SR_TID.X ;  /* 0x0000000000117919 */ /* 0x000e620000002100 */
[----:B0-----:R-:W-:-:S04]  /*46310*/  @!P6 LOP3.LUT R3, R3, R2, RZ, 0x3c, !PT ;  /* 0x000000020303e212 */ /* 0x001fc800078e3cff */
[----:B------:R-:W-:-:S04]  /*46320*/  @!P6 LOP3.LUT R2, R3, R2, RZ, 0x3c, !PT ;  /* 0x000000020302e212 */ /* 0x000fc800078e3cff */
[----:B------:R-:W-:-:S05]  /*46330*/  @!P6 LOP3.LUT R3, R3, R2, RZ, 0x3c, !PT ;  /* 0x000000020303e212 */ /* 0x000fca00078e3cff */
[----:B------:R0:W2:Y:S04]  /*46340*/  @!P6 LDG.E.U8 R18, desc[UR8][R2.64] ;  /* 0x000000080212e981 */ /* 0x0000a8000c1e1100 */
[----:B------:R-:W0:Y:S04]  /*46350*/  LDL R2, [R1+0x3608] ;  /* 0x0036080001027983 */ /* 0x000e280000100800 */
[----:B------:R-:W0:Y:S01]  /*46360*/  LDL R3, [R1+0x3610] ;  /* 0x0036100001037983 */ /* 0x000e220000100800 */
[----:B-1----:R-:W-:-:S04]  /*46370*/  SHF.R.U32.HI R17, RZ, 0x5, R17 ;  /* 0x00000005ff117819 */ /* 0x002fc80000011611 */
[----:B------:R-:W-:Y:S02]  /*46380*/  SGXT.U32 R17, R17, 0x1 ;  /* 0x000000011111781a */ /* 0x000fe40000000000 */
[----:B------:R-:W-:Y:S02]  /*46390*/  ISETP.GE.AND P0, PT, R0, UR7, PT ;  /* 0x0000000700007c0c */ /* 0x000fe4000bf06270 */
[----:B------:R-:W-:-:S04]  /*463a0*/  LOP3.LUT R0, R17, 0x4c, RZ, 0xfc, !PT ;  /* 0x0000004c11007812 */ /* 0x000fc800078efcff */
[----:B------:R-:W-:Y:S02]  /*463b0*/  ISETP.GE.AND P2, PT, R0, UR7, PT ;  /* 0x0000000700007c0c */ /* 0x000fe4000bf46270 */
[----:B------:R-:W-:-:S04]  /*463c0*/  LOP3.LUT R0, R17, 0x4e, RZ, 0xfc, !PT ;  /* 0x0000004e11007812 */ /* 0x000fc800078efcff */
[----:B------:R-:W-:Y:S02]  /*463d0*/  ISETP.GE.AND P4, PT, R0, UR7, PT ;  /* 0x0000000700007c0c */ /* 0x000fe4000bf86270 */
[C---:B------:R-:W-:Y:S02]  /*463e0*/  LOP3.LUT R0, R17.reuse, 0x50, RZ, 0xfc, !PT ;  /* 0x0000005011007812 */ /* 0x040fe400078efcff */
[----:B------:R-:W-:Y:S02]  /*463f0*/  PRMT R8, RZ, 0x7610, R8 ;  /* 0x00007610ff087816 */ /* 0x000fe40000000008 */
[----:B------:R-:W-:Y:S02]  /*46400*/  ISETP.GE.AND P6, PT, R0, UR7, PT ;  /* 0x0000000700007c0c */ /* 0x000fe4000bfc6270 */
[----:B------:R-:W-:Y:S02]  /*46410*/  LOP3.LUT R0, R17, 0x52, RZ, 0xfc, !PT ;  /* 0x0000005211007812 */ /* 0x000fe400078efcff */
[----:B------:R-:W-:-:S02]  /*46420*/  PRMT R7, RZ, 0x7610, R7 ;  /* 0x00007610ff077816 */ /* 0x000fc40000000007 */
[----:B0-----:R-:W-:-:S04]  /*46430*/  @!P5 LOP3.LUT R3, R3, R2, RZ, 0x3c, !PT ;  /* 0x000000020303d212 */ /* 0x001fc800078e3cff */
[----:B------:R-:W-:-:S04]  /*46440*/  @!P5 LOP3.LUT R2, R3, R2, RZ, 0x3c, !PT ;  /* 0x000000020302d212 */ /* 0x000fc800078e3cff */
[----:B------:R-:W-:-:S05]  /*46450*/  @!P5 LOP3.LUT R3, R3, R2, RZ, 0x3c, !PT ;  /* 0x000000020303d212 */ /* 0x000fca00078e3cff */
[----:B------:R2:W4:Y:S01]  /*46460*/  @!P5 LDG.E.U8 R8, desc[UR8][R2.64] ;  /* 0x000000080208d981 */ /* 0x000522000c1e1100 */
[----:B------:R-:W-:Y:S02]  /*46470*/  ISETP.GE.AND P5, PT, R0, UR7, PT ;  /* 0x0000000700007c0c */ /* 0x000fe4000bfa6270 */
[----:B------:R-:W-:Y:S02]  /*46480*/  LOP3.LUT R0, R17, 0x54, RZ, 0xfc, !PT ;  /* 0x0000005411007812 */ /* 0x000fe400078efcff */
[----:B------:R-:W-:Y:S01]  /*46490*/  PRMT R17, RZ, 0x7610, R17 ;  /* 0x00007610ff117816 */ /* 0x000fe20000000011 */
[----:B--2---:R-:W-:Y:S02]  /*464a0*/  @!P3 IMAD.MOV.U32 R2, RZ, RZ, R15 ;  /* 0x000000ffff02b224 */ /* 0x004fe400078e000f */
[----:B---3--:R-:W-:Y:S01]  /*464b0*/  @!P3 IMAD.MOV.U32 R3, RZ, RZ, R19 ;  /* 0x000000ffff03b224 */ /* 0x008fe200078e0013 */
[----:B------:R-:W2:Y:S04]  /*464c0*/  LDL R15, [R1+0x3644] ;  /* 0x00364400010f7983 */ /* 0x000ea80000100800 */
[----:B------:R0:W3:Y:S04]  /*464d0*/  @!P3 LDG.E.U8 R7, desc[UR8][R2.64] ;  /* 0x000000080207b981 */ /* 0x0000e8000c1e1100 */
[----:B------:R-:W2:Y:S04]  /*464e0*/  LDL R19, [R1+0x3634] ;  /* 0x0036340001137983 */ /* 0x000ea80000100800 */
        /* <DEDUP_REMOVED lines=41> */
[----:B---3--:R0:W2:Y:S01]  /*46780*/  @!P2 LDG.E.U8 R17, desc[UR8][R2.64] ;  /* 0x000000080211a981 */ /* 0x0080a2000c1e1100 */
[----:B------:R-:W-:Y:S01]  /*46790*/  PRMT R14, RZ, 0x7610, R14 ;  /* 0x00007610ff0e7816 */ /* 0x000fe2000000000e */
[----:B0-----:R-:W-:Y:S02]  /*467a0*/  @!P4 IMAD.MOV.U32 R2, RZ, RZ, R15 ;  /* 0x000000ffff02c224 */ /* 0x001fe400078e000f */
[----:B------:R-:W-:-:S05]  /*467b0*/  @!P4 IMAD.MOV.U32 R3, RZ, RZ, R19 ;  /* 0x000000ffff03c224 */ /* 0x000fca00078e0013 */
[----:B------:R-:W3:Y:S04]  /*467c0*/  @!P4 LDG.E.U8 R14, desc[UR8][R2.64] ;  /* 0x00000008020ec981 */ /* 0x000ee8000c1e1100 */
[----:B--2---:R-:W-:Y:S04]  /*467d0*/  @!P2 STL [R1+0x2c], R17 ;  /* 0x00002c110100a387 */ /* 0x004fe80000100800 */
[----:B------:R-:W2:Y:S04]  /*467e0*/  LDL R2, [R1+0x3638] ;  /* 0x0036380001027983 */ /* 0x000ea80000100800 */
[----:B------:R-:W2:Y:S01]  /*467f0*/  LDL R3, [R1+0x3640] ;  /* 0x0036400001037983 */ /* 0x000ea20000100800 */
[----:B------:R-:W-:-:S03]  /*46800*/  PRMT R13, RZ, 0x7610, R13 ;  /* 0x00007610ff0d7816 */ /* 0x000fc6000000000d */
[----:B------:R-:W4:Y:S04]  /*46810*/  LDL R19, [R1+0x3658] ;  /* 0x0036580001137983 */ /* 0x000f280000100800 */
[----:B------:R-:W4:Y:S04]  /*46820*/  LDL R15, [R1+0x3650] ;  /* 0x00365000010f7983 */ /* 0x000f280000100800 */
[----:B---3--:R0:W-:Y:S01]  /*46830*/  STL [R1+0x28], R14 ;  /* 0x0000280e01007387 */ /* 0x0081e20000100800 */
[----:B------:R-:W-:-:S03]  /*46840*/  PRMT R12, RZ, 0x7610, R12 ;  /* 0x00007610ff0c7816 */ /* 0x000fc6000000000c */
[----:B0-----:R-:W3:Y:S01]  /*46850*/  LDL R14, [R1+0x366c] ;  /* 0x00366c00010e7983 */ /* 0x001ee20000100800 */
[----:B--2---:R-:W-:-:S04]  /*46860*/  @!P6 LOP3.LUT R3, R3, R2, RZ, 0x3c, !PT ;  /* 0x000000020303e212 */ /* 0x004fc800078e3cff */
[----:B------:R-:W-:-:S04]  /*46870*/  @!P6 LOP3.LUT R2, R3, R2, RZ, 0x3c, !PT ;  /* 0x000000020302e212 */ /* 0x000fc800078e3cff */
[----:B------:R-:W-:-:S05]  /*46880*/  @!P6 LOP3.LUT R3, R3, R2, RZ, 0x3c, !PT ;  /* 0x000000020303e212 */ /* 0x000fca00078e3cff */
[----:B------:R0:W2:Y:S04]  /*46890*/  @!P6 LDG.E.U8 R13, desc[UR8][R2.64] ;  /* 0x00000008020de981 */ /* 0x0000a8000c1e1100 */
[----:B------:R-:W0:Y:S04]  /*468a0*/  LDL R2, [R1+0x363c] ;  /* 0x00363c0001027983 */ /* 0x000e280000100800 */
[----:B------:R-:W0:Y:S01]  /*468b0*/  LDL R3, [R1+0x365c] ;  /* 0x00365c0001037983 */ /* 0x000e220000100800 */
[----:B------:R-:W1:Y:S01]  /*468c0*/  S2R R17, SR_TID.X ;  /* 0x0000000000117919 */ /* 0x000e620000002100 */
[----:B------:R-:W-:-:S02]  /*468d0*/  ISETP.GE.AND P2, PT, R0, UR7, PT ;  /* 0x0000000700007c0c */ /* 0x000fc4000bf46270 */
[----:B0-----:R-:W-:-:S04]  /*468e0*/  @!P5 LOP3.LUT R3, R3, R2, RZ, 0x3c, !PT ;  /* 0x000000020303d212 */ /* 0x001fc800078e3cff */
[----:B------:R-:W-:-:S04]  /*468f0*/  @!P5 LOP3.LUT R2, R3, R2, RZ, 0x3c, !PT ;  /* 0x000000020302d212 */ /* 0x000fc800078e3cff */
[----:B------:R-:W-:-:S05]  /*46900*/  @!P5 LOP3.LUT R3, R3, R2, RZ, 0x3c, !PT ;  /* 0x000000020303d212 */ /* 0x000fca00078e3cff */
[----:B------:R4:W2:Y:S04]  /*46910*/  @!P5 LDG.E.U8 R12, desc[UR8][R2.64] ;  /* 0x00000008020cd981 */ /* 0x0008a8000c1e1100 */
[----:B------:R-:W2:Y:S01]  /*46920*/  LDL R3, [R1+0x364c] ;  /* 0x00364c0001037983 */ /* 0x000ea20000100800 */
[----:B-1----:R-:W-:-:S04]  /*46930*/  SHF.R.U32.HI R17, RZ, 0x5, R17 ;  /* 0x00000005ff117819 */ /* 0x002fc80000011611 */
[----:B------:R-:W-:-:S04]  /*46940*/  SGXT.U32 R17, R17, 0x1 ;  /* 0x000000011111781a */ /* 0x000fc80000000000 */
[----:B------:R-:W-:-:S04]  /*46950*/  LOP3.LUT R0, R17, 0x5e, RZ, 0xfc, !PT ;  /* 0x0000005e11007812 */ /* 0x000fc800078efcff */
[----:B------:R-:W-:Y:S02]  /*46960*/  ISETP.GE.AND P4, PT, R0, UR7, PT ;  /* 0x0000000700007c0c */ /* 0x000fe4000bf86270 */
[----:B------:R-:W-:-:S04]  /*46970*/  LOP3.LUT R0, R17, 0x60, RZ, 0xfc, !PT ;  /* 0x0000006011007812 */ /* 0x000fc800078efcff */
[----:B------:R-:W-:Y:S02]  /*46980*/  ISETP.GE.AND P6, PT, R0, UR7, PT ;  /* 0x0000000700007c0c */ /* 0x000fe4000bfc6270 */
[C---:B------:R-:W-:Y:S01]  /*46990*/  LOP3.LUT R0, R17.reuse, 0x62, RZ, 0xfc, !PT ;  /* 0x0000006211007812 */ /* 0x040fe200078efcff */
[----:B----4-:R-:W-:Y:S01]  /*469a0*/  @!P3 IMAD.MOV.U32 R2, RZ, RZ, R19 ;  /* 0x000000ffff02b224 */ /* 0x010fe200078e0013 */
[----:B------:R-:W-:Y:S01]  /*469b0*/  PRMT R6, RZ, 0x7610, R6 ;  /* 0x00007610ff067816 */ /* 0x000fe20000000006 */
[----:B------:R-:W4:Y:S01]  /*469c0*/  LDL R19, [R1+0x369c] ;  /* 0x00369c0001137983 */ /* 0x000f220000100800 */
[----:B------:R-:W-:Y:S02]  /*469d0*/  ISETP.GE.AND P5, PT, R0, UR7, PT ;  /* 0x0000000700007c0c */ /* 0x000fe4000bfa6270 */
[----:B------:R-:W-:Y:S02]  /*469e0*/  LOP3.LUT R0, R17, 0x64, RZ, 0xfc, !PT ;  /* 0x0000006411007812 */ /* 0x000fe400078efcff */
[----:B------:R-:W-:Y:S01]  /*469f0*/  PRMT R5, RZ, 0x7610, R5 ;  /* 0x00007610ff057816 */ /* 0x000fe20000000005 */
[----:B--2---:R3:W2:Y:S01]  /*46a00*/  @!P3 LDG.E.U8 R6, desc[UR8][R2.64] ;  /* 0x000000080206b981 */ /* 0x0046a2000c1e1100 */
[----:B------:R-:W-:-:S02]  /*46a10*/  ISETP.GE.AND P3, PT, R0, UR7, PT ;  /* 0x0000000700007c0c */ /* 0x000fc4000bf66270 */
[----:B------:R-:W-:Y:S01]  /*46a20*/  PRMT R0, RZ, 0x7610, R0 ;  /* 0x00007610ff007816 */ /* 0x000fe20000000000 */
[----:B---3--:R-:W-:Y:S02]  /*46a30*/  @!P1 IMAD.MOV.U32 R2, RZ, RZ, R14 ;  /* 0x000000ffff029224 */ /* 0x008fe400078e000e */
[----:B------:R-:W-:Y:S02]  /*46a40*/  @!P1 IMAD.MOV.U32 R3, RZ, RZ, R15 ;  /* 0x000000ffff039224 */ /* 0x000fe400078e000f */
[----:B------:R0:W-:Y:S04]  /*46a50*/  STL.S16 [R1+0x14], R0 ;  /* 0x0000140001007387 */ /* 0x0001e80000100600 */
[----:B------:R1:W3:Y:S04]  /*46a60*/  @!P1 LDG.E.U8 R5, desc[UR8][R2.64] ;  /* 0x0000000802059981 */ /* 0x0002e8000c1e1100 */
[----:B------:R-:W2:Y:S01]  /*46a70*/  LDL R15, [R1+0x3700] ;  /* 0x00370000010f7983 */ /* 0x000ea20000100800 */
[----:B0-----:R-:W-:-:S03]  /*46a80*/  LOP3.LUT R0, R17, 0x66, RZ, 0xfc, !PT ;  /* 0x0000006611007812 */ /* 0x001fc600078efcff */
[----:B------:R-:W2:Y:S04]  /*46a90*/  LDL R17, [R1+0x14] ;  /* 0x0000140001117983 */ /* 0x000ea80000100800 */
[----:B------:R-:W1:Y:S04]  /*46aa0*/  LDL R2, [R1+0x3654] ;  /* 0x0036540001027983 */ /* 0x000e680000100800 */
[----:B------:R-:W1:Y:S04]  /*46ab0*/  LDL R3, [R1+0x3674] ;  /* 0x0036740001037983 */ /* 0x000e680000100800 */
[----:B------:R-:W2:Y:S01]  /*46ac0*/  LDL R14, [R1+0x3704] ;  /* 0x00370400010e7983 */ /* 0x000ea20000100800 */
[----:B-1----:R-:W-:-:S04]  /*46ad0*/  @!P0 LOP3.LUT R3, R3, R2, RZ, 0x3c, !PT ;  /* 0x0000000203038212 */ /* 0x002fc800078e3cff */
        /* <DEDUP_REMOVED lines=11> */
[----:B------:R4:W2:Y:S04]  /*46b90*/  @!P6 LDG.E.U8 R4, desc[UR8][R2.64] ;  /* 0x000000080204e981 */ /* 0x0008a8000c1e1100 */
[----:B------:R-:W2:Y:S01]  /*46ba0*/  LDL R3, [R1+0x3678] ;  /* 0x0036780001037983 */ /* 0x000ea20000100800 */
[----:B0-----:R-:W-:-:S04]  /*46bb0*/  SHF.R.U32.HI R17, RZ, 0x5, R17 ;  /* 0x00000005ff117819 */ /* 0x001fc80000011611 */
[----:B------:R-:W-:Y:S02]  /*46bc0*/  SGXT.U32 R17, R17, 0x1 ;  /* 0x000000011111781a */ /* 0x000fe40000000000 */
[----:B------:R-:W-:Y:S02]  /*46bd0*/  ISETP.GE.AND P0, PT, R0, UR7, PT ;  /* 0x0000000700007c0c */ /* 0x000fe4000bf06270 */
[C---:B------:R-:W-:Y:S02]  /*46be0*/  ISETP.GE.AND P1, PT, R17.reuse, UR7, PT ;  /* 0x0000000711007c0c */ /* 0x040fe4000bf26270 */
[----:B------:R-:W-:Y:S01]  /*46bf0*/  LOP3.LUT R0, R17, 0x70, RZ, 0xfc, !PT ;  /* 0x0000007011007812 */ /* 0x000fe200078efcff */
[----:B----4-:R-:W-:Y:S01]  /*46c00*/  @!P5 IMAD.MOV.U32 R2, RZ, RZ, R19 ;  /* 0x000000ffff02d224 */ /* 0x010fe200078e0013 */
[----:B------:R-:W-:Y:S01]  /*46c10*/  PRMT R11, RZ, 0x7610, R11 ;  /* 0x00007610ff0b7816 */ /* 0x000fe2000000000b */
[----:B------:R-:W4:Y:S01]  /*46c20*/  LDL R19, [R1+0x36d4] ;  /* 0x0036d40001137983 */ /* 0x000f220000100800 */
[----:B------:R-:W-:-:S02]  /*46c30*/  ISETP.GE.AND P6, PT, R0, UR7, PT ;  /* 0x0000000700007c0c */ /* 0x000fc4000bfc6270 */
[C---:B------:R-:W-:Y:S02]  /*46c40*/  LOP3.LUT R0, R17.reuse, 0x72, RZ, 0xfc, !PT ;  /* 0x0000007211007812 */ /* 0x040fe400078efcff */
[----:B------:R-:W-:Y:S01]  /*46c50*/  PRMT R29, RZ, 0x7610, R29 ;  /* 0x00007610ff1d7816 */ /* 0x000fe2000000001d */
[----:B--2---:R0:W2:Y:S01]  /*46c60*/  @!P5 LDG.E.U8 R11, desc[UR8][R2.64] ;  /* 0x00000008020bd981 */ /* 0x0040a2000c1e1100 */
[----:B------:R-:W-:Y:S02]  /*46c70*/  ISETP.GE.AND P5, PT, R0, UR7, PT ;  /* 0x0000000700007c0c */ /* 0x000fe4000bfa6270 */
[----:B------:R-:W-:Y:S01]  /*46c80*/  PRMT R0, RZ, 0x7610, R0 ;  /* 0x00007610ff007816 */ /* 0x000fe20000000000 */
[----:B0-----:R-:W-:Y:S02]  /*46c90*/  @!P1 IMAD.MOV.U32 R2, RZ, RZ, R14 ;  /* 0x000000ffff029224 */ /* 0x001fe400078e000e */
[----:B------:R-:W-:Y:S02]  /*46ca0*/  @!P1 IMAD.MOV.U32 R3, RZ, RZ, R15 ;  /* 0x000000ffff039224 */ /* 0x000fe400078e000f */
[----:B------:R0:W-:Y:S04]  /*46cb0*/  STL.S16 [R1+0x4], R0 ;  /* 0x0000040001007387 */ /* 0x0001e80000100600 */
[----:B------:R1:W2:Y:S04]  /*46cc0*/  @!P1 LDG.E.U8 R29, desc[UR8][R2.64] ;  /* 0x00000008021d9981 */ /* 0x0002a8000c1e1100 */
        /* <DEDUP_REMOVED lines=10> */
[----:B--2---:R-:W-:Y:S04]  /*46d70*/  @!P3 STL [R1+0x4], R17 ;  /* 0x000004110100b387 */ /* 0x004fe80000100800 */
[----:B------:R-:W2:Y:S04]  /*46d80*/  LDL R2, [R1+0x3688] ;  /* 0x0036880001027983 */ /* 0x000ea80000100800 */
[----:B------:R-:W2:Y:S01]  /*46d90*/  LDL R3, [R1+0x36ac] ;  /* 0x0036ac0001037983 */ /* 0x000ea20000100800 */
[----:B------:R-:W-:-:S02]  /*46da0*/  PRMT R16, RZ, 0x7610, R16 ;  /* 0x00007610ff107816 */ /* 0x000fc40000000010 */
[----:B--2---:R-:W-:-:S04]  /*46db0*/  @!P0 LOP3.LUT R3, R3, R2, RZ, 0x3c, !PT ;  /* 0x0000000203038212 */ /* 0x004fc800078e3cff */
[----:B------:R-:W-:-:S04]  /*46dc0*/  @!P0 LOP3.LUT R2, R3, R2, RZ, 0x3c, !PT ;  /* 0x0000000203028212 */ /* 0x000fc800078e3cff */
[----:B------:R-:W-:-:S05]  /*46dd0*/  @!P0 LOP3.LUT R3, R3, R2, RZ, 0x3c, !PT ;  /* 0x0000000203038212 */ /* 0x000fca00078e3cff */
[----:B------:R4:W2:Y:S04]  /*46de0*/  @!P0 LDG.E.U8 R16, desc[UR8][R2.64] ;  /* 0x0000000802108981 */ /* 0x0008a8000c1e1100 */
[----:B------:R-:W3:Y:S01]  /*46df0*/  LDL R3, [R1+0x36b0] ;  /* 0x0036b00001037983 */ /* 0x000ee20000100800 */
[----:B------:R-:W-:Y:S01]  /*46e00*/  PRMT R10, RZ, 0x7610, R10 ;  /* 0x00007610ff0a7816 */ /* 0x000fe2000000000a */
[----:B----4-:R-:W-:Y:S01]  /*46e10*/  @!P6 IMAD.MOV.U32 R2, RZ, RZ, R19 ;  /* 0x000000ffff02e224 */ /* 0x010fe200078e0013 */
[----:B------:R-:W-:Y:S01]  /*46e20*/  PRMT R9, RZ, 0x7610, R9 ;  /* 0x00007610ff097816 */ /* 0x000fe20000000009 */
[----:B--2---:R0:W-:Y:S01]  /*46e30*/  STL [R1], R16 ;  /* 0x0000001001007387 */ /* 0x0041e20000100800 */
[----:B------:R-:W-:Y:S02]  /*46e40*/  ISETP.GE.AND P1, PT, R0, UR7, PT ;  /* 0x0000000700007c0c */ /* 0x000fe4000bf26270 */
[----:B------:R-:W-:Y:S01]  /*46e50*/  PRMT R27, RZ, 0x7610, R27 ;  /* 0x00007610ff1b7816 */ /* 0x000fe2000000001b */
[----:B------:R-:W2:Y:S04]  /*46e60*/  LDL R19, [R1+0x36e4] ;  /* 0x0036e40001137983 */ /* 0x000ea80000100800 */
[----:B---3--:R1:W3:Y:S04]  /*46e70*/  @!P6 LDG.E.U8 R10, desc[UR8][R2.64] ;  /* 0x00000008020ae981 */ /* 0x0082e8000c1e1100 */
[----:B0-----:R-:W4:Y:S01]  /*46e80*/  LDL R16, [R1+0x36b4] ;  /* 0x0036b40001107983 */ /* 0x001f220000100800 */
[----:B-1----:R-:W-:-:S02]  /*46e90*/  @!P5 IMAD.MOV.U32 R2, RZ, RZ, R14 ;  /* 0x000000ffff02d224 */ /* 0x002fc400078e000e */
[----:B------:R-:W-:Y:S01]  /*46ea0*/  @!P5 IMAD.MOV.U32 R3, RZ, RZ, R15 ;  /* 0x000000ffff03d224 */ /* 0x000fe200078e000f */
[----:B------:R-:W2:Y:S04]  /*46eb0*/  LDL R14, [R1+0x36ec] ;  /* 0x0036ec00010e7983 */ /* 0x000ea80000100800 */
[----:B------:R4:W2:Y:S04]  /*46ec0*/  @!P5 LDG.E.U8 R9, desc[UR8][R2.64] ;  /* 0x000000080209d981 */ /* 0x0008a8000c1e1100 */
[----:B------:R-:W2:Y:S04]  /*46ed0*/  LDL R15, [R1+0x36c8] ;  /* 0x0036c800010f7983 */ /* 0x000ea80000100800 */
[----:B------:R-:W2:Y:S01]  /*46ee0*/  LDL R3, [R1+0x3690] ;  /* 0x0036900001037983 */ /* 0x000ea20000100800 */
[----:B------:R-:W0:Y:S01]  /*46ef0*/  S2R R17, SR_TID.X ;  /* 0x0000000000117919 */ /* 0x000e220000002100 */
[----:B----4-:R-:W-:Y:S01]  /*46f00*/  @!P1 IMAD.MOV.U32 R2, RZ, RZ, R16 ;  /* 0x000000ffff029224 */ /* 0x010fe200078e0010 */
[----:B0-----:R-:W-:Y:S01]  /*46f10*/  SHF.R.U32.HI R17, RZ, 0x5, R17 ;  /* 0x00000005ff117819 */ /* 0x001fe20000011611 */
[----:B------:R-:W4:Y:S04]  /*46f20*/  LDL R16, [R1+0x36bc] ;  /* 0x0036bc0001107983 */ /* 0x000f280000100800 */
[----:B--2---:R0:W2:Y:S04]  /*46f30*/  @!P1 LDG.E.U8 R27, desc[UR8][R2.64] ;  /* 0x00000008021b9981 */ /* 0x0040a8000c1e1100 */
[----:B------:R-:W3:Y:S01]  /*46f40*/  LDL R3, [R1+0x36c0] ;  /* 0x0036c00001037983 */ /* 0x000ee20000100800 */
[----:B------:R-:W-:-:S04]  /*46f50*/  SGXT.U32 R17, R17, 0x1 ;  /* 0x000000011111781a */ /* 0x000fc80000000000 */
[----:B------:R-:W-:-:S04]  /*46f60*/  LOP3.LUT R0, R17, 0x74, RZ, 0xfc, !PT ;  /* 0x0000007411007812 */ /* 0x000fc800078efcff */
[----:B------:R-:W-:Y:S02]  /*46f70*/  ISETP.GE.AND P0, PT, R0, UR7, PT ;  /* 0x0000000700007c0c */ /* 0x000fe4000bf06270 */
[----:B------:R-:W-:-:S04]  /*46f80*/  LOP3.LUT R0, R17, 0x6a, RZ, 0xfc, !PT ;  /* 0x0000006a11007812 */ /* 0x000fc800078efcff */
[----:B------:R-:W-:Y:S02]  /*46f90*/  ISETP.GE.AND P3, PT, R0, UR7, PT ;  /* 0x0000000700007c0c */ /* 0x000fe4000bf66270 */
[----:B------:R-:W-:Y:S02]  /*46fa0*/  LOP3.LUT R0, R17, 0x76, RZ, 0xfc, !PT ;  /* 0x0000007611007812 */ /* 0x000fe400078efcff */
[----:B------:R-:W-:Y:S02]  /*46fb0*/  PRMT R26, RZ, 0x7610, R26 ;  /* 0x00007610ff1a7816 */ /* 0x000fe4000000001a */
[----:B------:R-:W-:Y:S01]  /*46fc0*/  ISETP.GE.AND P5, PT, R0, UR7, PT ;  /* 0x0000000700007c0c */ /* 0x000fe2000bfa6270 */
[----:B0-----:R-:W-:Y:S01]  /*46fd0*/  @!P0 IMAD.MOV.U32 R2, RZ, RZ, R19 ;  /* 0x000000ffff028224 */ /* 0x001fe200078e0013 */
[----:B--2---:R0:W-:Y:S01]  /*46fe0*/  STL [R1+0x47c8], R27 ;  /* 0x0047c81b01007387 */ /* 0x0041e20000100800 */
[----:B------:R-:W-:-:S03]  /*46ff0*/  PRMT R25, RZ, 0x7610, R25 ;  /* 0x00007610ff197816 */ /* 0x000fc60000000019 */
[----:B------:R-:W2:Y:S04]  /*47000*/  LDL R19, [R1+0x36fc] ;  /* 0x0036fc0001137983 */ /* 0x000ea80000100800 */
[----:B---3--:R1:W3:Y:S04]  /*47010*/  @!P0 LDG.E.U8 R26, desc[UR8][R2.64] ;  /* 0x00000008021a8981 */ /* 0x0082e8000c1e1100 */
[----:B0-----:R-:W2:Y:S01]  /*47020*/  LDL R27, [R1+0x36d0] ;  /* 0x0036d000011b7983 */ /* 0x001ea20000100800 */
[----:B-1----:R-:W-:-:S06]  /*47030*/  PRMT R3, RZ, 0x7610, R3 ;  /* 0x00007610ff037816 */ /* 0x002fcc0000000003 */
[----:B------:R4:W2:Y:S04]  /*47040*/  @!P5 LDG.E.U8 R3, desc[UR8][R14.64] ;  /* 0x000000080e03d981 */ /* 0x0008a8000c1e1100 */
[----:B------:R-:W2:Y:S01]  /*47050*/  LDL R15, [R1+0x3698] ;  /* 0x00369800010f7983 */ /* 0x000ea20000100800 */
[----:B----4-:R-:W-:Y:S01]  /*47060*/  @!P3 IMAD.MOV.U32 R14, RZ, RZ, R16 ;  /* 0x000000ffff0eb224 */ /* 0x010fe200078e0010 */
[----:B------:R-:W-:-:S04]  /*47070*/  LOP3.LUT R0, R17, 0x78, RZ, 0xfc, !PT ;  /* 0x0000007811007812 */ /* 0x000fc800078efcff */
[----:B------:R-:W-:Y:S02]  /*47080*/  ISETP.GE.AND P1, PT, R0, UR7, PT ;  /* 0x0000000700007c0c */ /* 0x000fe4000bf26270 */
[----:B------:R-:W-:-:S04]  /*47090*/  LOP3.LUT R0, R17, 0x5a, RZ, 0xfc, !PT ;  /* 0x0000005a11007812 */ /* 0x000fc800078efcff */
[----:B------:R-:W-:Y:S01]  /*470a0*/  ISETP.GE.AND P0, PT, R0, UR7, PT ;  /* 0x0000000700007c0c */ /* 0x000fe2000bf06270 */
[----:B--2---:R0:W2:Y:S01]  /*470b0*/  @!P3 LDG.E.U8 R25, desc[UR8][R14.64] ;  /* 0x000000080e19b981 */ /* 0x0040a2000c1e1100 */
[----:B------:R-:W-:-:S04]  /*470c0*/  LOP3.LUT R0, R17, 0x6c, RZ, 0xfc, !PT ;  /* 0x0000006c11007812 */ /* 0x000fc800078efcff */
[----:B------:R-:W-:Y:S02]  /*470d0*/  ISETP.GE.AND P5, PT, R0, UR7, PT ;  /* 0x0000000700007c0c */ /* 0x000fe4000bfa6270 */
[----:B------:R-:W-:Y:S01]  /*470e0*/  PRMT R0, RZ, 0x7610, R0 ;  /* 0x00007610ff007816 */ /* 0x000fe20000000000 */
[----:B0-----:R-:W-:Y:S02]  /*470f0*/  @!P1 IMAD.MOV.U32 R14, RZ, RZ, R19 ;  /* 0x000000ffff0e9224 */ /* 0x001fe400078e0013 */
[----:B------:R-:W-:-:S05]  /*47100*/  @!P1 IMAD.MOV.U32 R15, RZ, RZ, R27 ;  /* 0x000000ffff0f9224 */ /* 0x000fca00078e001b */
[----:B------:R-:W4:Y:S04]  /*47110*/  @!P1 LDG.E.U8 R0, desc[UR8][R14.64] ;  /* 0x000000080e009981 */ /* 0x000f28000c1e1100 */
[----:B--2---:R0:W-:Y:S04]  /*47120*/  STL [R1+0x47cc], R25 ;  /* 0x0047cc1901007387 */ /* 0x0041e80000100800 */
[----:B------:R-:W2:Y:S04]  /*47130*/  LDL R14, [R1+0x3660] ;  /* 0x00366000010e7983 */ /* 0x000ea80000100800 */
[----:B------:R-:W2:Y:S01]  /*47140*/  LDL R15, [R1+0x367c] ;  /* 0x00367c00010f7983 */ /* 0x000ea20000100800 */
[----:B------:R-:W-:-:S03]  /*47150*/  LOP3.LUT R2, R17, 0x7a, RZ, 0xfc, !PT ;  /* 0x0000007a11027812 */ /* 0x000fc600078efcff */
[----:B------:R-:W3:Y:S01]  /*47160*/  LDL R27, [R1+0x3664] ;  /* 0x00366400011b7983 */ /* 0x000ee20000100800 */
[----:B------:R-:W-:Y:S02]  /*47170*/  ISETP.GE.AND P3, PT, R2, UR7, PT ;  /* 0x0000000702007c0c */ /* 0x000fe4000bf66270 */
[----:B------:R-:W-:Y:S01]  /*47180*/  PRMT R2, RZ, 0x7610, R2 ;  /* 0x00007610ff027816 */ /* 0x000fe20000000002 */
[----:B0-----:R-:W3:Y:S04]  /*47190*/  LDL R25, [R1+0x3684] ;  /* 0x0036840001197983 */ /* 0x001ee80000100800 */
[----:B----4-:R0:W-:Y:S04]  /*471a0*/  STL [R1+0x47d0], R0 ;  /* 0x0047d00001007387 */ /* 0x0101e80000100800 */
[----:B0-----:R-:W4:Y:S01]  /*471b0*/  LDL R0, [R1+0x36f8] ;  /* 0x0036f80001007983 */ /* 0x001f220000100800 */
[----:B--2---:R-:W-:-:S04]  /*471c0*/  @!P0 LOP3.LUT R15, R15, R14, RZ, 0x3c, !PT ;  /* 0x0000000e0f0f8212 */ /* 0x004fc800078e3cff */
[----:B------:R-:W-:-:S04]  /*471d0*/  @!P0 LOP3.LUT R14, R15, R14, RZ, 0x3c, !PT ;  /* 0x0000000e0f0e8212 */ /* 0x000fc800078e3cff */
[----:B------:R-:W-:-:S05]  /*471e0*/  @!P0 LOP3.LUT R15, R15, R14, RZ, 0x3c, !PT ;  /* 0x0000000e0f0f8212 */ /* 0x000fca00078e3cff */
[----:B------:R4:W2:Y:S04]  /*471f0*/  @!P0 LDG.E.U8 R2, desc[UR8][R14.64] ;  /* 0x000000080e028981 */ /* 0x0008a8000c1e1100 */
[----:B------:R-:W2:Y:S01]  /*47200*/  LDL R15, [R1+0x36d8] ;  /* 0x0036d800010f7983 */ /* 0x000ea20000100800 */
[----:B------:R-:W-:Y:S01]  /*47210*/  LOP3.LUT R16, R17, 0x6e, RZ, 0xfc, !PT ;  /* 0x0000006e11107812 */ /* 0x000fe200078efcff */
[----:B----4-:R-:W-:-:S03]  /*47220*/  @!P3 IMAD.MOV.U32 R14, RZ, RZ, R0 ;  /* 0x000000ffff0eb224 */ /* 0x010fc600078e0000 */
[----:B------:R-:W-:Y:S02]  /*47230*/  ISETP.GE.AND P1, PT, R16, UR7, PT ;  /* 0x0000000710007c0c */ /* 0x000fe4000bf26270 */
[----:B------:R-:W-:Y:S02]  /*47240*/  PRMT R16, RZ, 0x7610, R16 ;  /* 0x00007610ff107816 */ /* 0x000fe40000000010 */
[----:B------:R-:W-:-:S04]  /*47250*/  LOP3.LUT R19, R17, 0x7c, RZ, 0xfc, !PT ;  /* 0x0000007c11137812 */ /* 0x000fc800078efcff */
[----:B--2---:R3:W2:Y:S01]  /*47260*/  @!P3 LDG.E.U8 R16, desc[UR8][R14.64] ;  /* 0x000000080e10b981 */ /* 0x0046a2000c1e1100 */
[----:B------:R-:W-:Y:S02]  /*47270*/  ISETP.GE.AND P0, PT, R19, UR7, PT ;  /* 0x0000000713007c0c */ /* 0x000fe4000bf06270 */
[----:B------:R-:W-:Y:S02]  /*47280*/  LOP3.LUT R19, R17, 0x7e, RZ, 0xfc, !PT ;  /* 0x0000007e11137812 */ /* 0x000fe400078efcff */
[----:B------:R-:W-:Y:S01]  /*47290*/  PRMT R17, RZ, 0x7610, R17 ;  /* 0x00007610ff117816 */ /* 0x000fe20000000011 */
[----:B------:R-:W-:Y:S01]  /*472a0*/  STL [R1+0x47d4], R2 ;  /* 0x0047d40201007387 */ /* 0x000fe20000100800 */
[----:B---3--:R-:W-:Y:S02]  /*472b0*/  @!P2 IMAD.MOV.U32 R14, RZ, RZ, R25 ;  /* 0x000000ffff0ea224 */ /* 0x008fe400078e0019 */
[----:B------:R-:W-:-:S05]  /*472c0*/  @!P2 IMAD.MOV.U32 R15, RZ, RZ, R27 ;  /* 0x000000ffff0fa224 */ /* 0x000fca00078e001b */
[----:B------:R-:W3:Y:S04]  /*472d0*/  @!P2 LDG.E.U8 R17, desc[UR8][R14.64] ;  /* 0x000000080e11a981 */ /* 0x000ee8000c1e1100 */
[----:B--2---:R0:W-:Y:S04]  /*472e0*/  STL [R1+0x47d8], R16 ;  /* 0x0047d81001007387 */ /* 0x0041e80000100800 */
[----:B------:R-:W2:Y:S04]  /*472f0*/  LDL R14, [R1+0x3668] ;  /* 0x00366800010e7983 */ /* 0x000ea80000100800 */
[----:B------:R-:W2:Y:S01]  /*47300*/  LDL R15, [R1+0x368c] ;  /* 0x00368c00010f7983 */ /* 0x000ea20000100800 */
[----:B------:R-:W-:-:S02]  /*47310*/  ISETP.GE.AND P3, PT, R19, UR7, PT ;  /* 0x0000000713007c0c */ /* 0x000fc4000bf66270 */
[----:B------:R-:W-:Y:S01]  /*47320*/  PRMT R19, RZ, 0x7610, R19 ;  /* 0x00007610ff137816 */ /* 0x000fe20000000013 */
[----:B------:R-:W4:Y:S04]  /*47330*/  LDL R27, [R1+0x36cc] ;  /* 0x0036cc00011b7983 */ /* 0x000f280000100800 */
[----:B------:R-:W4:Y:S04]  /*47340*/  LDL R25, [R1+0x36e0] ;  /* 0x0036e00001197983 */ /* 0x000f280000100800 */
[----:B0-----:R-:W4:Y:S04]  /*47350*/  LDL R16, [R1+0x36f4] ;  /* 0x0036f40001107983 */ /* 0x001f280000100800 */
[----:B------:R-:W4:Y:S04]  /*47360*/  LDL R2, [R1+0x36e8] ;  /* 0x0036e80001027983 */ /* 0x000f280000100800 */
[----:B------:R-:W4:Y:S04]  /*47370*/  LDL R0, [R1+0x36f0] ;  /* 0x0036f00001007983 */ /* 0x000f280000100800 */
[----:B---3--:R0:W-:Y:S04]  /*47380*/  STL [R1+0x47a8], R17 ;  /* 0x0047a81101007387 */ /* 0x0081e80000100800 */
[----:B0-----:R-:W3:Y:S01]  /*47390*/  LDL R17, [R1+0x36a8] ;  /* 0x0036a80001117983 */ /* 0x001ee20000100800 */
[----:B--2---:R-:W-:-:S04]  /*473a0*/  @!P4 LOP3.LUT R15, R15, R14, RZ, 0x3c, !PT ;  /* 0x0000000e0f0fc212 */ /* 0x004fc800078e3cff */
[----:B------:R-:W-:-:S04]  /*473b0*/  @!P4 LOP3.LUT R14, R15, R14, RZ, 0x3c, !PT ;  /* 0x0000000e0f0ec212 */ /* 0x000fc800078e3cff */
[----:B------:R-:W-:-:S05]  /*473c0*/  @!P4 LOP3.LUT R15, R15, R14, RZ, 0x3c, !PT ;  /* 0x0000000e0f0fc212 */ /* 0x000fca00078e3cff */
[----:B------:R0:W2:Y:S04]  /*473d0*/  @!P4 LDG.E.U8 R19, desc[UR8][R14.64] ;  /* 0x000000080e13c981 */ /* 0x0000a8000c1e1100 */
[----:B------:R-:W0:Y:S04]  /*473e0*/  LDL R14, [R1+0x36a0] ;  /* 0x0036a000010e7983 */ /* 0x000e280000100800 */
[----:B------:R-:W0:Y:S01]  /*473f0*/  LDL R15, [R1+0x36c4] ;  /* 0x0036c400010f7983 */ /* 0x000e220000100800 */
[----:B------:R-:W-:Y:S02]  /*47400*/  PRMT R21, RZ, 0x7610, R21 ;  /* 0x00007610ff157816 */ /* 0x000fe40000000015 */
[----:B------:R-:W-:-:S02]  /*47410*/  PRMT R22, RZ, 0x7610, R22 ;  /* 0x00007610ff167816 */ /* 0x000fc40000000016 */
[----:B------:R-:W-:Y:S02]  /*47420*/  PRMT R24, RZ, 0x7610, R24 ;  /* 0x00007610ff187816 */ /* 0x000fe40000000018 */
[----:B------:R-:W-:Y:S02]  /*47430*/  PRMT R23, RZ, 0x7610, R23 ;  /* 0x00007610ff177816 */ /* 0x000fe40000000017 */
[----:B0-----:R-:W-:-:S04]  /*47440*/  @!P5 LOP3.LUT R15, R15, R14, RZ, 0x3c, !PT ;  /* 0x0000000e0f0fd212 */ /* 0x001fc800078e3cff */
[----:B------:R-:W-:-:S04]  /*47450*/  @!P5 LOP3.LUT R14, R15, R14, RZ, 0x3c, !PT ;  /* 0x0000000e0f0ed212 */ /* 0x000fc800078e3cff */
[----:B------:R-:W-:-:S05]  /*47460*/  @!P5 LOP3.LUT R15, R15, R14, RZ, 0x3c, !PT ;  /* 0x0000000e0f0fd212 */ /* 0x000fca00078e3cff */
[----:B------:R4:W5:Y:S02]  /*47470*/  @!P5 LDG.E.U8 R21, desc[UR8][R14.64] ;  /* 0x000000080e15d981 */ /* 0x000964000c1e1100 */
[----:B----4-:R-:W-:Y:S02]  /*47480*/  @!P1 IMAD.MOV.U32 R14, RZ, RZ, R27 ;  /* 0x000000ffff0e9224 */ /* 0x010fe400078e001b */
[----:B---3--:R-:W-:-:S05]  /*47490*/  @!P1 IMAD.MOV.U32 R15, RZ, RZ, R17 ;  /* 0x000000ffff0f9224 */ /* 0x008fca00078e0011 */
[----:B------:R0:W3:Y:S02]  /*474a0*/  @!P1 LDG.E.U8 R22, desc[UR8][R14.64] ;  /* 0x000000080e169981 */ /* 0x0000e4000c1e1100 */
[----:B0-----:R-:W-:Y:S02]  /*474b0*/  @!P0 IMAD.MOV.U32 R14, RZ, RZ, R16 ;  /* 0x000000ffff0e8224 */ /* 0x001fe400078e0010 */
[----:B------:R-:W-:-:S05]  /*474c0*/  @!P0 IMAD.MOV.U32 R15, RZ, RZ, R25 ;  /* 0x000000ffff0f8224 */ /* 0x000fca00078e0019 */
[----:B------:R0:W4:Y:S02]  /*474d0*/  @!P0 LDG.E.U8 R24, desc[UR8][R14.64] ;  /* 0x000000080e188981 */ /* 0x000124000c1e1100 */
[----:B0-----:R-:W-:Y:S02]  /*474e0*/  @!P3 IMAD.MOV.U32 R14, RZ, RZ, R0 ;  /* 0x000000ffff0eb224 */ /* 0x001fe400078e0000 */
[----:B------:R-:W-:-:S05]  /*474f0*/  @!P3 IMAD.MOV.U32 R15, RZ, RZ, R2 ;  /* 0x000000ffff0fb224 */ /* 0x000fca00078e0002 */
[----:B------:R0:W4:Y:S01]  /*47500*/  @!P3 LDG.E.U8 R23, desc[UR8][R14.64] ;  /* 0x000000080e17b981 */ /* 0x000122000c1e1100 */
[----:B------:R-:W0:Y:S03]  /*47510*/  S2R R27, SR_TID.X ;  /* 0x00000000001b7919 */ /* 0x000e260000002100 */
[----:B--2---:R-:W-:Y:S01]  /*47520*/  STL [R1+0x47ac], R19 ;  /* 0x0047ac1301007387 */ /* 0x004fe20000100800 */
[----:B0-----:R-:W-:-:S04]  /*47530*/  LOP3.LUT R14, R27, 0x3f, RZ, 0xc0, !PT ;  /* 0x0000003f1b0e7812 */ /* 0x001fc800078ec0ff */
[----:B------:R-:W-:Y:S01]  /*47540*/  LOP3.LUT R15, R14, 0x40, RZ, 0xfc, !PT ;  /* 0x000000400e0f7812 */ /* 0x000fe200078efcff */
[----:B------:R-:W0:Y:S01]  /*47550*/  S2UR UR6, SR_CgaCtaId ;  /* 0x00000000000679c3 */ /* 0x000e220000008800 */
[----:B------:R-:W-:-:S07]  /*47560*/  UMOV UR5, 0x400 ;  /* 0x0000040000057882 */ /* 0x000fce0000000000 */
[----:B------:R-:W-:Y:S06]  /*47570*/  BAR.SYNC.DEFER_BLOCKING 0x0 ;  /* 0x0000000000007b1d */ /* 0x000fec0000010000 */
[----:B-----5:R-:W-:Y:S04]  /*47580*/  STL [R1+0x47b0], R21 ;  /* 0x0047b01501007387 */ /* 0x020fe80000100800 */
[----:B---3--:R-:W-:Y:S04]  /*47590*/  STL [R1+0x47b4], R22 ;  /* 0x0047b41601007387 */ /* 0x008fe80000100800 */
[----:B----4-:R-:W-:Y:S04]  /*475a0*/  STL [R1+0x47b8], R24 ;  /* 0x0047b81801007387 */ /* 0x010fe80000100800 */
[----:B------:R-:W-:Y:S04]  /*475b0*/  STL [R1+0x47bc], R23 ;  /* 0x0047bc1701007387 */ /* 0x000fe80000100800 */
[----:B------:R-:W2:Y:S04]  /*475c0*/  LDL.LU R17, [R1+0x24] ;  /* 0x0000240001117983 */ /* 0x000ea80000300800 */
[----:B------:R-:W3:Y:S04]  /*475d0*/  LDL.LU R16, [R1+0x20] ;  /* 0x0000200001107983 */ /* 0x000ee80000300800 */
[----:B------:R-:W4:Y:S04]  /*475e0*/  LDL.LU R2, [R1+0x1c] ;  /* 0x00001c0001027983 */ /* 0x000f280000300800 */
[----:B------:R-:W5:Y:S04]  /*475f0*/  LDL.LU R0, [R1+0x18] ;  /* 0x0000180001007983 */ /* 0x000f680000300800 */
[----:B------:R-:W2:Y:S04]  /*47600*/  LDL.LU R25, [R1+0x10] ;  /* 0x0000100001197983 */ /* 0x000ea80000300800 */
[----:B------:R-:W2:Y:S04]  /*47610*/  LDL.LU R27, [R1+0x8] ;  /* 0x00000800011b7983 */ /* 0x000ea80000300800 */
[----:B------:R-:W-:Y:S04]  /*47620*/  STL [R1+0x3820], R15 ;  /* 0x0038200f01007387 */ /* 0x000fe80000100800 */
        /* <DEDUP_REMOVED lines=514> */
[----:B------:R-:W-:Y:S01]  /*49650*/  STL [R1+0x4744], R15 ;  /* 0x0047440f01007387 */ /* 0x000fe20000100800 */
[----:B0-----:R-:W-:-:S03]  /*49660*/  ULEA UR5, UR6, UR5, 0x18 ;  /* 0x0000000506057291 */ /* 0x001fc6000f8ec0ff */
        /* <DEDUP_REMOVED lines=13> */
[----:B------:R0:W-:Y:S04]  /*49740*/  STS.U8 [R14+UR5], R29 ;  /* 0x0000001d0e007988 */ /* 0x0001e80008000005 */
[----:B0-----:R-:W2:Y:S04]  /*49750*/  LDL.LU R29, [R1+0x47f0] ;  /* 0x0047f000011d7983 */ /* 0x001ea80000300800 */
[----:B---3--:R0:W-:Y:S04]  /*49760*/  STS.U8 [R14+UR5+0x200], R16 ;  /* 0x000200100e007988 */ /* 0x0081e80008000005 */
[----:B------:R-:W3:Y:S04]  /*49770*/  LDL.LU R22, [R1+0x60] ;  /* 0x0000600001167983 */ /* 0x000ee80000300800 */
[----:B----4-:R1:W-:Y:S04]  /*49780*/  STS.U8 [R14+UR5+0x240], R2 ;  /* 0x000240020e007988 */ /* 0x0103e80008000005 */
[----:B0-----:R-:W4:Y:S04]  /*49790*/  LDL.LU R16, [R1+0x5c] ;  /* 0x00005c0001107983 */ /* 0x001f280000300800 */
[----:B-----5:R0:W-:Y:S04]  /*497a0*/  STS.U8 [R14+UR5+0x400], R0 ;  /* 0x000400000e007988 */ /* 0x0201e80008000005 */
[----:B-1----:R-:W5:Y:S04]  /*497b0*/  LDL.LU R2, [R1+0x58] ;  /* 0x0000580001027983 */ /* 0x002f680000300800 */
[----:B--2---:R1:W-:Y:S04]  /*497c0*/  STS.U8 [R14+UR5+0x440], R25 ;  /* 0x000440190e007988 */ /* 0x0043e80008000005 */
[----:B0-----:R-:W2:Y:S04]  /*497d0*/  LDL.LU R0, [R1+0x44] ;  /* 0x0000440001007983 */ /* 0x001ea80000300800 */
[----:B------:R0:W-:Y:S04]  /*497e0*/  STS.U8 [R14+UR5+0x600], R27 ;  /* 0x0006001b0e007988 */ /* 0x0001e80008000005 */
[----:B-1----:R-:W2:Y:S04]  /*497f0*/  LDL.LU R25, [R1+0x40] ;  /* 0x0000400001197983 */ /* 0x002ea80000300800 */
[----:B------:R1:W-:Y:S04]  /*49800*/  STS.U8 [R14+UR5+0x40], R17 ;  /* 0x000040110e007988 */ /* 0x0003e80008000005 */
[----:B0-----:R-:W2:Y:S04]  /*49810*/  LDL.LU R27, [R1+0x3c] ;  /* 0x00003c00011b7983 */ /* 0x001ea80000300800 */
[----:B------:R-:W2:Y:S04]  /*49820*/  LDL.LU R21, [R1+0x38] ;  /* 0x0000380001157983 */ /* 0x000ea80000300800 */
[----:B------:R-:W2:Y:S04]  /*49830*/  LDL.LU R19, [R1+0x4] ;  /* 0x0000040001137983 */ /* 0x000ea80000300800 */
[----:B-1----:R-:W2:Y:S04]  /*49840*/  LDL.LU R17, [R1] ;  /* 0x0000000001117983 */ /* 0x002ea80000300800 */
        /* <DEDUP_REMOVED lines=470> */
[----:B------:R0:W-:Y:S04]  /*4b5b0*/  STS.U8 [R14+UR5+0xa40], R12 ;  /* 0x000a400c0e007988 */ /* 0x0001e80008000005 */
[----:B------:R-:W-:Y:S04]  /*4b5c0*/  STL [R1+0x47e8], R11 ;  /* 0x0047e80b01007387 */ /* 0x000fe80000100800 */
[----:B------:R-:W-:Y:S01]  /*4b5d0*/  STS.U8 [R14+UR5+0xe00], R10 ;  /* 0x000e000a0e007988 */ /* 0x000fe20008000005 */
[----:B0-----:R-:W-:-:S03]  /*4b5e0*/  LOP3.LUT R12, R14, 0x8, RZ, 0x3c, !PT ;  /* 0x000000080e0c7812 */ /* 0x001fc600078e3cff */
[----:B------:R0:W-:Y:S04]  /*4b5f0*/  STL [R1+0x47ec], R10 ;  /* 0x0047ec0a01007387 */ /* 0x0001e80000100800 */
[----:B------:R1:W-:Y:S04]  /*4b600*/  STS.U8 [R14+UR5+0xc40], R11 ;  /* 0x000c400b0e007988 */ /* 0x0003e80008000005 */
[----:B------:R2:W-:Y:S04]  /*4b610*/  STS.U8 [R14+UR5+0xa00], R13 ;  /* 0x000a000d0e007988 */ /* 0x0005e80008000005 */
[----:B0-----:R-:W3:Y:S04]  /*4b620*/  LDL.LU R10, [R1+0x90] ;  /* 0x00009000010a7983 */ /* 0x001ee80000300800 */
[----:B-1----:R-:W3:Y:S04]  /*4b630*/  LDL.LU R11, [R1+0x8c] ;  /* 0x00008c00010b7983 */ /* 0x002ee80000300800 */
[----:B------:R0:W-:Y:S04]  /*4b640*/  STS.U8 [R14+UR5+0x840], R18 ;  /* 0x000840120e007988 */ /* 0x0001e80008000005 */
[----:B--2---:R-:W2:Y:S04]  /*4b650*/  LDL.LU R13, [R1+0x80] ;  /* 0x00008000010d7983 */ /* 0x004ea80000300800 */
[----:B------:R-:W-:Y:S04]  /*4b660*/  STS.U8 [R14+UR5+0x640], R29 ;  /* 0x0006401d0e007988 */ /* 0x000fe80008000005 */
[----:B------:R1:W-:Y:S04]  /*4b670*/  STS.U8 [R14+UR5+0x800], R20 ;  /* 0x000800140e007988 */ /* 0x0003e80008000005 */
[----:B------:R-:W-:Y:S04]  /*4b680*/  STS.U8 [R14+UR5+0xc00], R4 ;  /* 0x000c00040e007988 */ /* 0x000fe80008000005 */
[----:B------:R-:W-:Y:S04]  /*4b690*/  STS.U8 [R14+UR5+0xe40], R9 ;  /* 0x000e40090e007988 */ /* 0x000fe80008000005 */
[----:B0-----:R-:W2:Y:S04]  /*4b6a0*/  LDL.LU R18, [R1+0x7c] ;  /* 0x00007c0001127983 */ /* 0x001ea80000300800 */
[----:B----4-:R0:W-:Y:S04]  /*4b6b0*/  STS.U8 [R12+UR5+0xc0], R16 ;  /* 0x0000c0100c007988 */ /* 0x0101e80008000005 */
[----:B-1----:R-:W4:Y:S04]  /*4b6c0*/  LDL.LU R20, [R1+0x70] ;  /* 0x0000700001147983 */ /* 0x002f280000300800 */
[----:B-----5:R1:W-:Y:S04]  /*4b6d0*/  STS.U8 [R12+UR5+0x280], R2 ;  /* 0x000280020c007988 */ /* 0x0203e80008000005 */
[----:B0-----:R-:W5:Y:S04]  /*4b6e0*/  LDL.LU R16, [R1+0x6c] ;  /* 0x00006c0001107983 */ /* 0x001f680000300800 */
[----:B------:R0:W-:Y:S04]  /*4b6f0*/  STS.U8 [R12+UR5+0x2c0], R0 ;  /* 0x0002c0000c007988 */ /* 0x0001e80008000005 */
[----:B-1----:R-:W5:Y:S04]  /*4b700*/  LDL.LU R2, [R1+0x54] ;  /* 0x0000540001027983 */ /* 0x002f680000300800 */
[----:B------:R1:W-:Y:S04]  /*4b710*/  STS.U8 [R12+UR5+0x480], R25 ;  /* 0x000480190c007988 */ /* 0x0003e80008000005 */
[----:B0-----:R-:W5:Y:S04]  /*4b720*/  LDL.LU R0, [R1+0x50] ;  /* 0x0000500001007983 */ /* 0x001f680000300800 */
[----:B------:R0:W-:Y:S04]  /*4b730*/  STS.U8 [R12+UR5+0x4c0], R27 ;  /* 0x0004c01b0c007988 */ /* 0x0001e80008000005 */
[----:B-1----:R-:W5:Y:S04]  /*4b740*/  LDL.LU R25, [R1+0x34] ;  /* 0x0000340001197983 */ /* 0x002f680000300800 */
[----:B0-----:R-:W5:Y:S01]  /*4b750*/  LDL.LU R27, [R1+0x30] ;  /* 0x00003000011b7983 */ /* 0x001f620000300800 */
[----:B------:R-:W-:-:S02]  /*4b760*/  ISETP.GE.AND P1, PT, R15, UR7, PT ;  /* 0x000000070f007c0c */ /* 0x000fc4000bf26270 */
[----:B------:R-:W-:Y:S01]  /*4b770*/  LOP3.LUT R4, R14, 0x10, RZ, 0x3c, !PT ;  /* 0x000000100e047812 */ /* 0x000fe200078e3cff */
[----:B------:R-:W5:Y:S04]  /*4b780*/  LDL.LU R29, [R1+0x88] ;  /* 0x00008800011d7983 */ /* 0x000f680000300800 */
[----:B------:R-:W5:Y:S04]  /*4b790*/  LDL.LU R15, [R1+0x84] ;  /* 0x00008400010f7983 */ /* 0x000f680000300800 */
[----:B------:R-:W5:Y:S04]  /*4b7a0*/  LDL.LU R14, [R1+0x14] ;  /* 0x00001400010e7983 */ /* 0x000f680000300800 */
[----:B------:R-:W5:Y:S04]  /*4b7b0*/  LDL.LU R23, [R1+0x74] ;  /* 0x0000740001177983 */ /* 0x000f680000300800 */
[----:B---3--:R0:W-:Y:S04]  /*4b7c0*/  STS.U8 [R12+UR5+0x80], R22 ;  /* 0x000080160c007988 */ /* 0x0081e80008000005 */
[----:B------:R-:W3:Y:S04]  /*4b7d0*/  LDL.LU R24, [R1+0x68] ;  /* 0x0000680001187983 */ /* 0x000ee80000300800 */
[----:B------:R1:W-:Y:S04]  /*4b7e0*/  STS.U8 [R12+UR5+0x680], R21 ;  /* 0x000680150c007988 */ /* 0x0003e80008000005 */
[----:B0-----:R-:W3:Y:S04]  /*4b7f0*/  LDL.LU R22, [R1+0x4c] ;  /* 0x00004c0001167983 */ /* 0x001ee80000300800 */
[----:B------:R0:W-:Y:S04]  /*4b800*/  STS.U8 [R12+UR5+0xc80], R19 ;  /* 0x000c80130c007988 */ /* 0x0001e80008000005 */
[----:B-1----:R-:W3:Y:S04]  /*4b810*/  LDL.LU R21, [R1+0x48] ;  /* 0x0000480001157983 */ /* 0x002ee80000300800 */
[----:B------:R1:W-:Y:S04]  /*4b820*/  STS.U8 [R12+UR5+0xcc0], R17 ;  /* 0x000cc0110c007988 */ /* 0x0003e80008000005 */
[----:B0-----:R-:W3:Y:S04]  /*4b830*/  LDL.LU R19, [R1+0x2c] ;  /* 0x00002c0001137983 */ /* 0x001ee80000300800 */
[----:B------:R-:W-:Y:S04]  /*4b840*/  STS.U8 [R12+UR5+0x6c0], R28 ;  /* 0x0006c01c0c007988 */ /* 0x000fe80008000005 */
[----:B------:R-:W-:Y:S04]  /*4b850*/  STS.U8 [R12+UR5+0x880], R8 ;  /* 0x000880080c007988 */ /* 0x000fe80008000005 */
[----:B------:R-:W-:Y:S04]  /*4b860*/  STS.U8 [R12+UR5+0x8c0], R7 ;  /* 0x0008c0070c007988 */ /* 0x000fe80008000005 */
[----:B------:R-:W-:Y:S04]  /*4b870*/  STS.U8 [R12+UR5+0xa80], R6 ;  /* 0x000a80060c007988 */ /* 0x000fe80008000005 */
[----:B------:R-:W-:Y:S04]  /*4b880*/  STS.U8 [R12+UR5+0xac0], R5 ;  /* 0x000ac0050c007988 */ /* 0x000fe80008000005 */
[----:B-1----:R-:W3:Y:S04]  /*4b890*/  LDL.LU R17, [R1+0x28] ;  /* 0x0000280001117983 */ /* 0x002ee80000300800 */
[----:B------:R-:W-:Y:S04]  /*4b8a0*/  STS.U8 [R12+UR5+0xe80], R26 ;  /* 0x000e801a0c007988 */ /* 0x000fe80008000005 */
[----:B------:R0:W-:Y:S04]  /*4b8b0*/  STS.U8 [R12+UR5+0xec0], R3 ;  /* 0x000ec0030c007988 */ /* 0x0001e80008000005 */
[----:B0-----:R-:W3:Y:S04]  /*4b8c0*/  LDL.LU R3, [R1+0x78] ;  /* 0x0000780001037983 */ /* 0x001ee80000300800 */
[----:B------:R0:W-:Y:S04]  /*4b8d0*/  STS.U8 [R4+UR5+0x100], R10 ;  /* 0x0001000a04007988 */ /* 0x0001e80008000005 */
[----:B------:R1:W-:Y:S04]  /*4b8e0*/  STS.U8 [R4+UR5+0x140], R11 ;  /* 0x0001400b04007988 */ /* 0x0003e80008000005 */
[----:B0-----:R-:W3:Y:S04]  /*4b8f0*/  LDL.LU R10, [R1+0x47ec] ;  /* 0x0047ec00010a7983 */ /* 0x001ee80000300800 */
[----:B-1----:R-:W3:Y:S04]  /*4b900*/  LDL.LU R11, [R1+0x47e8] ;  /* 0x0047e800010b7983 */ /* 0x002ee80000300800 */
[----:B--2---:R0:W-:Y:S04]  /*4b910*/  STS.U8 [R4+UR5+0x300], R13 ;  /* 0x0003000d04007988 */ /* 0x0041e80008000005 */
[----:B0-----:R-:W2:Y:S04]  /*4b920*/  LDL.LU R13, [R1+0x47e4] ;  /* 0x0047e400010d7983 */ /* 0x001ea80000300800 */
[----:B------:R0:W-:Y:S04]  /*4b930*/  STS.U8 [R4+UR5+0x340], R18 ;  /* 0x0003401204007988 */ /* 0x0001e80008000005 */
[----:B----4-:R1:W-:Y:S04]  /*4b940*/  STS.U8 [R4+UR5+0x500], R20 ;  /* 0x0005001404007988 */ /* 0x0103e80008000005 */
[----:B0-----:R-:W4:Y:S04]  /*4b950*/  LDL.LU R18, [R1+0x47e0] ;  /* 0x0047e00001127983 */ /* 0x001f280000300800 */
[----:B-----5:R0:W-:Y:S04]  /*4b960*/  STS.U8 [R4+UR5+0x540], R16 ;  /* 0x0005401004007988 */ /* 0x0201e80008000005 */
[----:B-1----:R-:W5:Y:S04]  /*4b970*/  LDL.LU R20, [R1+0x47dc] ;  /* 0x0047dc0001147983 */ /* 0x002f680000300800 */
[----:B------:R1:W-:Y:S04]  /*4b980*/  STS.U8 [R4+UR5+0x700], R2 ;  /* 0x0007000204007988 */ /* 0x0003e80008000005 */
[----:B0-----:R-:W2:Y:S04]  /*4b990*/  LDL.LU R16, [R1+0x47d8] ;  /* 0x0047d80001107983 */ /* 0x001ea80000300800 */
[----:B------:R0:W-:Y:S04]  /*4b9a0*/  STS.U8 [R4+UR5+0x740], R0 ;  /* 0x0007400004007988 */ /* 0x0001e80008000005 */
[----:B-1----:R-:W3:Y:S04]  /*4b9b0*/  LDL.LU R2, [R1+0x47d4] ;  /* 0x0047d40001027983 */ /* 0x002ee80000300800 */
[----:B------:R1:W-:Y:S04]  /*4b9c0*/  STS.U8 [R4+UR5+0x900], R25 ;  /* 0x0009001904007988 */ /* 0x0003e80008000005 */
[----:B0-----:R-:W4:Y:S04]  /*4b9d0*/  LDL.LU R0, [R1+0x47d0] ;  /* 0x0047d00001007983 */ /* 0x001f280000300800 */
[----:B------:R0:W-:Y:S04]  /*4b9e0*/  STS.U8 [R4+UR5+0x940], R27 ;  /* 0x0009401b04007988 */ /* 0x0001e80008000005 */
[----:B-1----:R-:W5:Y:S04]  /*4b9f0*/  LDL.LU R25, [R1+0x47cc] ;  /* 0x0047cc0001197983 */ /* 0x002f680000300800 */
[----:B0-----:R-:W5:Y:S04]  /*4ba00*/  LDL.LU R27, [R1+0x47c8] ;  /* 0x0047c800011b7983 */ /* 0x001f680000300800 */
[----:B------:R0:W-:Y:S02]  /*4ba10*/  STS.U8 [R4+UR5+0xb00], R14 ;  /* 0x000b000e04007988 */ /* 0x0001e40008000005 */
[----:B0-----:R-:W0:Y:S02]  /*4ba20*/  S2R R14, SR_TID.X ;  /* 0x00000000000e7919 */ /* 0x001e240000002100 */
[----:B0-----:R-:W-:Y:S01]  /*4ba30*/  LOP3.LUT R14, R14, 0x3f, RZ, 0xc0, !PT ;  /* 0x0000003f0e0e7812 */ /* 0x001fe200078ec0ff */
[----:B--2---:R-:W-:Y:S04]  /*4ba40*/  STS.U8 [R4+UR5+0xf40], R16 ;  /* 0x000f401004007988 */ /* 0x004fe80008000005 */
[----:B---3--:R0:W-:Y:S02]  /*4ba50*/  STS.U8 [R4+UR5+0xb40], R2 ;  /* 0x000b400204007988 */ /* 0x0081e40008000005 */
[----:B0-----:R-:W-:-:S02]  /*4ba60*/  LOP3.LUT R2, R14, 0x18, RZ, 0x3c, !PT ;  /* 0x000000180e027812 */ /* 0x001fc400078e3cff */
[----:B----4-:R-:W-:Y:S04]  /*4ba70*/  STS.U8 [R4+UR5+0xf00], R0 ;  /* 0x000f000004007988 */ /* 0x010fe80008000005 */
[----:B------:R-:W2:Y:S04]  /*4ba80*/  LDL.LU R14, [R1+0x64] ;  /* 0x00006400010e7983 */ /* 0x000ea80000300800 */
[----:B-----5:R-:W-:Y:S04]  /*4ba90*/  STS.U8 [R4+UR5+0xd40], R25 ;  /* 0x000d401904007988 */ /* 0x020fe80008000005 */
[----:B------:R-:W-:Y:S04]  /*4baa0*/  STS.U8 [R4+UR5+0xd00], R27 ;  /* 0x000d001b04007988 */ /* 0x000fe80008000005 */
[----:B------:R0:W-:Y:S04]  /*4bab0*/  STS.U8 [R2+UR5+0x180], R29 ;  /* 0x0001801d02007988 */ /* 0x0001e80008000005 */
[----:B------:R1:W-:Y:S04]  /*4bac0*/  STS.U8 [R2+UR5+0x1c0], R15 ;  /* 0x0001c00f02007988 */ /* 0x0003e80008000005 */
[----:B------:R3:W-:Y:S04]  /*4bad0*/  STS.U8 [R2+UR5+0x380], R3 ;  /* 0x0003800302007988 */ /* 0x0007e80008000005 */
[----:B0-----:R-:W4:Y:S04]  /*4bae0*/  LDL.LU R29, [R1+0x47c4] ;  /* 0x0047c400011d7983 */ /* 0x001f280000300800 */
[----:B-1----:R-:W5:Y:S04]  /*4baf0*/  LDL.LU R15, [R1+0x47c0] ;  /* 0x0047c000010f7983 */ /* 0x002f680000300800 */
[----:B---3--:R-:W3:Y:S04]  /*4bb00*/  LDL R3, [R1+0x34fc] ;  /* 0x0034fc0001037983 */ /* 0x008ee80000100800 */
[----:B------:R0:W-:Y:S04]  /*4bb10*/  STS.U8 [R2+UR5+0x3c0], R23 ;  /* 0x0003c01702007988 */ /* 0x0001e80008000005 */
[----:B------:R1:W-:Y:S04]  /*4bb20*/  STS.U8 [R2+UR5+0x580], R24 ;  /* 0x0005801802007988 */ /* 0x0003e80008000005 */
[----:B------:R1:W-:Y:S04]  /*4bb30*/  STS.U8 [R2+UR5+0x780], R22 ;  /* 0x0007801602007988 */ /* 0x0003e80008000005 */
[----:B0-----:R-:W3:Y:S04]  /*4bb40*/  LDL.LU R23, [R1+0x47bc] ;  /* 0x0047bc0001177983 */ /* 0x001ee80000300800 */
[----:B-1----:R-:W4:Y:S04]  /*4bb50*/  LDL.LU R24, [R1+0x47b8] ;  /* 0x0047b80001187983 */ /* 0x002f280000300800 */
[----:B------:R-:W5:Y:S04]  /*4bb60*/  LDL.LU R22, [R1+0x47b4] ;  /* 0x0047b40001167983 */ /* 0x000f680000300800 */
[----:B------:R0:W-:Y:S04]  /*4bb70*/  STS.U8 [R2+UR5+0x7c0], R21 ;  /* 0x0007c01502007988 */ /* 0x0001e80008000005 */
[----:B------:R1:W-:Y:S04]  /*4bb80*/  STS.U8 [R2+UR5+0x980], R19 ;  /* 0x0009801302007988 */ /* 0x0003e80008000005 */
[----:B------:R1:W-:Y:S04]  /*4bb90*/  STS.U8 [R2+UR5+0x9c0], R17 ;  /* 0x0009c01102007988 */ /* 0x0003e80008000005 */
[----:B0-----:R-:W5:Y:S04]  /*4bba0*/  LDL.LU R21, [R1+0x47b0] ;  /* 0x0047b00001157983 */ /* 0x001f680000300800 */
[----:B-1----:R-:W5:Y:S04]  /*4bbb0*/  LDL.LU R19, [R1+0x47ac] ;  /* 0x0047ac0001137983 */ /* 0x002f680000300800 */
[----:B------:R-:W5:Y:S04]  /*4bbc0*/  LDL.LU R17, [R1+0x47a8] ;  /* 0x0047a80001117983 */ /* 0x000f680000300800 */
[----:B--2---:R-:W-:Y:S04]  /*4bbd0*/  STS.U8 [R2+UR5+0x5c0], R14 ;  /* 0x0005c00e02007988 */ /* 0x004fe80008000005 */
[----:B---3--:R-:W-:Y:S04]  /*4bbe0*/  STS.U8 [R2+UR5+0xfc0], R23 ;  /* 0x000fc01702007988 */ /* 0x008fe80008000005 */
[----:B----4-:R-:W-:Y:S04]  /*4bbf0*/  STS.U8 [R2+UR5+0xf80], R24 ;  /* 0x000f801802007988 */ /* 0x010fe80008000005 */
[----:B-----5:R-:W-:Y:S04]  /*4bc00*/  STS.U8 [R2+UR5+0xdc0], R22 ;  /* 0x000dc01602007988 */ /* 0x020fe80008000005 */
[----:B------:R-:W-:Y:S04]  /*4bc10*/  STS.U8 [R2+UR5+0xd80], R21 ;  /* 0x000d801502007988 */ /* 0x000fe80008000005 */
[----:B------:R-:W-:Y:S04]  /*4bc20*/  STS.U8 [R2+UR5+0xbc0], R19 ;  /* 0x000bc01302007988 */ /* 0x000fe80008000005 */
[----:B------:R0:W-:Y:S04]  /*4bc30*/  STS.U8 [R2+UR5+0xb80], R17 ;  /* 0x000b801102007988 */ /* 0x0001e80008000005 */
[----:B0-----:R-:W2:Y:S01]  /*4bc40*/  LDL R2, [R1+0x34e4] ;  /* 0x0034e40001027983 */ /* 0x001ea20000100800 */
[----:B------:R-:W0:Y:S01]  /*4bc50*/  S2R R14, SR_TID.X ;  /* 0x00000000000e7919 */ /* 0x000e220000002100 */
[----:B------:R-:W-:-:S02]  /*4bc60*/  PRMT R15, RZ, 0x7610, R15 ;  /* 0x00007610ff0f7816 */ /* 0x000fc4000000000f */
[----:B0-----:R-:W-:-:S04]  /*4bc70*/  LOP3.LUT R14, R14, 0x3f, RZ, 0xc0, !PT ;  /* 0x0000003f0e0e7812 */ /* 0x001fc800078ec0ff */
[----:B------:R-:W-:Y:S01]  /*4bc80*/  ISETP.GE.AND P0, PT, R14, UR7, PT ;  /* 0x000000070e007c0c */ /* 0x000fe2000bf06270 */
[----:B------:R-:W-:-:S12]  /*4bc90*/  BAR.SYNC.DEFER_BLOCKING 0x0 ;  /* 0x0000000000007b1d */ /* 0x000fd80000010000 */
[----:B--2---:R-:W-:-:S04]  /*4bca0*/  @!P0 LOP3.LUT R3, R3, R2, RZ, 0x3c, !PT ;  /* 0x0000000203038212 */ /* 0x004fc800078e3cff */
[----:B------:R-:W-:-:S04]  /*4bcb0*/  @!P0 LOP3.LUT R2, R3, R2, RZ, 0x3c, !PT ;  /* 0x0000000203028212 */ /* 0x000fc800078e3cff */
[----:B------:R-:W-:-:S05]  /*4bcc0*/  @!P0 LOP3.LUT R3, R3, R2, RZ, 0x3c, !PT ;  /* 0x0000000203038212 */ /* 0x000fca00078e3cff */
[----:B------:R-:W2:Y:S04]  /*4bcd0*/  @!P0 LDG.E.U8 R15, desc[UR8][R2.64] ;  /* 0x00000008020f8981 */ /* 0x000ea8000c1e1100 */
[----:B--2---:R0:W-:Y:S04]  /*4bce0*/  STL [R1+0x1444], R15 ;  /* 0x0014440f01007387 */ /* 0x0041e80000100800 */
[----:B0-----:R-:W2:Y:S04]  /*4bcf0*/  LDL.LU R15, [R1+0x47a4] ;  /* 0x0047a400010f7983 */ /* 0x001ea80000300800 */
[----:B------:R-:W3:Y:S04]  /*4bd00*/  LDL R2, [R1+0x34e8] ;  /* 0x0034e80001027983 */ /* 0x000ee80000100800 */
[----:B------:R-:W3:Y:S01]  /*4bd10*/  LDL R3, [R1+0x3504] ;  /* 0x0035040001037983 */ /* 0x000ee20000100800 */
[----:B------:R-:W-:-:S02]  /*4bd20*/  PRMT R29, RZ, 0x7610, R29 ;  /* 0x00007610ff1d7816 */ /* 0x000fc4000000001d */
[----:B---3--:R-:W-:-:S04]  /*4bd30*/  @!P1 LOP3.LUT R3, R3, R2, RZ, 0x3c, !PT ;  /* 0x0000000203039212 */ /* 0x008fc800078e3cff */
[----:B------:R-:W-:-:S04]  /*4bd40*/  @!P1 LOP3.LUT R2, R3, R2, RZ, 0x3c, !PT ;  /* 0x0000000203029212 */ /* 0x000fc800078e3cff */
[----:B------:R-:W-:-:S05]  /*4bd50*/  @!P1 LOP3.LUT R3, R3, R2, RZ, 0x3c, !PT ;  /* 0x0000000203039212 */ /* 0x000fca00078e3cff */
[----:B------:R-:W3:Y:S04]  /*4bd60*/  @!P1 LDG.E.U8 R29, desc[UR8][R2.64] ;  /* 0x00000008021d9981 */ /* 0x000ee8000c1e1100 */
[----:B---3--:R0:W-:Y:S04]  /*4bd70*/  STL [R1+0x1440], R29 ;  /* 0x0014401d01007387 */ /* 0x0081e80000100800 */
[----:B0-----:R-:W3:Y:S04]  /*4bd80*/  LDL.LU R29, [R1+0x47a0] ;  /* 0x0047a000011d7983 */ /* 0x001ee80000300800 */
[----:B------:R-:W4:Y:S04]  /*4bd90*/  LDL R2, [R1+0x1520] ;  /* 0x0015200001027983 */ /* 0x000f280000100800 */
[----:B------:R-:W4:Y:S01]  /*4bda0*/  LDL R3, [R1+0x3290] ;  /* 0x0032900001037983 */ /* 0x000f220000100800 */
[----:B--2---:R-:W-:-:S02]  /*4bdb0*/  PRMT R15, RZ, 0x7610, R15 ;  /* 0x00007610ff0f7816 */ /* 0x004fc4000000000f */
[----:B----4-:R-:W-:-:S04]  /*4bdc0*/  @!P0 LOP3.LUT R3, R3, R2, RZ, 0x3c, !PT ;  /* 0x0000000203038212 */ /* 0x010fc800078e3cff */
[----:B------:R-:W-:-:S04]  /*4bdd0*/  @!P0 LOP3.LUT R2, R3, R2, RZ, 0x3c, !PT ;  /* 0x0000000203028212 */ /* 0x000fc800078e3cff */
[----:B------:R-:W-:-:S05]  /*4bde0*/  @!P0 LOP3.LUT R3, R3, R2, RZ, 0x3c, !PT ;  /* 0x0000000203038212 */ /* 0x000fca00078e3cff */
[----:B------:R-:W2:Y:S04]  /*4bdf0*/  @!P0 LDG.E.U8 R15, desc[UR8][R2.64] ;  /* 0x00000008020f8981 */ /* 0x000ea8000c1e1100 */
[----:B--2---:R0:W-:Y:S04]  /*4be00*/  STL [R1+0x143c], R15 ;  /* 0x00143c0f01007387 */ /* 0x0041e80000100800 */
[----:B0-----:R-:W2:Y:S04]  /*4be10*/  LDL.LU R15, [R1+0x479c] ;  /* 0x00479c00010f7983 */ /* 0x001ea80000300800 */
[----:B------:R-:W4:Y:S04]  /*4be20*/  LDL R2, [R1+0x151c] ;  /* 0x00151c0001027983 */ /* 0x000f280000100800 */
[----:B------:R-:W4:Y:S01]  /*4be30*/  LDL R3, [R1+0x328c] ;  /* 0x00328c0001037983 */ /* 0x000f220000100800 */
[----:B---3--:R-:W-:-:S02]  /*4be40*/  PRMT R29, RZ, 0x7610, R29 ;  /* 0x00007610ff1d7816 */ /* 0x008fc4000000001d */
[----:B----4-:R-:W-:-:S04]  /*4be50*/  @!P1 LOP3.LUT R3, R3, R2, RZ, 0x3c, !PT ;  /* 0x0000000203039212 */ /* 0x010fc800078e3cff */
        /* <DEDUP_REMOVED lines=8367> */
[----:B------:R-:W4:Y:S02]  /*6c950*/  LDL R3, [R1+0x15b0] ;  /* 0x0015b00001037983 */ /* 0x000f240000100800 */
[----:B----4-:R-:W-:-:S02]  /*6c960*/  @!P1 LOP3.LUT R3, R3, R2, RZ, 0x3c, !PT ;  /* 0x0000000203039212 */ /* 0x010fc400078e3cff */
[----:B--2---:R-:W-:Y:S02]  /*6c970*/  PRMT R15, RZ, 0x7610, R15 ;  /* 0x00007610ff0f7816 */ /* 0x004fe4000000000f */
        /* <DEDUP_REMOVED lines=474> */
[----:B------:R-:W4:Y:S01]  /*6e720*/  LDL R3, [R1+0x33dc] ;  /* 0x0033dc0001037983 */ /* 0x000f220000100800 */
[----:B------:R-:W-:-:S02]  /*6e730*/  PRMT R24, RZ, 0x7610, R24 ;  /* 0x00007610ff187816 */ /* 0x000fc40000000018 */
[----:B----4-:R-:W-:-:S04]  /*6e740*/  @!P0 LOP3.LUT R3, R3, R2, RZ, 0x3c, !PT ;  /* 0x0000000203038212 */ /* 0x010fc800078e3cff */
[----:B------:R-:W-:-:S04]  /*6e750*/  @!P0 LOP3.LUT R2, R3, R2, RZ, 0x3c, !PT ;  /* 0x0000000203028212 */ /* 0x000fc800078e3cff */
[----:B------:R-:W-:-:S05]  /*6e760*/  @!P0 LOP3.LUT R3, R3, R2, RZ, 0x3c, !PT ;  /* 0x0000000203038212 */ /* 0x000fca00078e3cff */
[----:B------:R0:W4:Y:S04]  /*6e770*/  @!P0 LDG.E.U8 R24, desc[UR8][R2.64] ;  /* 0x0000000802188981 */ /* 0x000128000c1e1100 */
[----:B------:R-:W0:Y:S04]  /*6e780*/  LDL R2, [R1+0x33b8] ;  /* 0x0033b80001027983 */ /* 0x000e280000100800 */
[----:B------:R-:W0:Y:S01]  /*6e790*/  LDL R3, [R1+0x33f0] ;  /* 0x0033f00001037983 */ /* 0x000e220000100800 */
[----:B--2---:R-:W-:Y:S02]  /*6e7a0*/  PRMT R15, RZ, 0x7610, R15 ;  /* 0x00007610ff0f7816 */ /* 0x004fe4000000000f */
[----:B0-----:R-:W-:-:S04]  /*6e7b0*/  @!P1 LOP3.LUT R3, R3, R2, RZ, 0x3c, !PT ;  /* 0x0000000203039212 */ /* 0x001fc800078e3cff */
[----:B------:R-:W-:-:S04]  /*6e7c0*/  @!P1 LOP3.LUT R2, R3, R2, RZ, 0x3c, !PT ;  /* 0x0000000203029212 */ /* 0x000fc800078e3cff */
[----:B------:R-:W-:-:S05]  /*6e7d0*/  @!P1 LOP3.LUT R3, R3, R2, RZ, 0x3c, !PT ;  /* 0x0000000203039212 */ /* 0x000fca00078e3cff */
[----:B------:R-:W2:Y:S04]  /*6e7e0*/  @!P1 LDG.E.U8 R15, desc[UR8][R2.64] ;  /* 0x00000008020f9981 */ /* 0x000ea8000c1e1100 */
[----:B----4-:R0:W-:Y:S04]  /*6e7f0*/  STL [R1+0x44], R24 ;  /* 0x0000441801007387 */ /* 0x0101e80000100800 */
[----:B0-----:R-:W4:Y:S04]  /*6e800*/  LDL R24, [R1+0x340c] ;  /* 0x00340c0001187983 */ /* 0x001f280000100800 */
[----:B--2---:R0:W-:Y:S04]  /*6e810*/  STL [R1+0x40], R15 ;  /* 0x0000400f01007387 */ /* 0x0041e80000100800 */
[----:B0-----:R-:W2:Y:S04]  /*6e820*/  LDL.LU R15, [R1+0x383c] ;  /* 0x00383c00010f7983 */ /* 0x001ea80000300800 */
[----:B------:R-:W5:Y:S04]  /*6e830*/  LDL R2, [R1+0x33c4] ;  /* 0x0033c40001027983 */ /* 0x000f680000100800 */
[----:B------:R-:W5:Y:S02]  /*6e840*/  LDL R3, [R1+0x33ec] ;  /* 0x0033ec0001037983 */ /* 0x000f640000100800 */
[----:B-----5:R-:W-:-:S02]  /*6e850*/  @!P0 LOP3.LUT R3, R3, R2, RZ, 0x3c, !PT ;  /* 0x0000000203038212 */ /* 0x020fc400078e3cff */
[----:B--2---:R-:W-:Y:S02]  /*6e860*/  PRMT R15, RZ, 0x7610, R15 ;  /* 0x00007610ff0f7816 */ /* 0x004fe4000000000f */
[----:B------:R-:W-:-:S04]  /*6e870*/  @!P0 LOP3.LUT R2, R3, R2, RZ, 0x3c, !PT ;  /* 0x0000000203028212 */ /* 0x000fc800078e3cff */
[----:B------:R-:W-:-:S05]  /*6e880*/  @!P0 LOP3.LUT R3, R3, R2, RZ, 0x3c, !PT ;  /* 0x0000000203038212 */ /* 0x000fca00078e3cff */
[----:B------:R-:W2:Y:S04]  /*6e890*/  @!P0 LDG.E.U8 R15, desc[UR8][R2.64] ;  /* 0x00000008020f8981 */ /* 0x000ea8000c1e1100 */
        /* <DEDUP_REMOVED lines=29> */
[----:B------:R-:W5:Y:S01]  /*6ea70*/  LDL R3, [R1+0x33e4] ;  /* 0x0033e40001037983 */ /* 0x000f620000100800 */
[----:B----4-:R-:W-:-:S03]  /*6ea80*/  @!P0 IMAD.MOV.U32 R2, RZ, RZ, R24 ;  /* 0x000000ffff028224 */ /* 0x010fc600078e0018 */
[----:B------:R-:W4:Y:S01]  /*6ea90*/  LDL R24, [R1+0x3440] ;  /* 0x0034400001187983 */ /* 0x000f220000100800 */
[----:B--2---:R-:W-:-:S06]  /*6eaa0*/  PRMT R15, RZ, 0x7610, R15 ;  /* 0x00007610ff0f7816 */ /* 0x004fcc000000000f */
[----:B-----5:R-:W2:Y:S04]  /*6eab0*/  @!P0 LDG.E.U8 R15, desc[UR8][R2.64] ;  /* 0x00000008020f8981 */ /* 0x020ea8000c1e1100 */
        /* <DEDUP_REMOVED lines=12> */
[----:B------:R-:W5:Y:S01]  /*6eb80*/  LDL R3, [R1+0x341c] ;  /* 0x00341c0001037983 */ /* 0x000f620000100800 */
[----:B------:R-:W-:-:S02]  /*6eb90*/  PRMT R27, RZ, 0x7610, R27 ;  /* 0x00007610ff1b7816 */ /* 0x000fc4000000001b */
[----:B-----5:R-:W-:-:S04]  /*6eba0*/  @!P0 LOP3.LUT R3, R3, R2, RZ, 0x3c, !PT ;  /* 0x0000000203038212 */ /* 0x020fc800078e3cff */
[----:B------:R-:W-:-:S04]  /*6ebb0*/  @!P0 LOP3.LUT R2, R3, R2, RZ, 0x3c, !PT ;  /* 0x0000000203028212 */ /* 0x000fc800078e3cff */
[----:B------:R-:W-:-:S05]  /*6ebc0*/  @!P0 LOP3.LUT R3, R3, R2, RZ, 0x3c, !PT ;  /* 0x0000000203038212 */ /* 0x000fca00078e3cff */
[----:B------:R0:W5:Y:S04]  /*6ebd0*/  @!P0 LDG.E.U8 R27, desc[UR8][R2.64] ;  /* 0x00000008021b8981 */ /* 0x000168000c1e1100 */
[----:B------:R-:W0:Y:S04]  /*6ebe0*/  LDL R2, [R1+0x33f8] ;  /* 0x0033f80001027983 */ /* 0x000e280000100800 */
[----:B------:R-:W0:Y:S01]  /*6ebf0*/  LDL R3, [R1+0x3430] ;  /* 0x0034300001037983 */ /* 0x000e220000100800 */
[----:B---3--:R-:W-:Y:S02]  /*6ec00*/  PRMT R29, RZ, 0x7610, R29 ;  /* 0x00007610ff1d7816 */ /* 0x008fe4000000001d */
[----:B0-----:R-:W-:-:S04]  /*6ec10*/  @!P1 LOP3.LUT R3, R3, R2, RZ, 0x3c, !PT ;  /* 0x0000000203039212 */ /* 0x001fc800078e3cff */
[----:B------:R-:W-:-:S04]  /*6ec20*/  @!P1 LOP3.LUT R2, R3, R2, RZ, 0x3c, !PT ;  /* 0x0000000203029212 */ /* 0x000fc800078e3cff */
[----:B------:R-:W-:Y:S01]  /*6ec30*/  @!P1 LOP3.LUT R3, R3, R2, RZ, 0x3c, !PT ;  /* 0x0000000203039212 */ /* 0x000fe200078e3cff */
[----:B-----5:R0:W-:Y:S04]  /*6ec40*/  STL [R1+0x34], R27 ;  /* 0x0000341b01007387 */ /* 0x0201e80000100800 */
[----:B------:R1:W3:Y:S01]  /*6ec50*/  @!P1 LDG.E.U8 R29, desc[UR8][R2.64] ;  /* 0x00000008021d9981 */ /* 0x0002e2000c1e1100 */
[----:B--2---:R-:W-:-:S03]  /*6ec60*/  PRMT R15, RZ, 0x7610, R15 ;  /* 0x00007610ff0f7816 */ /* 0x004fc6000000000f */
[----:B0-----:R-:W2:Y:S04]  /*6ec70*/  LDL R27, [R1+0x3450] ;  /* 0x00345000011b7983 */ /* 0x001ea80000100800 */
[----:B------:R-:W1:Y:S04]  /*6ec80*/  LDL R2, [R1+0x3404] ;  /* 0x0034040001027983 */ /* 0x000e680000100800 */
[----:B------:R-:W1:Y:S02]  /*6ec90*/  LDL R3, [R1+0x342c] ;  /* 0x00342c0001037983 */ /* 0x000e640000100800 */
[----:B-1----:R-:W-:-:S04]  /*6eca0*/  @!P0 LOP3.LUT R3, R3, R2, RZ, 0x3c, !PT ;  /* 0x0000000203038212 */ /* 0x002fc800078e3cff */
[----:B------:R-:W-:-:S04]  /*6ecb0*/  @!P0 LOP3.LUT R2, R3, R2, RZ, 0x3c, !PT ;  /* 0x0000000203028212 */ /* 0x000fc800078e3cff */
[----:B------:R-:W-:-:S05]  /*6ecc0*/  @!P0 LOP3.LUT R3, R3, R2, RZ, 0x3c, !PT ;  /* 0x0000000203038212 */ /* 0x000fca00078e3cff */
[----:B------:R-:W5:Y:S04]  /*6ecd0*/  @!P0 LDG.E.U8 R15, desc[UR8][R2.64] ;  /* 0x00000008020f8981 */ /* 0x000f68000c1e1100 */
[----:B---3--:R0:W-:Y:S04]  /*6ece0*/  STL [R1+0x30], R29 ;  /* 0x0000301d01007387 */ /* 0x0081e80000100800 */
[----:B0-----:R-:W3:Y:S04]  /*6ecf0*/  LDL R29, [R1+0x344c] ;  /* 0x00344c00011d7983 */ /* 0x001ee80000100800 */
[----:B-----5:R0:W-:Y:S04]  /*6ed00*/  STL [R1+0x2c], R15 ;  /* 0x00002c0f01007387 */ /* 0x0201e80000100800 */
[----:B0-----:R-:W5:Y:S04]  /*6ed10*/  LDL.LU R15, [R1+0x3820] ;  /* 0x00382000010f7983 */ /* 0x001f680000300800 */
[----:B------:R-:W2:Y:S01]  /*6ed20*/  LDL R3, [R1+0x3408] ;  /* 0x0034080001037983 */ /* 0x000ea20000100800 */
[----:B------:R-:W-:Y:S01]  /*6ed30*/  PRMT R14, RZ, 0x7610, R14 ;  /* 0x00007610ff0e7816 */ /* 0x000fe2000000000e */
[----:B----4-:R-:W-:-:S02]  /*6ed40*/  @!P1 IMAD.MOV.U32 R2, RZ, RZ, R24 ;  /* 0x000000ffff029224 */ /* 0x010fc400078e0018 */
[----:B------:R-:W4:Y:S04]  /*6ed50*/  LDL R24, [R1+0x3460] ;  /* 0x0034600001187983 */ /* 0x000f280000100800 */
[----:B--2---:R-:W2:Y:S04]  /*6ed60*/  @!P1 LDG.E.U8 R14, desc[UR8][R2.64] ;  /* 0x00000008020e9981 */ /* 0x004ea8000c1e1100 */
[----:B--2---:R-:W-:Y:S04]  /*6ed70*/  STL [R1+0x28], R14 ;  /* 0x0000280e01007387 */ /* 0x004fe80000100800 */
        /* <DEDUP_REMOVED lines=9> */
[----:B0-----:R-:W-:Y:S02]  /*6ee10*/  @!P1 IMAD.MOV.U32 R2, RZ, RZ, R27 ;  /* 0x000000ffff029224 */ /* 0x001fe400078e001b */
[----:B--2---:R0:W-:Y:S01]  /*6ee20*/  STL [R1+0x54], R28 ;  /* 0x0000541c01007387 */ /* 0x0041e20000100800 */
[----:B------:R-:W-:-:S03]  /*6ee30*/  PRMT R25, RZ, 0x7610, R25 ;  /* 0x00007610ff197816 */ /* 0x000fc60000000019 */
[----:B------:R-:W2:Y:S04]  /*6ee40*/  LDL R27, [R1+0x3438] ;  /* 0x00343800011b7983 */ /* 0x000ea80000100800 */
[----:B---3--:R1:W3:Y:S04]  /*6ee50*/  @!P1 LDG.E.U8 R26, desc[UR8][R2.64] ;  /* 0x00000008021a9981 */ /* 0x0082e8000c1e1100 */
[----:B0-----:R-:W2:Y:S04]  /*6ee60*/  LDL R28, [R1+0x345c] ;  /* 0x00345c00011c7983 */ /* 0x001ea80000100800 */
[----:B------:R-:W2:Y:S01]  /*6ee70*/  LDL R3, [R1+0x3424] ;  /* 0x0034240001037983 */ /* 0x000ea20000100800 */
[----:B-1----:R-:W-:-:S03]  /*6ee80*/  @!P0 IMAD.MOV.U32 R2, RZ, RZ, R29 ;  /* 0x000000ffff028224 */ /* 0x002fc600078e001d */
[----:B---3--:R0:W-:Y:S01]  /*6ee90*/  STL [R1+0x24], R26 ;  /* 0x0000241a01007387 */ /* 0x0081e20000100800 */
[----:B------:R-:W-:-:S03]  /*6eea0*/  PRMT R17, RZ, 0x7610, R17 ;  /* 0x00007610ff117816 */ /* 0x000fc60000000011 */
[----:B------:R-:W3:Y:S04]  /*6eeb0*/  LDL R29, [R1+0x3444] ;  /* 0x00344400011d7983 */ /* 0x000ee80000100800 */
[----:B--2---:R4:W2:Y:S04]  /*6eec0*/  @!P0 LDG.E.U8 R25, desc[UR8][R2.64] ;  /* 0x0000000802198981 */ /* 0x0048a8000c1e1100 */
[----:B0-----:R-:W3:Y:S04]  /*6eed0*/  LDL R26, [R1+0x3470] ;  /* 0x00347000011a7983 */ /* 0x001ee80000100800 */
[----:B------:R-:W3:Y:S01]  /*6eee0*/  LDL R3, [R1+0x3428] ;  /* 0x0034280001037983 */ /* 0x000ee20000100800 */
[----:B----4-:R-:W-:-:S03]  /*6eef0*/  @!P1 IMAD.MOV.U32 R2, RZ, RZ, R24 ;  /* 0x000000ffff029224 */ /* 0x010fc600078e0018 */
[----:B--2---:R0:W-:Y:S01]  /*6ef00*/  STL [R1+0x20], R25 ;  /* 0x0000201901007387 */ /* 0x0041e20000100800 */
[----:B------:R-:W-:Y:S02]  /*6ef10*/  PRMT R16, RZ, 0x7610, R16 ;  /* 0x00007610ff107816 */ /* 0x000fe40000000010 */
[----:B------:R-:W-:Y:S02]  /*6ef20*/  PRMT R4, RZ, 0x7610, R4 ;  /* 0x00007610ff047816 */ /* 0x000fe40000000004 */
[----:B------:R-:W-:Y:S01]  /*6ef30*/  PRMT R0, RZ, 0x7610, R0 ;  /* 0x00007610ff007816 */ /* 0x000fe20000000000 */
[----:B------:R-:W2:Y:S04]  /*6ef40*/  LDL R24, [R1+0x3448] ;  /* 0x0034480001187983 */ /* 0x000ea80000100800 */
[----:B---3--:R1:W3:Y:S04]  /*6ef50*/  @!P1 LDG.E.U8 R17, desc[UR8][R2.64] ;  /* 0x0000000802119981 */ /* 0x0082e8000c1e1100 */
[----:B0-----:R-:W4:Y:S04]  /*6ef60*/  LDL R25, [R1+0x346c] ;  /* 0x00346c0001197983 */ /* 0x001f280000100800 */
[----:B------:R-:W2:Y:S01]  /*6ef70*/  LDL R3, [R1+0x3434] ;  /* 0x0034340001037983 */ /* 0x000ea20000100800 */
[----:B-1----:R-:W-:-:S05]  /*6ef80*/  @!P0 IMAD.MOV.U32 R2, RZ, RZ, R28 ;  /* 0x000000ffff028224 */ /* 0x002fca00078e001c */
[----:B--2---:R0:W2:Y:S02]  /*6ef90*/  @!P0 LDG.E.U8 R16, desc[UR8][R2.64] ;  /* 0x0000000802108981 */ /* 0x0040a4000c1e1100 */
[----:B0-----:R-:W-:Y:S02]  /*6efa0*/  @!P1 IMAD.MOV.U32 R2, RZ, RZ, R26 ;  /* 0x000000ffff029224 */ /* 0x001fe400078e001a */
[----:B------:R-:W-:-:S05]  /*6efb0*/  @!P1 IMAD.MOV.U32 R3, RZ, RZ, R27 ;  /* 0x000000ffff039224 */ /* 0x000fca00078e001b */
[----:B------:R4:W5:Y:S02]  /*6efc0*/  @!P1 LDG.E.U8 R4, desc[UR8][R2.64] ;  /* 0x0000000802049981 */ /* 0x000964000c1e1100 */
[----:B----4-:R-:W-:Y:S02]  /*6efd0*/  @!P0 IMAD.MOV.U32 R2, RZ, RZ, R25 ;  /* 0x000000ffff028224 */ /* 0x010fe400078e0019 */
[----:B------:R-:W-:-:S05]  /*6efe0*/  @!P0 IMAD.MOV.U32 R3, RZ, RZ, R29 ;  /* 0x000000ffff038224 */ /* 0x000fca00078e001d */
[----:B------:R0:W4:Y:S04]  /*6eff0*/  @!P0 LDG.E.U8 R0, desc[UR8][R2.64] ;  /* 0x0000000802008981 */ /* 0x000128000c1e1100 */
[----:B---3--:R1:W-:Y:S04]  /*6f000*/  STL [R1+0x1c], R17 ;  /* 0x00001c1101007387 */ /* 0x0083e80000100800 */
[----:B------:R-:W3:Y:S04]  /*6f010*/  LDL R28, [R1+0x3454] ;  /* 0x00345400011c7983 */ /* 0x000ee80000100800 */
[----:B-1----:R-:W3:Y:S01]  /*6f020*/  LDL R17, [R1+0x3480] ;  /* 0x0034800001117983 */ /* 0x002ee20000100800 */
[----:B0-----:R-:W-:-:S03]  /*6f030*/  @!P1 IMAD.MOV.U32 R3, RZ, RZ, R24 ;  /* 0x000000ffff039224 */ /* 0x001fc600078e0018 */
[----:B--2---:R0:W-:Y:S04]  /*6f040*/  STL [R1+0x18], R16 ;  /* 0x0000181001007387 */ /* 0x0041e80000100800 */
[----:B------:R-:W2:Y:S04]  /*6f050*/  LDL R27, [R1+0x3458] ;  /* 0x00345800011b7983 */ /* 0x000ea80000100800 */
[----:B------:R-:W2:Y:S04]  /*6f060*/  LDL R26, [R1+0x3490] ;  /* 0x00349000011a7983 */ /* 0x000ea80000100800 */
[----:B0-----:R-:W2:Y:S04]  /*6f070*/  LDL R16, [R1+0x347c] ;  /* 0x00347c0001107983 */ /* 0x001ea80000100800 */
[----:B-----5:R-:W-:Y:S04]  /*6f080*/  STL [R1+0x3818], R4 ;  /* 0x0038180401007387 */ /* 0x020fe80000100800 */
[----:B------:R-:W5:Y:S04]  /*6f090*/  LDL R25, [R1+0x3464] ;  /* 0x0034640001197983 */ /* 0x000f680000100800 */
[----:B----4-:R0:W-:Y:S04]  /*6f0a0*/  STL [R1+0x10], R0 ;  /* 0x0000100001007387 */ /* 0x0101e80000100800 */
[----:B------:R-:W4:Y:S04]  /*6f0b0*/  LDL R24, [R1+0x3468] ;  /* 0x0034680001187983 */ /* 0x000f280000100800 */
[----:B0-----:R-:W4:Y:S01]  /*6f0c0*/  LDL R0, [R1+0x348c] ;  /* 0x00348c0001007983 */ /* 0x001f220000100800 */
[----:B---3--:R-:W-:-:S03]  /*6f0d0*/  @!P1 IMAD.MOV.U32 R2, RZ, RZ, R17 ;  /* 0x000000ffff029224 */ /* 0x008fc600078e0011 */
[----:B------:R-:W3:Y:S01]  /*6f0e0*/  LDL R17, [R1+0x34a0] ;  /* 0x0034a00001117983 */ /* 0x000ee20000100800 */
[----:B------:R-:W-:-:S06]  /*6f0f0*/  PRMT R4, RZ, 0x7610, R4 ;  /* 0x00007610ff047816 */ /* 0x000fcc0000000004 */
[----:B------:R0:W3:Y:S01]  /*6f100*/  @!P1 LDG.E.U8 R4, desc[UR8][R2.64] ;  /* 0x0000000802049981 */ /* 0x0000e2000c1e1100 */
[----:B------:R-:W-:Y:S02]  /*6f110*/  PRMT R11, RZ, 0x7610, R11 ;  /* 0x00007610ff0b7816 */ /* 0x000fe4000000000b */
[----:B------:R-:W-:Y:S01]  /*6f120*/  PRMT R10, RZ, 0x7610, R10 ;  /* 0x00007610ff0a7816 */ /* 0x000fe2000000000a */
[----:B0-----:R-:W-:Y:S01]  /*6f130*/  @!P0 IMAD.MOV.U32 R3, RZ, RZ, R28 ;  /* 0x000000ffff038224 */ /* 0x001fe200078e001c */
[----:B------:R-:W-:Y:S02]  /*6f140*/  PRMT R7, RZ, 0x7610, R7 ;  /* 0x00007610ff077816 */ /* 0x000fe40000000007 */
[----:B------:R-:W-:Y:S01]  /*6f150*/  PRMT R6, RZ, 0x7610, R6 ;  /* 0x00007610ff067816 */ /* 0x000fe20000000006 */
[----:B--2---:R-:W-:Y:S02]  /*6f160*/  @!P0 IMAD.MOV.U32 R2, RZ, RZ, R16 ;  /* 0x000000ffff028224 */ /* 0x004fe400078e0010 */
[----:B------:R-:W2:Y:S04]  /*6f170*/  LDL R16, [R1+0x3474] ;  /* 0x0034740001107983 */ /* 0x000ea80000100800 */
[----:B------:R0:W2:Y:S02]  /*6f180*/  @!P0 LDG.E.U8 R11, desc[UR8][R2.64] ;  /* 0x00000008020b8981 */ /* 0x0000a4000c1e1100 */
[----:B0-----:R-:W-:-:S02]  /*6f190*/  @!P1 IMAD.MOV.U32 R2, RZ, RZ, R26 ;  /* 0x000000ffff029224 */ /* 0x001fc400078e001a */
[----:B------:R-:W-:-:S05]  /*6f1a0*/  @!P1 IMAD.MOV.U32 R3, RZ, RZ, R27 ;  /* 0x000000ffff039224 */ /* 0x000fca00078e001b */
[----:B------:R5:W2:Y:S02]  /*6f1b0*/  @!P1 LDG.E.U8 R10, desc[UR8][R2.64] ;  /* 0x00000008020a9981 */ /* 0x000aa4000c1e1100 */
[----:B-----5:R-:W-:Y:S02]  /*6f1c0*/  @!P0 IMAD.MOV.U32 R3, RZ, RZ, R25 ;  /* 0x000000ffff038224 */ /* 0x020fe400078e0019 */
[----:B----4-:R-:W-:-:S05]  /*6f1d0*/  @!P0 IMAD.MOV.U32 R2, RZ, RZ, R0 ;  /* 0x000000ffff028224 */ /* 0x010fca00078e0000 */
[----:B------:R3:W4:Y:S02]  /*6f1e0*/  @!P0 LDG.E.U8 R7, desc[UR8][R2.64] ;  /* 0x0000000802078981 */ /* 0x000724000c1e1100 */
[----:B---3--:R-:W-:Y:S02]  /*6f1f0*/  @!P1 IMAD.MOV.U32 R2, RZ, RZ, R17 ;  /* 0x000000ffff029224 */ /* 0x008fe400078e0011 */
[----:B------:R-:W-:-:S05]  /*6f200*/  @!P1 IMAD.MOV.U32 R3, RZ, RZ, R24 ;  /* 0x000000ffff039224 */ /* 0x000fca00078e0018 */
[----:B------:R0:W3:Y:S04]  /*6f210*/  @!P1 LDG.E.U8 R6, desc[UR8][R2.64] ;  /* 0x0000000802069981 */ /* 0x0000e8000c1e1100 */
[----:B------:R1:W-:Y:S04]  /*6f220*/  STL [R1+0x4], R4 ;  /* 0x0000040401007387 */ /* 0x0003e80000100800 */
[----:B-1----:R-:W5:Y:S01]  /*6f230*/  LDL R4, [R1+0x349c] ;  /* 0x00349c0001047983 */ /* 0x002f620000100800 */
[----:B------:R-:W-:-:S03]  /*6f240*/  PRMT R15, RZ, 0x7610, R15 ;  /* 0x00007610ff0f7816 */ /* 0x000fc6000000000f */
[----:B--2---:R1:W-:Y:S01]  /*6f250*/  STL [R1+0x37f8], R11 ;  /* 0x0037f80b01007387 */ /* 0x0043e20000100800 */
[----:B0-----:R-:W-:-:S03]  /*6f260*/  @!P0 IMAD.MOV.U32 R3, RZ, RZ, R16 ;  /* 0x000000ffff038224 */ /* 0x001fc600078e0010 */
[----:B------:R0:W-:Y:S04]  /*6f270*/  STL [R1+0x37fc], R10 ;  /* 0x0037fc0a01007387 */ /* 0x0001e80000100800 */
[----:B-1----:R-:W2:Y:S04]  /*6f280*/  LDL R11, [R1+0x3478] ;  /* 0x00347800010b7983 */ /* 0x002ea80000100800 */
[----:B------:R-:W2:Y:S04]  /*6f290*/  LDL R0, [R1+0x34b0] ;  /* 0x0034b00001007983 */ /* 0x000ea80000100800 */
[----:B----4-:R1:W-:Y:S04]  /*6f2a0*/  STL [R1+0x37b0], R7 ;  /* 0x0037b00701007387 */ /* 0x0103e80000100800 */
[----:B0-----:R-:W4:Y:S04]  /*6f2b0*/  LDL R10, [R1+0x3484] ;  /* 0x00348400010a7983 */ /* 0x001f280000100800 */
[----:B-1----:R-:W4:Y:S04]  /*6f2c0*/  LDL R7, [R1+0x34ac] ;  /* 0x0034ac0001077983 */ /* 0x002f280000100800 */
[----:B---3--:R0:W-:Y:S04]  /*6f2d0*/  STL [R1+0x37b4], R6 ;  /* 0x0037b40601007387 */ /* 0x0081e80000100800 */
[----:B------:R-:W3:Y:S04]  /*6f2e0*/  LDL R17, [R1+0x3488] ;  /* 0x0034880001117983 */ /* 0x000ee80000100800 */
[----:B------:R-:W3:Y:S01]  /*6f2f0*/  LDL R16, [R1+0x34c0] ;  /* 0x0034c00001107983 */ /* 0x000ee20000100800 */
[----:B------:R-:W-:-:S02]  /*6f300*/  PRMT R13, RZ, 0x7610, R13 ;  /* 0x00007610ff0d7816 */ /* 0x000fc4000000000d */
[----:B------:R-:W-:Y:S02]  /*6f310*/  PRMT R8, RZ, 0x7610, R8 ;  /* 0x00007610ff087816 */ /* 0x000fe40000000008 */
[----:B------:R-:W-:Y:S01]  /*6f320*/  PRMT R12, RZ, 0x7610, R12 ;  /* 0x00007610ff0c7816 */ /* 0x000fe2000000000c */
[----:B0-----:R-:W3:Y:S01]  /*6f330*/  LDL R6, [R1+0x3494] ;  /* 0x0034940001067983 */ /* 0x001ee20000100800 */
[----:B-----5:R-:W-:-:S03]  /*6f340*/  @!P0 IMAD.MOV.U32 R2, RZ, RZ, R4 ;  /* 0x000000ffff028224 */ /* 0x020fc600078e0004 */
[----:B------:R-:W5:Y:S04]  /*6f350*/  LDL R4, [R1+0x34bc] ;  /* 0x0034bc0001047983 */ /* 0x000f680000100800 */
[----:B------:R2:W5:Y:S02]  /*6f360*/  @!P0 LDG.E.U8 R15, desc[UR8][R2.64] ;  /* 0x00000008020f8981 */ /* 0x000564000c1e1100 */
[----:B--2---:R-:W-:Y:S02]  /*6f370*/  @!P1 IMAD.MOV.U32 R3, RZ, RZ, R11 ;  /* 0x000000ffff039224 */ /* 0x004fe400078e000b */
[----:B------:R-:W-:-:S05]  /*6f380*/  @!P1 IMAD.MOV.U32 R2, RZ, RZ, R0 ;  /* 0x000000ffff029224 */ /* 0x000fca00078e0000 */
[----:B------:R4:W2:Y:S02]  /*6f390*/  @!P1 LDG.E.U8 R13, desc[UR8][R2.64] ;  /* 0x00000008020d9981 */ /* 0x0008a4000c1e1100 */
[----:B----4-:R-:W-:Y:S02]  /*6f3a0*/  @!P0 IMAD.MOV.U32 R3, RZ, RZ, R10 ;  /* 0x000000ffff038224 */ /* 0x010fe400078e000a */
[----:B------:R-:W-:-:S05]  /*6f3b0*/  @!P0 IMAD.MOV.U32 R2, RZ, RZ, R7 ;  /* 0x000000ffff028224 */ /* 0x000fca00078e0007 */
[----:B------:R3:W4:Y:S02]  /*6f3c0*/  @!P0 LDG.E.U8 R8, desc[UR8][R2.64] ;  /* 0x0000000802088981 */ /* 0x000724000c1e1100 */
[----:B---3--:R-:W-:Y:S02]  /*6f3d0*/  @!P1 IMAD.MOV.U32 R2, RZ, RZ, R16 ;  /* 0x000000ffff029224 */ /* 0x008fe400078e0010 */
[----:B------:R-:W-:-:S05]  /*6f3e0*/  @!P1 IMAD.MOV.U32 R3, RZ, RZ, R17 ;  /* 0x000000ffff039224 */ /* 0x000fca00078e0011 */
[----:B------:R0:W3:Y:S04]  /*6f3f0*/  @!P1 LDG.E.U8 R12, desc[UR8][R2.64] ;  /* 0x00000008020c9981 */ /* 0x0000e8000c1e1100 */
[----:B-----5:R-:W-:Y:S04]  /*6f400*/  STL [R1+0x381c], R15 ;  /* 0x00381c0f01007387 */ /* 0x020fe80000100800 */
[----:B------:R-:W5:Y:S04]  /*6f410*/  LDL R11, [R1+0x3498] ;  /* 0x00349800010b7983 */ /* 0x000f680000100800 */
[----:B------:R-:W2:Y:S04]  /*6f420*/  LDL R0, [R1+0x34d0] ;  /* 0x0034d00001007983 */ /* 0x000ea80000100800 */
[----:B------:R-:W5:Y:S04]  /*6f430*/  LDL R10, [R1+0x34a4] ;  /* 0x0034a400010a7983 */ /* 0x000f680000100800 */
[----:B------:R-:W5:Y:S01]  /*6f440*/  LDL R7, [R1+0x34cc] ;  /* 0x0034cc0001077983 */ /* 0x000f620000100800 */
[----:B------:R-:W-:-:S02]  /*6f450*/  @!P0 IMAD.MOV.U32 R16, RZ, RZ, R4 ;  /* 0x000000ffff108224 */ /* 0x000fc400078e0004 */
[----:B------:R-:W-:Y:S01]  /*6f460*/  @!P0 IMAD.MOV.U32 R17, RZ, RZ, R6 ;  /* 0x000000ffff118224 */ /* 0x000fe200078e0006 */
[----:B0-----:R-:W-:-:S06]  /*6f470*/  PRMT R2, RZ, 0x7610, R2 ;  /* 0x00007610ff027816 */ /* 0x001fcc0000000002 */
[----:B------:R2:W5:Y:S01]  /*6f480*/  @!P0 LDG.E.U8 R2, desc[UR8][R16.64] ;  /* 0x0000000810028981 */ /* 0x000562000c1e1100 */
[----:B------:R-:W-:Y:S02]  /*6f490*/  PRMT R9, RZ, 0x7610, R9 ;  /* 0x00007610ff097816 */ /* 0x000fe40000000009 */
[----:B------:R-:W-:Y:S01]  /*6f4a0*/  PRMT R5, RZ, 0x7610, R5 ;  /* 0x00007610ff057816 */ /* 0x000fe20000000005 */
[----:B----4-:R-:W-:Y:S04]  /*6f4b0*/  STL [R1+0x380c], R8 ;  /* 0x00380c0801007387 */ /* 0x010fe80000100800 */
[----:B---3--:R-:W-:Y:S04]  /*6f4c0*/  STL [R1+0x3810], R12 ;  /* 0x0038100c01007387 */ /* 0x008fe80000100800 */
[----:B------:R-:W3:Y:S04]  /*6f4d0*/  LDL R6, [R1+0x34a8] ;  /* 0x0034a80001067983 */ /* 0x000ee80000100800 */
[----:B------:R-:W4:Y:S01]  /*6f4e0*/  LDL R4, [R1+0x34e0] ;  /* 0x0034e00001047983 */ /* 0x000f220000100800 */
[----:B--2---:R-:W-:-:S02]  /*6f4f0*/  @!P1 IMAD.MOV.U32 R16, RZ, RZ, R0 ;  /* 0x000000ffff109224 */ /* 0x004fc400078e0000 */
[----:B-----5:R-:W-:-:S05]  /*6f500*/  @!P1 IMAD.MOV.U32 R17, RZ, RZ, R11 ;  /* 0x000000ffff119224 */ /* 0x020fca00078e000b */
[----:B------:R0:W2:Y:S02]  /*6f510*/  @!P1 LDG.E.U8 R9, desc[UR8][R16.64] ;  /* 0x0000000810099981 */ /* 0x0000a4000c1e1100 */
[----:B0-----:R-:W-:Y:S02]  /*6f520*/  @!P0 IMAD.MOV.U32 R16, RZ, RZ, R7 ;  /* 0x000000ffff108224 */ /* 0x001fe400078e0007 */
[----:B------:R-:W-:-:S05]  /*6f530*/  @!P0 IMAD.MOV.U32 R17, RZ, RZ, R10 ;  /* 0x000000ffff118224 */ /* 0x000fca00078e000a */
[----:B------:R3:W5:Y:S01]  /*6f540*/  @!P0 LDG.E.U8 R5, desc[UR8][R16.64] ;  /* 0x0000000810058981 */ /* 0x000762000c1e1100 */
[----:B------:R-:W-:-:S03]  /*6f550*/  PRMT R3, RZ, 0x7610, R3 ;  /* 0x00007610ff037816 */ /* 0x000fc60000000003 */
[----:B------:R0:W-:Y:S04]  /*6f560*/  STL [R1+0x3800], R2 ;  /* 0x0038000201007387 */ /* 0x0001e80000100800 */
[----:B------:R-:W5:Y:S04]  /*6f570*/  LDL R0, [R1+0x34dc] ;  /* 0x0034dc0001007983 */ /* 0x000f680000100800 */
[----:B0-----:R-:W5:Y:S01]  /*6f580*/  LDL R2, [R1+0x34b4] ;  /* 0x0034b40001027983 */ /* 0x001f620000100800 */
[----:B---3--:R-:W-:Y:S02]  /*6f590*/  @!P1 IMAD.MOV.U32 R17, RZ, RZ, R6 ;  /* 0x000000ffff119224 */ /* 0x008fe400078e0006 */
[----:B----4-:R-:W-:-:S05]  /*6f5a0*/  @!P1 IMAD.MOV.U32 R16, RZ, RZ, R4 ;  /* 0x000000ffff109224 */ /* 0x010fca00078e0004 */
[----:B------:R0:W3:Y:S04]  /*6f5b0*/  @!P1 LDG.E.U8 R3, desc[UR8][R16.64] ;  /* 0x0000000810039981 */ /* 0x0000e8000c1e1100 */
[----:B--2---:R1:W-:Y:S04]  /*6f5c0*/  STL [R1+0x3804], R9 ;  /* 0x0038040901007387 */ /* 0x0043e80000100800 */
[----:B------:R-:W2:Y:S04]  /*6f5d0*/  LDL R11, [R1+0x34b8] ;  /* 0x0034b800010b7983 */ /* 0x000ea80000100800 */
[----:B------:R-:W4:Y:S04]  /*6f5e0*/  LDL R10, [R1+0x34f0] ;  /* 0x0034f000010a7983 */ /* 0x000f280000100800 */
[----:B------:R-:W2:Y:S04]  /*6f5f0*/  LDL R8, [R1+0x34ec] ;  /* 0x0034ec0001087983 */ /* 0x000ea80000100800 */
[----:B-1----:R-:W2:Y:S04]  /*6f600*/  LDL R9, [R1+0x34c4] ;  /* 0x0034c40001097983 */ /* 0x002ea80000100800 */
[----:B-----5:R1:W-:Y:S04]  /*6f610*/  STL [R1+0x37b8], R5 ;  /* 0x0037b80501007387 */ /* 0x0203e80000100800 */
[----:B------:R-:W5:Y:S04]  /*6f620*/  LDL R7, [R1+0x34c8] ;  /* 0x0034c80001077983 */ /* 0x000f680000100800 */
[----:B------:R-:W5:Y:S04]  /*6f630*/  LDL R6, [R1+0x34f8] ;  /* 0x0034f80001067983 */ /* 0x000f680000100800 */
[----:B------:R-:W5:Y:S04]  /*6f640*/  LDL R4, [R1+0x34f4] ;  /* 0x0034f40001047983 */ /* 0x000f680000100800 */
[----:B-1----:R-:W5:Y:S01]  /*6f650*/  LDL R5, [R1+0x34d4] ;  /* 0x0034d40001057983 */ /* 0x002f620000100800 */
[----:B0-----:R-:W-:-:S02]  /*6f660*/  @!P0 IMAD.MOV.U32 R16, RZ, RZ, R0 ;  /* 0x000000ffff108224 */ /* 0x001fc400078e0000 */
[----:B------:R-:W-:Y:S01]  /*6f670*/  @!P0 IMAD.MOV.U32 R17, RZ, RZ, R2 ;  /* 0x000000ffff118224 */ /* 0x000fe200078e0002 */
[----:B------:R-:W-:Y:S02]  /*6f680*/  PRMT R18, RZ, 0x7610, R18 ;  /* 0x00007610ff127816 */ /* 0x000fe40000000012 */
[----:B------:R-:W-:-:S04]  /*6f690*/  PRMT R19, RZ, 0x7610, R19 ;  /* 0x00007610ff137816 */ /* 0x000fc80000000013 */
[----:B------:R4:W5:Y:S01]  /*6f6a0*/  @!P0 LDG.E.U8 R18, desc[UR8][R16.64] ;  /* 0x0000000810128981 */ /* 0x000962000c1e1100 */
[----:B------:R-:W-:Y:S02]  /*6f6b0*/  PRMT R20, RZ, 0x7610, R20 ;  /* 0x00007610ff147816 */ /* 0x000fe40000000014 */
[----:B------:R-:W-:Y:S02]  /*6f6c0*/  PRMT R21, RZ, 0x7610, R21 ;  /* 0x00007610ff157816 */ /* 0x000fe40000000015 */
[----:B------:R-:W-:Y:S01]  /*6f6d0*/  PRMT R22, RZ, 0x7610, R22 ;  /* 0x00007610ff167816 */ /* 0x000fe20000000016 */
[----:B---3--:R-:W-:Y:S04]  /*6f6e0*/  STL [R1+0x37bc], R3 ;  /* 0x0037bc0301007387 */ /* 0x008fe80000100800 */
[----:B------:R-:W3:Y:S04]  /*6f6f0*/  LDL R0, [R1+0x3500] ;  /* 0x0035000001007983 */ /* 0x000ee80000100800 */
[----:B------:R-:W3:Y:S01]  /*6f700*/  LDL R2, [R1+0x34d8] ;  /* 0x0034d80001027983 */ /* 0x000ee20000100800 */
[----:B----4-:R-:W-:-:S02]  /*6f710*/  @!P1 IMAD.MOV.U32 R16, RZ, RZ, R10 ;  /* 0x000000ffff109224 */ /* 0x010fc400078e000a */
[----:B--2---:R-:W-:-:S05]  /*6f720*/  @!P1 IMAD.MOV.U32 R17, RZ, RZ, R11 ;  /* 0x000000ffff119224 */ /* 0x004fca00078e000b */
[----:B------:R0:W2:Y:S02]  /*6f730*/  @!P1 LDG.E.U8 R19, desc[UR8][R16.64] ;  /* 0x0000000810139981 */ /* 0x0000a4000c1e1100 */
[----:B0-----:R-:W-:Y:S02]  /*6f740*/  @!P0 IMAD.MOV.U32 R16, RZ, RZ, R8 ;  /* 0x000000ffff108224 */ /* 0x001fe400078e0008 */
[----:B------:R-:W-:-:S05]  /*6f750*/  @!P0 IMAD.MOV.U32 R17, RZ, RZ, R9 ;  /* 0x000000ffff118224 */ /* 0x000fca00078e0009 */
[----:B------:R5:W4:Y:S02]  /*6f760*/  @!P0 LDG.E.U8 R20, desc[UR8][R16.64] ;  /* 0x0000000810148981 */ /* 0x000b24000c1e1100 */
[----:B-----5:R-:W-:Y:S02]  /*6f770*/  @!P1 IMAD.MOV.U32 R16, RZ, RZ, R6 ;  /* 0x000000ffff109224 */ /* 0x020fe400078e0006 */
[----:B------:R-:W-:-:S05]  /*6f780*/  @!P1 IMAD.MOV.U32 R17, RZ, RZ, R7 ;  /* 0x000000ffff119224 */ /* 0x000fca00078e0007 */
[----:B------:R0:W5:Y:S02]  /*6f790*/  @!P1 LDG.E.U8 R21, desc[UR8][R16.64] ;  /* 0x0000000810159981 */ /* 0x000164000c1e1100 */
[----:B0-----:R-:W-:Y:S02]  /*6f7a0*/  @!P0 IMAD.MOV.U32 R16, RZ, RZ, R4 ;  /* 0x000000ffff108224 */ /* 0x001fe400078e0004 */
[----:B------:R-:W-:-:S05]  /*6f7b0*/  @!P0 IMAD.MOV.U32 R17, RZ, RZ, R5 ;  /* 0x000000ffff118224 */ /* 0x000fca00078e0005 */
[----:B------:R3:W2:Y:S01]  /*6f7c0*/  @!P0 LDG.E.U8 R22, desc[UR8][R16.64] ;  /* 0x0000000810168981 */ /* 0x0006a2000c1e1100 */
[----:B------:R-:W0:Y:S01]  /*6f7d0*/  S2R R29, SR_TID.X ;  /* 0x00000000001d7919 */ /* 0x000e220000002100 */
[----:B------:R-:W-:Y:S02]  /*6f7e0*/  PRMT R23, RZ, 0x7610, R23 ;  /* 0x00007610ff177816 */ /* 0x000fe40000000017 */
[----:B0-----:R-:W-:-:S04]  /*6f7f0*/  SHF.R.U32.HI R26, RZ, 0x2, R29 ;  /* 0x00000002ff1a7819 */ /* 0x001fc8000001161d */
[----:B------:R-:W-:Y:S01]  /*6f800*/  SGXT.U32 R26, R26, 0x3 ;  /* 0x000000031a1a781a */ /* 0x000fe20000000000 */
[----:B---3--:R-:W-:Y:S01]  /*6f810*/  @!P1 IMAD.MOV.U32 R16, RZ, RZ, R0 ;  /* 0x000000ffff109224 */ /* 0x008fe200078e0000 */
[----:B------:R-:W-:-:S05]  /*6f820*/  LOP3.LUT R0, R29, 0x3, RZ, 0xc0, !PT ;  /* 0x000000031d007812 */ /* 0x000fca00078ec0ff */
[----:B------:R-:W-:Y:S02]  /*6f830*/  IMAD R0, R0, 0x88, RZ ;  /* 0x0000008800007824 */ /* 0x000fe400078e02ff */
[----:B------:R-:W-:-:S03]  /*6f840*/  @!P1 IMAD.MOV.U32 R17, RZ, RZ, R2 ;  /* 0x000000ffff119224 */ /* 0x000fc600078e0002 */
[----:B------:R-:W-:Y:S02]  /*6f850*/  LOP3.LUT R26, R0, R26, RZ, 0xfc, !PT ;  /* 0x0000001a001a7212 */ /* 0x000fe400078efcff */
[----:B------:R0:W3:Y:S04]  /*6f860*/  @!P1 LDG.E.U8 R23, desc[UR8][R16.64] ;  /* 0x0000000810179981 */ /* 0x0000e8000c1e1100 */
[----:B------:R-:W1:Y:S01]  /*6f870*/  LDS.U8 R2, [R26+UR5] ;  /* 0x000000051a027984 */ /* 0x000e620008000000 */
[----:B------:R-:W-:-:S03]  /*6f880*/  LOP3.LUT R0, R29, 0x7, RZ, 0xc0, !PT ;  /* 0x000000071d007812 */ /* 0x000fc600078ec0ff */
[----:B------:R-:W-:Y:S02]  /*6f890*/  LDS.U8 R3, [R26+UR5+0x40] ;  /* 0x000040051a037984 */ /* 0x000fe40008000000 */
[----:B------:R-:W-:Y:S02]  /*6f8a0*/  IMAD R0, R0, 0x90, RZ ;  /* 0x0000009000007824 */ /* 0x000fe400078e02ff */
[C---:B0-----:R-:W-:Y:S01]  /*6f8b0*/  IMAD.SHL.U32 R16, R29.reuse, 0x2, RZ ;  /* 0x000000021d107824 */ /* 0x041fe200078e00ff */
[----:B------:R-:W-:-:S04]  /*6f8c0*/  LOP3.LUT R17, R29, 0x20, RZ, 0xc0, !PT ;  /* 0x000000201d117812 */ /* 0x000fc800078ec0ff */
[----:B------:R-:W-:Y:S01]  /*6f8d0*/  LOP3.LUT R0, R0, 0x30, R16, 0x78, !PT ;  /* 0x0000003000007812 */ /* 0x000fe200078e7810 */
[----:B------:R-:W-:Y:S01]  /*6f8e0*/  IMAD.SHL.U32 R16, R17, 0x20, RZ ;  /* 0x0000002011107824 */ /* 0x000fe200078e00ff */
[----:B----4-:R-:W-:Y:S04]  /*6f8f0*/  STL [R1+0x3814], R20 ;  /* 0x0038141401007387 */ /* 0x010fe80000100800 */
[----:B------:R-:W-:Y:S02]  /*6f900*/  LOP3.LUT R0, R0, R16, RZ, 0xfc, !PT ;  /* 0x0000001000007212 */ /* 0x000fe400078efcff */
[----:B------:R-:W-:Y:S04]  /*6f910*/  LDS.U8 R16, [R26+UR5+0x220] ;  /* 0x000220051a107984 */ /* 0x000fe80008000000 */
[----:B--2---:R-:W-:Y:S04]  /*6f920*/  STL [R1+0x3808], R22 ;  /* 0x0038081601007387 */ /* 0x004fe80000100800 */
[----:B------:R-:W-:Y:S04]  /*6f930*/  STL [R1+0x37c0], R0 ;  /* 0x0037c00001007387 */ /* 0x000fe80000100800 */
[----:B------:R-:W0:Y:S04]  /*6f940*/  LDS.U8 R0, [R26+UR5+0x20] ;  /* 0x000020051a007984 */ /* 0x000e280008000000 */
[----:B-1----:R-:W-:Y:S04]  /*6f950*/  STL [R1+0xc], R2 ;  /* 0x00000c0201007387 */ /* 0x002fe80000100800 */
[----:B------:R-:W1:Y:S04]  /*6f960*/  LDS.U8 R2, [R26+UR5+0x60] ;  /* 0x000060051a027984 */ /* 0x000e680008000000 */
[----:B0-----:R-:W-:Y:S04]  /*6f970*/  STL [R1+0x8], R0 ;  /* 0x0000080001007387 */ /* 0x001fe80000100800 */
[----:B------:R-:W0:Y:S04]  /*6f980*/  LDS.U8 R0, [R26+UR5+0x200] ;  /* 0x000200051a007984 */ /* 0x000e280008000000 */
[----:B------:R-:W-:Y:S04]  /*6f990*/  STL [R1+0xc90], R3 ;  /* 0x000c900301007387 */ /* 0x000fe80000100800 */
[----:B-1----:R-:W-:Y:S04]  /*6f9a0*/  STL [R1+0xc8c], R2 ;  /* 0x000c8c0201007387 */ /* 0x002fe80000100800 */
[----:B------:R-:W1:Y:S04]  /*6f9b0*/  LDS.U8 R2, [R26+UR5+0x240] ;  /* 0x000240051a027984 */ /* 0x000e680008000000 */
[----:B------:R-:W-:Y:S04]  /*6f9c0*/  STL [R1+0x37c4], R16 ;  /* 0x0037c41001007387 */ /* 0x000fe80000100800 */
[----:B------:R-:W-:Y:S04]  /*6f9d0*/  LDS.U8 R3, [R26+UR5+0x400] ;  /* 0x000400051a037984 */ /* 0x000fe80008000000 */
[----:B0-----:R-:W-:Y:S04]  /*6f9e0*/  STL [R1], R0 ;  /* 0x0000000001007387 */ /* 0x001fe80000100800 */
[----:B------:R-:W0:Y:S04]  /*6f9f0*/  LDS.U8 R0, [R26+UR5+0x260] ;  /* 0x000260051a007984 */ /* 0x000e280008000000 */
[----:B-1----:R-:W-:Y:S04]  /*6fa00*/  STL [R1+0xcac], R2 ;  /* 0x000cac0201007387 */ /* 0x002fe80000100800 */
[----:B------:R-:W1:Y:S04]  /*6fa10*/  LDS.U8 R2, [R26+UR5+0x420] ;  /* 0x000420051a027984 */ /* 0x000e680008000000 */
[----:B0-----:R-:W-:Y:S04]  /*6fa20*/  STL [R1+0xca8], R0 ;  /* 0x000ca80001007387 */ /* 0x001fe80000100800 */
[----:B------:R-:W0:Y:S04]  /*6fa30*/  LDS.U8 R0, [R26+UR5+0x440] ;  /* 0x000440051a007984 */ /* 0x000e280008000000 */
[----:B------:R-:W-:Y:S04]  /*6fa40*/  STL [R1+0x1224], R3 ;  /* 0x0012240301007387 */ /* 0x000fe80000100800 */
[----:B------:R-:W2:Y:S04]  /*6fa50*/  LDS.U8 R3, [R26+UR5+0x460] ;  /* 0x000460051a037984 */ /* 0x000ea80008000000 */
[----:B-1----:R-:W-:Y:S04]  /*6fa60*/  STL [R1+0x1220], R2 ;  /* 0x0012200201007387 */ /* 0x002fe80000100800 */
[----:B------:R-:W1:Y:S04]  /*6fa70*/  LDS.U8 R2, [R26+UR5+0x600] ;  /* 0x000600051a027984 */ /* 0x000e680008000000 */
[----:B0-----:R-:W-:Y:S04]  /*6fa80*/  STL [R1+0x146c], R0 ;  /* 0x00146c0001007387 */ /* 0x001fe80000100800 */
[----:B------:R-:W0:Y:S04]  /*6fa90*/  LDS.U8 R0, [R26+UR5+0x620] ;  /* 0x000620051a007984 */ /* 0x000e280008000000 */
[----:B--2---:R-:W-:Y:S04]  /*6faa0*/  STL [R1+0x1468], R3 ;  /* 0x0014680301007387 */ /* 0x004fe80000100800 */
        /* <DEDUP_REMOVED lines=32> */
[----:B------:R-:W1:Y:S01]  /*6fcb0*/  LDS.U8 R2, [R26+UR5+0xe40] ;  /* 0x000e40051a027984 */ /* 0x000e620008000000 */
[----:B------:R-:W-:-:S05]  /*6fcc0*/  LOP3.LUT R27, R26, 0x8, RZ, 0x3c, !PT ;  /* 0x000000081a1b7812 */ /* 0x000fca00078e3cff */
[----:B------:R-:W4:Y:S04]  /*6fcd0*/  LDS.U8 R17, [R27+UR5] ;  /* 0x000000051b117984 */ /* 0x000f280008000000 */
[----:B------:R-:W-:Y:S04]  /*6fce0*/  LDS.U8 R24, [R27+UR5+0x20] ;  /* 0x000020051b187984 */ /* 0x000fe80008000000 */
[----:B------:R-:W-:Y:S04]  /*6fcf0*/  LDS.U8 R25, [R27+UR5+0x200] ;  /* 0x000200051b197984 */ /* 0x000fe80008000000 */
[----:B0-----:R-:W-:Y:S04]  /*6fd00*/  STL [R1+0x373c], R0 ;  /* 0x00373c0001007387 */ /* 0x001fe80000100800 */
[----:B------:R-:W0:Y:S04]  /*6fd10*/  LDS.U8 R0, [R26+UR5+0xe60] ;  /* 0x000e60051a007984 */ /* 0x000e280008000000 */
[----:B--2---:R-:W-:Y:S01]  /*6fd20*/  STL [R1+0x3738], R3 ;  /* 0x0037380301007387 */ /* 0x004fe20000100800 */
[----:B------:R-:W-:-:S03]  /*6fd30*/  LOP3.LUT R28, R26, 0x10, RZ, 0x3c, !PT ;  /* 0x000000101a1c7812 */ /* 0x000fc600078e3cff */
[----:B-1----:R-:W-:Y:S04]  /*6fd40*/  STL [R1+0x3780], R2 ;  /* 0x0037800201007387 */ /* 0x002fe80000100800 */
[----:B------:R-:W1:Y:S01]  /*6fd50*/  LDS.U8 R2, [R27+UR5+0x40] ;  /* 0x000040051b027984 */ /* 0x000e620008000000 */
[----:B------:R-:W-:-:S03]  /*6fd60*/  LOP3.LUT R29, R26, 0x18, RZ, 0x3c, !PT ;  /* 0x000000181a1d7812 */ /* 0x000fc600078e3cff */
[----:B------:R-:W-:Y:S04]  /*6fd70*/  LDS.U8 R3, [R27+UR5+0x400] ;  /* 0x000400051b037984 */ /* 0x000fe80008000000 */
[----:B----4-:R-:W-:Y:S04]  /*6fd80*/  STL [R1+0x37c8], R17 ;  /* 0x0037c81101007387 */ /* 0x010fe80000100800 */
[----:B------:R-:W-:Y:S04]  /*6fd90*/  LDS.U8 R26, [R27+UR5+0x220] ;  /* 0x000220051b1a7984 */ /* 0x000fe80008000000 */
[----:B0-----:R-:W-:Y:S04]  /*6fda0*/  STL [R1+0x3768], R0 ;  /* 0x0037680001007387 */ /* 0x001fe80000100800 */
[----:B------:R-:W0:Y:S04]  /*6fdb0*/  LDS.U8 R0, [R27+UR5+0x60] ;  /* 0x000060051b007984 */ /* 0x000e280008000000 */
[----:B------:R-:W-:Y:S04]  /*6fdc0*/  STL [R1+0x37cc], R24 ;  /* 0x0037cc1801007387 */ /* 0x000fe80000100800 */
[----:B-1----:R-:W-:Y:S04]  /*6fdd0*/  STL [R1+0xca0], R2 ;  /* 0x000ca00201007387 */ /* 0x002fe80000100800 */
[----:B------:R-:W1:Y:S04]  /*6fde0*/  LDS.U8 R2, [R27+UR5+0x240] ;  /* 0x000240051b027984 */ /* 0x000e680008000000 */
[----:B------:R-:W-:Y:S04]  /*6fdf0*/  STL [R1+0x37d0], R25 ;  /* 0x0037d01901007387 */ /* 0x000fe80000100800 */
[----:B0-----:R-:W-:Y:S04]  /*6fe00*/  STL [R1+0xc9c], R0 ;  /* 0x000c9c0001007387 */ /* 0x001fe80000100800 */
[----:B------:R-:W0:Y:S04]  /*6fe10*/  LDS.U8 R0, [R27+UR5+0x260] ;  /* 0x000260051b007984 */ /* 0x000e280008000000 */
[----:B------:R-:W-:Y:S04]  /*6fe20*/  STL [R1+0x37d4], R26 ;  /* 0x0037d41a01007387 */ /* 0x000fe80000100800 */
        /* <DEDUP_REMOVED lines=47> */
[----:B------:R-:W2:Y:S04]  /*70120*/  LDS.U8 R3, [R28+UR5] ;  /* 0x000000051c037984 */ /* 0x000ea80008000000 */
        /* <DEDUP_REMOVED lines=63> */
[----:B------:R-:W0:Y:S04]  /*70520*/  LDS.U8 R0, [R29+UR5] ;  /* 0x000000051d007984 */ /* 0x000e280008000000 */
        /* <DEDUP_REMOVED lines=25> */
[----:B------:R-:W2:Y:S04]  /*706c0*/  LDL.LU R5, [R1+0x143c] ;  /* 0x00143c0001057983 */ /* 0x000ea80000300800 */
[----:B-1----:R-:W-:Y:S04]  /*706d0*/  STL [R1+0x1490], R2 ;  /* 0x0014900201007387 */ /* 0x002fe80000100800 */
[----:B------:R-:W1:Y:S04]  /*706e0*/  LDS.U8 R2, [R29+UR5+0x620] ;  /* 0x000620051d027984 */ /* 0x000e680008000000 */
[----:B------:R-:W4:Y:S04]  /*706f0*/  LDL.LU R12, [R1+0x1438] ;  /* 0x00143800010c7983 */ /* 0x000f280000300800 */
[----:B------:R-:W-:Y:S04]  /*70700*/  LDS.U8 R3, [R29+UR5+0x660] ;  /* 0x000660051d037984 */ /* 0x000fe80008000000 */
[----:B0-----:R-:W-:Y:S04]  /*70710*/  STL [R1+0x1464], R0 ;  /* 0x0014640001007387 */ /* 0x001fe80000100800 */
[----:B------:R-:W0:Y:S04]  /*70720*/  LDS.U8 R0, [R29+UR5+0x640] ;  /* 0x000640051d007984 */ /* 0x000e280008000000 */
[----:B------:R-:W2:Y:S04]  /*70730*/  LDL.LU R7, [R1+0x141c] ;  /* 0x00141c0001077983 */ /* 0x000ea80000300800 */
[----:B-1----:R-:W-:Y:S04]  /*70740*/  STL [R1+0x1460], R2 ;  /* 0x0014600201007387 */ /* 0x002fe80000100800 */
[----:B------:R-:W1:Y:S04]  /*70750*/  LDS.U8 R2, [R29+UR5+0x800] ;  /* 0x000800051d027984 */ /* 0x000e680008000000 */
[----:B0-----:R-:W-:Y:S04]  /*70760*/  STL [R1+0x14a4], R0 ;  /* 0x0014a40001007387 */ /* 0x001fe80000100800 */
[----:B------:R-:W0:Y:S04]  /*70770*/  LDS.U8 R0, [R29+UR5+0x820] ;  /* 0x000820051d007984 */ /* 0x000e280008000000 */
[----:B------:R-:W-:Y:S04]  /*70780*/  STL [R1+0x14a0], R3 ;  /* 0x0014a00301007387 */ /* 0x000fe80000100800 */
[----:B------:R-:W2:Y:S04]  /*70790*/  LDL.LU R9, [R1+0x1418] ;  /* 0x0014180001097983 */ /* 0x000ea80000300800 */
[----:B-1----:R-:W-:Y:S04]  /*707a0*/  STL [R1+0x14d4], R2 ;  /* 0x0014d40201007387 */ /* 0x002fe80000100800 */
[----:B------:R-:W1:Y:S04]  /*707b0*/  LDS.U8 R2, [R29+UR5+0x840] ;  /* 0x000840051d027984 */ /* 0x000e680008000000 */
[----:B------:R-:W3:Y:S04]  /*707c0*/  LDL.LU R15, [R1+0x13fc] ;  /* 0x0013fc00010f7983 */ /* 0x000ee80000300800 */
[----:B------:R-:W-:Y:S04]  /*707d0*/  LDS.U8 R3, [R29+UR5+0xa40] ;  /* 0x000a40051d037984 */ /* 0x000fe80008000000 */
[----:B0-----:R-:W-:Y:S04]  /*707e0*/  STL [R1+0x14d0], R0 ;  /* 0x0014d00001007387 */ /* 0x001fe80000100800 */
[----:B------:R-:W3:Y:S04]  /*707f0*/  LDL.LU R10, [R1+0x13f8] ;  /* 0x0013f800010a7983 */ /* 0x000ee80000300800 */
[----:B------:R-:W0:Y:S04]  /*70800*/  LDS.U8 R0, [R29+UR5+0x860] ;  /* 0x000860051d007984 */ /* 0x000e280008000000 */
[----:B------:R-:W3:Y:S04]  /*70810*/  LDL.LU R11, [R1+0x13dc] ;  /* 0x0013dc00010b7983 */ /* 0x000ee80000300800 */
[----:B-1----:R-:W-:Y:S04]  /*70820*/  STL [R1+0x3714], R2 ;  /* 0x0037140201007387 */ /* 0x002fe80000100800 */
[----:B------:R-:W1:Y:S04]  /*70830*/  LDS.U8 R2, [R29+UR5+0xa00] ;  /* 0x000a00051d027984 */ /* 0x000e680008000000 */
[----:B0-----:R-:W-:Y:S04]  /*70840*/  STL [R1+0x3710], R0 ;  /* 0x0037100001007387 */ /* 0x001fe80000100800 */
[----:B------:R-:W0:Y:S04]  /*70850*/  LDS.U8 R0, [R29+UR5+0xa20] ;  /* 0x000a20051d007984 */ /* 0x000e280008000000 */
[----:B-1----:R-:W-:Y:S04]  /*70860*/  STL [R1+0x14e4], R2 ;  /* 0x0014e40201007387 */ /* 0x002fe80000100800 */
[----:B------:R-:W1:Y:S04]  /*70870*/  LDS.U8 R2, [R29+UR5+0xa60] ;  /* 0x000a60051d027984 */ /* 0x000e680008000000 */
[----:B0-----:R-:W-:Y:S04]  /*70880*/  STL [R1+0x14e0], R0 ;  /* 0x0014e00001007387 */ /* 0x001fe80000100800 */
[----:B------:R-:W-:Y:S04]  /*70890*/  STL [R1+0x3724], R3 ;  /* 0x0037240301007387 */ /* 0x000fe80000100800 */
[----:B------:R-:W5:Y:S04]  /*708a0*/  LDL.LU R8, [R1+0x13d8] ;  /* 0x0013d80001087983 */ /* 0x000f680000300800 */
[----:B-1----:R-:W-:Y:S04]  /*708b0*/  STL [R1+0x3720], R2 ;  /* 0x0037200201007387 */ /* 0x002fe80000100800 */
[----:B------:R-:W5:Y:S04]  /*708c0*/  LDL.LU R4, [R1+0x13bc] ;  /* 0x0013bc0001047983 */ /* 0x000f680000300800 */
[----:B------:R-:W0:Y:S04]  /*708d0*/  LDS.U8 R0, [R29+UR5+0xc00] ;  /* 0x000c00051d007984 */ /* 0x000e280008000000 */
[----:B------:R-:W-:Y:S04]  /*708e0*/  LDS.U8 R2, [R29+UR5+0xc40] ;  /* 0x000c40051d027984 */ /* 0x000fe80008000000 */
[----:B------:R-:W-:Y:S04]  /*708f0*/  LDS.U8 R3, [R29+UR5+0xc60] ;  /* 0x000c60051d037984 */ /* 0x000fe80008000000 */
[----:B0-----:R-:W-:Y:S04]  /*70900*/  STL [R1+0x3754], R0 ;  /* 0x0037540001007387 */ /* 0x001fe80000100800 */
[----:B------:R-:W0:Y:S04]  /*70910*/  LDS.U8 R0, [R29+UR5+0xc20] ;  /* 0x000c20051d007984 */ /* 0x000e280008000000 */
[----:B0-----:R-:W-:Y:S04]  /*70920*/  STL [R1+0x3750], R0 ;  /* 0x0037500001007387 */ /* 0x001fe80000100800 */
[----:B------:R-:W0:Y:S04]  /*70930*/  LDS.U8 R0, [R29+UR5+0xe00] ;  /* 0x000e00051d007984 */ /* 0x000e280008000000 */
[----:B------:R-:W-:Y:S04]  /*70940*/  STL [R1+0x379c], R2 ;  /* 0x00379c0201007387 */ /* 0x000fe80000100800 */
[----:B------:R-:W1:Y:S04]  /*70950*/  LDS.U8 R2, [R29+UR5+0xe20] ;  /* 0x000e20051d027984 */ /* 0x000e680008000000 */
[----:B------:R-:W-:Y:S04]  /*70960*/  STL [R1+0x3798], R3 ;  /* 0x0037980301007387 */ /* 0x000fe80000100800 */
[----:B------:R-:W4:Y:S01]  /*70970*/  LDS.U8 R3, [R29+UR5+0xe40] ;  /* 0x000e40051d037984 */ /* 0x000f220008000000 */
[----:B------:R-:W1:Y:S03]  /*70980*/  S2R R14, SR_TID.X ;  /* 0x00000000000e7919 */ /* 0x000e660000002100 */
[----:B0-----:R-:W-:Y:S04]  /*70990*/  STL [R1+0x3764], R0 ;  /* 0x0037640001007387 */ /* 0x001fe80000100800 */
[----:B------:R-:W0:Y:S01]  /*709a0*/  LDS.U8 R0, [R29+UR5+0xe60] ;  /* 0x000e60051d007984 */ /* 0x000e220008000000 */
[----:B------:R-:W-:Y:S06]  /*709b0*/  BAR.SYNC.DEFER_BLOCKING 0x0 ;  /* 0x0000000000007b1d */ /* 0x000fec0000010000 */
[----:B-1----:R1:W-:Y:S01]  /*709c0*/  STL [R1+0x3760], R2 ;  /* 0x0037600201007387 */ /* 0x0023e20000100800 */
[----:B------:R-:W-:-:S03]  /*709d0*/  LOP3.LUT R14, R14, 0x3f, RZ, 0xc0, !PT ;  /* 0x0000003f0e0e7812 */ /* 0x000fc600078ec0ff */
[----:B-1----:R-:W5:Y:S04]  /*709e0*/  LDL.LU R2, [R1+0x13b8] ;  /* 0x0013b80001027983 */ /* 0x002f680000300800 */
[----:B----4-:R-:W-:Y:S04]  /*709f0*/  STL [R1+0x37a4], R3 ;  /* 0x0037a40301007387 */ /* 0x010fe80000100800 */
[----:B------:R-:W4:Y:S04]  /*70a00*/  LDL.LU R6, [R1+0x139c] ;  /* 0x00139c0001067983 */ /* 0x000f280000300800 */
[----:B--2---:R1:W-:Y:S04]  /*70a10*/  STS.U8 [R14+UR5], R5 ;  /* 0x000000050e007988 */ /* 0x0043e80008000005 */
[----:B------:R2:W-:Y:S04]  /*70a20*/  STS.U8 [R14+UR5+0x40], R12 ;  /* 0x0000400c0e007988 */ /* 0x0005e80008000005 */
[----:B------:R1:W-:Y:S04]  /*70a30*/  STS.U8 [R14+UR5+0x240], R7 ;  /* 0x000240070e007988 */ /* 0x0003e80008000005 */
[----:B0-----:R-:W-:Y:S04]  /*70a40*/  STL [R1+0x3794], R0 ;  /* 0x0037940001007387 */ /* 0x001fe80000100800 */
[----:B------:R-:W4:Y:S04]  /*70a50*/  LDL.LU R29, [R1+0x1398] ;  /* 0x00139800011d7983 */ /* 0x000f280000300800 */
[----:B------:R-:W4:Y:S04]  /*70a60*/  LDL.LU R28, [R1+0x137c] ;  /* 0x00137c00011c7983 */ /* 0x000f280000300800 */
[----:B-1----:R-:W4:Y:S04]  /*70a70*/  LDL.LU R5, [R1+0x1378] ;  /* 0x0013780001057983 */ /* 0x002f280000300800 */
[----:B--2---:R-:W2:Y:S04]  /*70a80*/  LDL.LU R12, [R1+0x135c] ;  /* 0x00135c00010c7983 */ /* 0x004ea80000300800 */
[----:B------:R-:W2:Y:S04]  /*70a90*/  LDL.LU R7, [R1+0x1358] ;  /* 0x0013580001077983 */ /* 0x000ea80000300800 */
[----:B------:R-:W2:Y:S04]  /*70aa0*/  LDL.LU R27, [R1+0x133c] ;  /* 0x00133c00011b7983 */ /* 0x000ea80000300800 */
[----:B---3--:R-:W-:Y:S04]  /*70ab0*/  STS.U8 [R14+UR5+0x400], R15 ;  /* 0x0004000f0e007988 */ /* 0x008fe80008000005 */
[----:B------:R0:W-:Y:S04]  /*70ac0*/  STS.U8 [R14+UR5+0x440], R10 ;  /* 0x0004400a0e007988 */ /* 0x0001e80008000005 */
[----:B------:R1:W-:Y:S04]  /*70ad0*/  STS.U8 [R14+UR5+0x640], R11 ;  /* 0x0006400b0e007988 */ /* 0x0003e80008000005 */
[----:B0-----:R-:W3:Y:S04]  /*70ae0*/  LDL.LU R10, [R1+0x1338] ;  /* 0x00133800010a7983 */ /* 0x001ee80000300800 */
[----:B------:R-:W3:Y:S04]  /*70af0*/  LDL.LU R26, [R1+0x131c] ;  /* 0x00131c00011a7983 */ /* 0x000ee80000300800 */
[----:B------:R-:W3:Y:S04]  /*70b00*/  LDL.LU R25, [R1+0x1318] ;  /* 0x0013180001197983 */ /* 0x000ee80000300800 */
[----:B------:R-:W3:Y:S04]  /*70b10*/  LDL.LU R24, [R1+0x12fc] ;  /* 0x0012fc0001187983 */ /* 0x000ee80000300800 */
[----:B------:R-:W3:Y:S04]  /*70b20*/  LDL.LU R15, [R1+0x12f8] ;  /* 0x0012f800010f7983 */ /* 0x000ee80000300800 */
[----:B-1----:R-:W3:Y:S04]  /*70b30*/  LDL.LU R11, [R1+0x12dc] ;  /* 0x0012dc00010b7983 */ /* 0x002ee80000300800 */
[----:B------:R-:W3:Y:S04]  /*70b40*/  LDL.LU R17, [R1+0x12d8] ;  /* 0x0012d80001117983 */ /* 0x000ee80000300800 */
[----:B------:R-:W3:Y:S04]  /*70b50*/  LDL.LU R16, [R1+0x12bc] ;  /* 0x0012bc0001107983 */ /* 0x000ee80000300800 */
[----:B------:R-:W3:Y:S04]  /*70b60*/  LDL.LU R0, [R1+0x12b8] ;  /* 0x0012b80001007983 */ /* 0x000ee80000300800 */
[----:B------:R-:W3:Y:S04]  /*70b70*/  LDL.LU R22, [R1+0x129c] ;  /* 0x00129c0001167983 */ /* 0x000ee80000300800 */
[----:B------:R-:W3:Y:S04]  /*70b80*/  LDL.LU R20, [R1+0x1298] ;  /* 0x0012980001147983 */ /* 0x000ee80000300800 */
[----:B-----5:R0:W-:Y:S04]  /*70b90*/  STS.U8 [R14+UR5+0x600], R8 ;  /* 0x000600080e007988 */ /* 0x0201e80008000005 */
[----:B------:R1:W-:Y:S04]  /*70ba0*/  STS.U8 [R14+UR5+0x800], R4 ;  /* 0x000800040e007988 */ /* 0x0003e80008000005 */
[----:B0-----:R-:W5:Y:S04]  /*70bb0*/  LDL.LU R8, [R1+0x127c] ;  /* 0x00127c0001087983 */ /* 0x001f680000300800 */
[----:B-1----:R-:W5:Y:S04]  /*70bc0*/  LDL.LU R4, [R1+0x1278] ;  /* 0x0012780001047983 */ /* 0x002f680000300800 */
[----:B------:R0:W-:Y:S04]  /*70bd0*/  STS.U8 [R14+UR5+0x200], R9 ;  /* 0x000200090e007988 */ /* 0x0001e80008000005 */
[----:B------:R-:W5:Y:S04]  /*70be0*/  LDL.LU R3, [R1+0x125c] ;  /* 0x00125c0001037983 */ /* 0x000f680000300800 */
[----:B0-----:R-:W5:Y:S04]  /*70bf0*/  LDL.LU R9, [R1+0x1258] ;  /* 0x0012580001097983 */ /* 0x001f680000300800 */
[----:B------:R0:W-:Y:S04]  /*70c00*/  STS.U8 [R14+UR5+0x840], R2 ;  /* 0x000840020e007988 */ /* 0x0001e80008000005 */
[----:B----4-:R1:W-:Y:S04]  /*70c10*/  STS.U8 [R14+UR5+0xa40], R6 ;  /* 0x000a40060e007988 */ /* 0x0103e80008000005 */
[----:B0-----:R-:W4:Y:S04]  /*70c20*/  LDL.LU R2, [R1+0x121c] ;  /* 0x00121c0001027983 */ /* 0x001f280000300800 */
[----:B-1----:R-:W4:Y:S04]  /*70c30*/  LDL.LU R6, [R1+0x1218] ;  /* 0x0012180001067983 */ /* 0x002f280000300800 */
[----:B------:R0:W-:Y:S04]  /*70c40*/  STS.U8 [R14+UR5+0xc40], R5 ;  /* 0x000c40050e007988 */ /* 0x0001e80008000005 */
[----:B--2---:R1:W-:Y:S04]  /*70c50*/  STS.U8 [R14+UR5+0xe40], R12 ;  /* 0x000e400c0e007988 */ /* 0x0043e80008000005 */
[----:B------:R2:W-:Y:S04]  /*70c60*/  STS.U8 [R14+UR5+0xe00], R7 ;  /* 0x000e00070e007988 */ /* 0x0005e80008000005 */
[----:B0-----:R-:W4:Y:S04]  /*70c70*/  LDL.LU R5, [R1+0x11fc] ;  /* 0x0011fc0001057983 */ /* 0x001f280000300800 */
[----:B-1----:R-:W4:Y:S04]  /*70c80*/  LDL.LU R12, [R1+0x11f8] ;  /* 0x0011f800010c7983 */ /* 0x002f280000300800 */
[----:B--2---:R-:W2:Y:S04]  /*70c90*/  LDL.LU R7, [R1+0x11dc] ;  /* 0x0011dc0001077983 */ /* 0x004ea80000300800 */
[----:B---3--:R0:W-:Y:S04]  /*70ca0*/  STS.U8 [R14+UR5+0x1040], R10 ;  /* 0x0010400a0e007988 */ /* 0x0081e80008000005 */
[----:B------:R1:W-:Y:S04]  /*70cb0*/  STS.U8 [R14+UR5+0x1440], R15 ;  /* 0x0014400f0e007988 */ /* 0x0003e80008000005 */
[----:B0-----:R-:W3:Y:S04]  /*70cc0*/  LDL.LU R10, [R1+0x11d8] ;  /* 0x0011d800010a7983 */ /* 0x001ee80000300800 */
[----:B------:R0:W-:Y:S04]  /*70cd0*/  STS.U8 [R14+UR5+0x1640], R11 ;  /* 0x0016400b0e007988 */ /* 0x0001e80008000005 */
[----:B-1----:R-:W3:Y:S04]  /*70ce0*/  LDL.LU R15, [R1+0x11bc] ;  /* 0x0011bc00010f7983 */ /* 0x002ee80000300800 */
[----:B0-----:R-:W3:Y:S04]  /*70cf0*/  LDL.LU R11, [R1+0x11b8] ;  /* 0x0011b800010b7983 */ /* 0x001ee80000300800 */
[----:B-----5:R0:W-:Y:S04]  /*70d00*/  STS.U8 [R14+UR5+0x1c00], R8 ;  /* 0x001c00080e007988 */ /* 0x0201e80008000005 */
[----:B------:R1:W-:Y:S04]  /*70d10*/  STS.U8 [R14+UR5+0x1c40], R4 ;  /* 0x001c40040e007988 */ /* 0x0003e80008000005 */
[----:B0-----:R-:W5:Y:S04]  /*70d20*/  LDL.LU R8, [R1+0x119c] ;  /* 0x00119c0001087983 */ /* 0x001f680000300800 */
[----:B-1----:R-:W5:Y:S04]  /*70d30*/  LDL.LU R4, [R1+0x1198] ;  /* 0x0011980001047983 */ /* 0x002f680000300800 */
[----:B------:R0:W-:Y:S04]  /*70d40*/  STS.U8 [R14+UR5+0xa00], R29 ;  /* 0x000a001d0e007988 */ /* 0x0001e80008000005 */
[----:B------:R1:W-:Y:S04]  /*70d50*/  STS.U8 [R14+UR5+0xc00], R28 ;  /* 0x000c001c0e007988 */ /* 0x0003e80008000005 */
[----:B------:R1:W-:Y:S04]  /*70d60*/  STS.U8 [R14+UR5+0x1e00], R9 ;  /* 0x001e00090e007988 */ /* 0x0003e80008000005 */
[----:B0-----:R-:W5:Y:S04]  /*70d70*/  LDL.LU R29, [R1+0x117c] ;  /* 0x00117c00011d7983 */ /* 0x001f680000300800 */
[----:B-1----:R-:W5:Y:S04]  /*70d80*/  LDL.LU R28, [R1+0x1178] ;  /* 0x00117800011c7983 */ /* 0x002f680000300800 */
[----:B------:R-:W5:Y:S04]  /*70d90*/  LDL.LU R9, [R1+0x115c] ;  /* 0x00115c0001097983 */ /* 0x000f680000300800 */
[----:B------:R-:W-:Y:S04]  /*70da0*/  STS.U8 [R14+UR5+0x1000], R27 ;  /* 0x0010001b0e007988 */ /* 0x000fe80008000005 */
        /* <DEDUP_REMOVED lines=9> */
[----:B----4-:R0:W-:Y:S04]  /*70e40*/  STS.U8 [R14+UR5+0x2000], R2 ;  /* 0x002000020e007988 */ /* 0x0101e80008000005 */
[----:B------:R1:W-:Y:S04]  /*70e50*/  STS.U8 [R14+UR5+0x2040], R6 ;  /* 0x002040060e007988 */ /* 0x0003e80008000005 */
[----:B0-----:R-:W4:Y:S04]  /*70e60*/  LDL.LU R2, [R1+0x1158] ;  /* 0x0011580001027983 */ /* 0x001f280000300800 */
[----:B-1----:R-:W4:Y:S04]  /*70e70*/  LDL.LU R6, [R1+0x113c] ;  /* 0x00113c0001067983 */ /* 0x002f280000300800 */
[----:B------:R-:W4:Y:S04]  /*70e80*/  LDL.LU R27, [R1+0x1138] ;  /* 0x00113800011b7983 */ /* 0x000f280000300800 */
[----:B--2---:R0:W-:Y:S04]  /*70e90*/  STS.U8 [R14+UR5+0x2400], R7 ;  /* 0x002400070e007988 */ /* 0x0041e80008000005 */
[----:B------:R1:W-:Y:S04]  /*70ea0*/  STS.U8 [R14+UR5+0x2200], R12 ;  /* 0x0022000c0e007988 */ /* 0x0003e80008000005 */
[----:B0-----:R-:W2:Y:S04]  /*70eb0*/  LDL.LU R7, [R1+0x111c] ;  /* 0x00111c0001077983 */ /* 0x001ea80000300800 */
[----:B------:R-:W2:Y:S04]  /*70ec0*/  LDL.LU R26, [R1+0x1118] ;  /* 0x00111800011a7983 */ /* 0x000ea80000300800 */
[----:B------:R-:W2:Y:S04]  /*70ed0*/  LDL.LU R25, [R1+0x10fc] ;  /* 0x0010fc0001197983 */ /* 0x000ea80000300800 */
[----:B------:R-:W2:Y:S04]  /*70ee0*/  LDL.LU R24, [R1+0x10f8] ;  /* 0x0010f80001187983 */ /* 0x000ea80000300800 */
[----:B-1----:R-:W2:Y:S04]  /*70ef0*/  LDL.LU R12, [R1+0x10dc] ;  /* 0x0010dc00010c7983 */ /* 0x002ea80000300800 */
[----:B------:R-:W-:Y:S04]  /*70f00*/  STS.U8 [R14+UR5+0x2240], R5 ;  /* 0x002240050e007988 */ /* 0x000fe80008000005 */
[----:B---3--:R0:W-:Y:S04]  /*70f10*/  STS.U8 [R14+UR5+0x2440], R10 ;  /* 0x0024400a0e007988 */ /* 0x0081e80008000005 */
[----:B------:R1:W-:Y:S04]  /*70f20*/  STS.U8 [R14+UR5+0x2640], R15 ;  /* 0x0026400f0e007988 */ /* 0x0003e80008000005 */
[----:B0-----:R-:W3:Y:S04]  /*70f30*/  LDL.LU R10, [R1+0x10d8] ;  /* 0x0010d800010a7983 */ /* 0x001ee80000300800 */
[----:B------:R-:W3:Y:S04]  /*70f40*/  LDL.LU R17, [R1+0x10bc] ;  /* 0x0010bc0001117983 */ /* 0x000ee80000300800 */
[----:B------:R-:W3:Y:S04]  /*70f50*/  LDL.LU R16, [R1+0x10b8] ;  /* 0x0010b80001107983 */ /* 0x000ee80000300800 */
[----:B------:R-:W3:Y:S04]  /*70f60*/  LDL.LU R0, [R1+0x109c] ;  /* 0x00109c0001007983 */ /* 0x000ee80000300800 */
[----:B------:R-:W3:Y:S04]  /*70f70*/  LDL.LU R22, [R1+0x1098] ;  /* 0x0010980001167983 */ /* 0x000ee80000300800 */
[----:B------:R-:W3:Y:S04]  /*70f80*/  LDL.LU R20, [R1+0x107c] ;  /* 0x00107c0001147983 */ /* 0x000ee80000300800 */
[----:B-1----:R-:W3:Y:S04]  /*70f90*/  LDL.LU R15, [R1+0x1078] ;  /* 0x00107800010f7983 */ /* 0x002ee80000300800 */
[----:B------:R0:W-:Y:S04]  /*70fa0*/  STS.U8 [R14+UR5+0x2600], R11 ;  /* 0x0026000b0e007988 */ /* 0x0001e80008000005 */
[----:B0-----:R-:W3:Y:S04]  /*70fb0*/  LDL.LU R11, [R1+0x105c] ;  /* 0x00105c00010b7983 */ /* 0x001ee80000300800 */
[----:B------:R-:W3:Y:S04]  /*70fc0*/  LDL.LU R3, [R1+0x1058] ;  /* 0x0010580001037983 */ /* 0x000ee80000300800 */
[----:B------:R-:W3:Y:S04]  /*70fd0*/  LDL.LU R5, [R1+0x103c] ;  /* 0x00103c0001057983 */ /* 0x000ee80000300800 */
[----:B-----5:R0:W-:Y:S04]  /*70fe0*/  STS.U8 [R14+UR5+0x2800], R8 ;  /* 0x002800080e007988 */ /* 0x0201e80008000005 */
[----:B------:R1:W-:Y:S04]  /*70ff0*/  STS.U8 [R14+UR5+0x2840], R4 ;  /* 0x002840040e007988 */ /* 0x0003e80008000005 */
[----:B0-----:R-:W5:Y:S04]  /*71000*/  LDL.LU R8, [R1+0x1038] ;  /* 0x0010380001087983 */ /* 0x001f680000300800 */
[----:B-1----:R-:W5:Y:S04]  /*71010*/  LDL.LU R4, [R1+0x101c] ;  /* 0x00101c0001047983 */ /* 0x002f680000300800 */
[----:B------:R0:W-:Y:S04]  /*71020*/  STS.U8 [R14+UR5+0x2c00], R9 ;  /* 0x002c00090e007988 */ /* 0x0001e80008000005 */
[----:B0-----:R-:W5:Y:S04]  /*71030*/  LDL.LU R9, [R1+0x1018] ;  /* 0x0010180001097983 */ /* 0x001f680000300800 */
[----:B------:R-:W-:Y:S04]  /*71040*/  STS.U8 [R14+UR5+0x2a40], R29 ;  /* 0x002a401d0e007988 */ /* 0x000fe80008000005 */
[----:B------:R-:W-:Y:S04]  /*71050*/  STS.U8 [R14+UR5+0x2a00], R28 ;  /* 0x002a001c0e007988 */ /* 0x000fe80008000005 */
[----:B----4-:R0:W-:Y:S04]  /*71060*/  STS.U8 [R14+UR5+0x2c40], R2 ;  /* 0x002c40020e007988 */ /* 0x0101e80008000005 */
[----:B------:R1:W-:Y:S04]  /*71070*/  STS.U8 [R14+UR5+0x2e40], R6 ;  /* 0x002e40060e007988 */ /* 0x0003e80008000005 */
[----:B0-----:R-:W4:Y:S04]  /*71080*/  LDL.LU R2, [R1+0xff4] ;  /* 0x000ff40001027983 */ /* 0x001f280000300800 */
[----:B-1----:R-:W4:Y:S04]  /*71090*/  LDL.LU R6, [R1+0xfec] ;  /* 0x000fec0001067983 */ /* 0x002f280000300800 */
[----:B--2---:R0:W-:Y:S04]  /*710a0*/  STS.U8 [R14+UR5+0x3000], R7 ;  /* 0x003000070e007988 */ /* 0x0041e80008000005 */
[----:B------:R1:W-:Y:S04]  /*710b0*/  STS.U8 [R14+UR5+0x3400], R12 ;  /* 0x0034000c0e007988 */ /* 0x0003e80008000005 */
[----:B0-----:R-:W2:Y:S04]  /*710c0*/  LDL.LU R7, [R1+0xfbc] ;  /* 0x000fbc0001077983 */ /* 0x001ea80000300800 */
[----:B-1----:R-:W2:Y:S04]  /*710d0*/  LDL.LU R12, [R1+0xfb8] ;  /* 0x000fb800010c7983 */ /* 0x002ea80000300800 */
[----:B---3--:R0:W-:Y:S04]  /*710e0*/  STS.U8 [R14+UR5+0x3440], R10 ;  /* 0x0034400a0e007988 */ /* 0x0081e80008000005 */
[----:B------:R1:W-:Y:S04]  /*710f0*/  STS.U8 [R14+UR5+0x3a00], R15 ;  /* 0x003a000f0e007988 */ /* 0x0003e80008000005 */
[----:B0-----:R-:W3:Y:S04]  /*71100*/  LDL.LU R10, [R1+0xf9c] ;  /* 0x000f9c00010a7983 */ /* 0x001ee80000300800 */
[----:B-1----:R-:W3:Y:S04]  /*71110*/  LDL.LU R15, [R1+0xf98] ;  /* 0x000f9800010f7983 */ /* 0x002ee80000300800 */
[----:B------:R0:W-:Y:S04]  /*71120*/  STS.U8 [R14+UR5+0x3c00], R11 ;  /* 0x003c000b0e007988 */ /* 0x0001e80008000005 */
[----:B------:R1:W-:Y:S04]  /*71130*/  STS.U8 [R14+UR5+0x3e40], R5 ;  /* 0x003e40050e007988 */ /* 0x0003e80008000005 */
[----:B0-----:R-:W3:Y:S04]  /*71140*/  LDL.LU R11, [R1+0xf7c] ;  /* 0x000f7c00010b7983 */ /* 0x001ee80000300800 */
[----:B------:R-:W3:Y:S04]  /*71150*/  LDL.LU R29, [R1+0xf78] ;  /* 0x000f7800011d7983 */ /* 0x000ee80000300800 */
[----:B------:R-:W3:Y:S04]  /*71160*/  LDL.LU R28, [R1+0xf5c] ;  /* 0x000f5c00011c7983 */ /* 0x000ee80000300800 */
[----:B-1----:R-:W3:Y:S04]  /*71170*/  LDL.LU R5, [R1+0xf58] ;  /* 0x000f580001057983 */ /* 0x002ee80000300800 */
[----:B-----5:R0:W-:Y:S04]  /*71180*/  STS.U8 [R14+UR5+0x3e00], R8 ;  /* 0x003e00080e007988 */ /* 0x0201e80008000005 */
[----:B------:R1:W-:Y:S04]  /*71190*/  STS.U8 [R14+UR5+0x4000], R4 ;  /* 0x004000040e007988 */ /* 0x0003e80008000005 */
[----:B0-----:R-:W5:Y:S04]  /*711a0*/  LDL.LU R8, [R1+0xf3c] ;  /* 0x000f3c0001087983 */ /* 0x001f680000300800 */
[----:B-1----:R-:W5:Y:S04]  /*711b0*/  LDL.LU R4, [R1+0xf38] ;  /* 0x000f380001047983 */ /* 0x002f680000300800 */
[----:B------:R0:W-:Y:S04]  /*711c0*/  STS.U8 [R14+UR5+0x2e00], R27 ;  /* 0x002e001b0e007988 */ /* 0x0001e80008000005 */
[----:B------:R-:W-:Y:S04]  /*711d0*/  STS.U8 [R14+UR5+0x3040], R26 ;  /* 0x0030401a0e007988 */ /* 0x000fe80008000005 */
[----:B------:R-:W-:Y:S04]  /*711e0*/  STS.U8 [R14+UR5+0x3240], R25 ;  /* 0x003240190e007988 */ /* 0x000fe80008000005 */
[----:B------:R-:W-:Y:S04]  /*711f0*/  STS.U8 [R14+UR5+0x3200], R24 ;  /* 0x003200180e007988 */ /* 0x000fe80008000005 */
[----:B0-----:R-:W5:Y:S04]  /*71200*/  LDL.LU R27, [R1+0xf1c] ;  /* 0x000f1c00011b7983 */ /* 0x001f680000300800 */
        /* <DEDUP_REMOVED lines=10> */
[----:B------:R-:W4:Y:S04]  /*712b0*/  LDL.LU R26, [R1+0xefc] ;  /* 0x000efc00011a7983 */ /* 0x000f280000300800 */
[----:B------:R-:W4:Y:S04]  /*712c0*/  LDL.LU R25, [R1+0xef8] ;  /* 0x000ef80001197983 */ /* 0x000f280000300800 */
[----:B------:R-:W4:Y:S04]  /*712d0*/  LDL.LU R24, [R1+0xedc] ;  /* 0x000edc0001187983 */ /* 0x000f280000300800 */
[----:B-1----:R-:W4:Y:S04]  /*712e0*/  LDL.LU R2, [R1+0xed8] ;  /* 0x000ed80001027983 */ /* 0x002f280000300800 */
[----:B--2---:R0:W-:Y:S04]  /*712f0*/  STS.U8 [R14+UR5+0x4400], R7 ;  /* 0x004400070e007988 */ /* 0x0041e80008000005 */
[----:B------:R1:W-:Y:S04]  /*71300*/  STS.U8 [R14+UR5+0x4440], R12 ;  /* 0x0044400c0e007988 */ /* 0x0003e80008000005 */
[----:B0-----:R-:W2:Y:S04]  /*71310*/  LDL.LU R7, [R1+0xebc] ;  /* 0x000ebc0001077983 */ /* 0x001ea80000300800 */
[----:B------:R-:W2:Y:S04]  /*71320*/  LDL.LU R17, [R1+0xeb8] ;  /* 0x000eb80001117983 */ /* 0x000ea80000300800 */
[----:B------:R-:W2:Y:S04]  /*71330*/  LDL.LU R16, [R1+0xe9c] ;  /* 0x000e9c0001107983 */ /* 0x000ea80000300800 */
[----:B------:R-:W2:Y:S04]  /*71340*/  LDL.LU R0, [R1+0xe98] ;  /* 0x000e980001007983 */ /* 0x000ea80000300800 */
[----:B------:R-:W2:Y:S04]  /*71350*/  LDL.LU R22, [R1+0xe7c] ;  /* 0x000e7c0001167983 */ /* 0x000ea80000300800 */
[----:B------:R-:W2:Y:S04]  /*71360*/  LDL.LU R20, [R1+0xe78] ;  /* 0x000e780001147983 */ /* 0x000ea80000300800 */
[----:B-1----:R-:W2:Y:S04]  /*71370*/  LDL.LU R12, [R1+0xe5c] ;  /* 0x000e5c00010c7983 */ /* 0x002ea80000300800 */
[----:B---3--:R0:W-:Y:S04]  /*71380*/  STS.U8 [R14+UR5+0x4640], R10 ;  /* 0x0046400a0e007988 */ /* 0x0081e80008000005 */
[----:B------:R1:W-:Y:S04]  /*71390*/  STS.U8 [R14+UR5+0x4600], R15 ;  /* 0x0046000f0e007988 */ /* 0x0003e80008000005 */
[----:B0-----:R-:W3:Y:S04]  /*713a0*/  LDL.LU R10, [R1+0xe58] ;  /* 0x000e5800010a7983 */ /* 0x001ee80000300800 */
[----:B------:R-:W3:Y:S04]  /*713b0*/  LDL.LU R3, [R1+0xe3c] ;  /* 0x000e3c0001037983 */ /* 0x000ee80000300800 */
[----:B------:R-:W3:Y:S04]  /*713c0*/  LDL.LU R9, [R1+0xe38] ;  /* 0x000e380001097983 */ /* 0x000ee80000300800 */
[----:B-1----:R-:W3:Y:S04]  /*713d0*/  LDL.LU R15, [R1+0xe1c] ;  /* 0x000e1c00010f7983 */ /* 0x002ee80000300800 */
[----:B------:R0:W-:Y:S04]  /*713e0*/  STS.U8 [R14+UR5+0x4800], R11 ;  /* 0x0048000b0e007988 */ /* 0x0001e80008000005 */
[----:B------:R1:W-:Y:S04]  /*713f0*/  STS.U8 [R14+UR5+0x4a00], R5 ;  /* 0x004a00050e007988 */ /* 0x0003e80008000005 */
[----:B0-----:R-:W3:Y:S04]  /*71400*/  LDL.LU R11, [R1+0xe18] ;  /* 0x000e1800010b7983 */ /* 0x001ee80000300800 */
[----:B-1----:R-:W3:Y:S04]  /*71410*/  LDL.LU R5, [R1+0xdfc] ;  /* 0x000dfc0001057983 */ /* 0x002ee80000300800 */
[----:B-----5:R0:W-:Y:S04]  /*71420*/  STS.U8 [R14+UR5+0x4c00], R8 ;  /* 0x004c00080e007988 */ /* 0x0201e80008000005 */
[----:B------:R1:W-:Y:S04]  /*71430*/  STS.U8 [R14+UR5+0x4c40], R4 ;  /* 0x004c40040e007988 */ /* 0x0003e80008000005 */
[----:B0-----:R-:W5:Y:S04]  /*71440*/  LDL.LU R8, [R1+0xdf8] ;  /* 0x000df80001087983 */ /* 0x001f680000300800 */
[----:B-1----:R-:W5:Y:S04]  /*71450*/  LDL.LU R4, [R1+0xddc] ;  /* 0x000ddc0001047983 */ /* 0x002f680000300800 */
[----:B------:R-:W-:Y:S04]  /*71460*/  STS.U8 [R14+UR5+0x4840], R29 ;  /* 0x0048401d0e007988 */ /* 0x000fe80008000005 */
        /* <DEDUP_REMOVED lines=12> */
[----:B------:R3:W-:Y:S04]  /*71530*/  STS.U8 [R14+UR5+0x5e40], R15 ;  /* 0x005e400f0e007988 */ /* 0x0007e80008000005 */
[----:B0-----:R-:W2:Y:S04]  /*71540*/  LDL.LU R10, [R1+0xd98] ;  /* 0x000d9800010a7983 */ /* 0x001ea80000300800 */
[----:B------:R-:W2:Y:S04]  /*71550*/  LDL.LU R29, [R1+0xd7c] ;  /* 0x000d7c00011d7983 */ /* 0x000ea80000300800 */
[----:B------:R-:W2:Y:S04]  /*71560*/  LDL.LU R28, [R1+0xd78] ;  /* 0x000d7800011c7983 */ /* 0x000ea80000300800 */
[----:B-1----:R-:W2:Y:S04]  /*71570*/  LDL.LU R9, [R1+0xd5c] ;  /* 0x000d5c0001097983 */ /* 0x002ea80000300800 */
[----:B---3--:R-:W3:Y:S04]  /*71580*/  LDL.LU R15, [R1+0xd58] ;  /* 0x000d5800010f7983 */ /* 0x008ee80000300800 */
[----:B------:R0:W-:Y:S04]  /*71590*/  STS.U8 [R14+UR5+0x5e00], R11 ;  /* 0x005e000b0e007988 */ /* 0x0001e80008000005 */
[----:B0-----:R-:W3:Y:S04]  /*715a0*/  LDL.LU R11, [R1+0xd3c] ;  /* 0x000d3c00010b7983 */ /* 0x001ee80000300800 */
[----:B------:R-:W3:Y:S04]  /*715b0*/  LDL.LU R27, [R1+0xd38] ;  /* 0x000d3800011b7983 */ /* 0x000ee80000300800 */
[----:B-----5:R0:W-:Y:S04]  /*715c0*/  STS.U8 [R14+UR5+0x6240], R4 ;  /* 0x006240040e007988 */ /* 0x0201e80008000005 */
[----:B0-----:R-:W5:Y:S04]  /*715d0*/  LDL.LU R4, [R1+0xd1c] ;  /* 0x000d1c0001047983 */ /* 0x001f680000300800 */
[----:B------:R0:W-:Y:S04]  /*715e0*/  STS.U8 [R14+UR5+0x5000], R26 ;  /* 0x0050001a0e007988 */ /* 0x0001e80008000005 */
[----:B------:R1:W-:Y:S04]  /*715f0*/  STS.U8 [R14+UR5+0x5040], R25 ;  /* 0x005040190e007988 */ /* 0x0003e80008000005 */
[----:B------:R0:W-:Y:S04]  /*71600*/  STS.U8 [R14+UR5+0x5240], R24 ;  /* 0x005240180e007988 */ /* 0x0001e80008000005 */
[----:B------:R1:W-:Y:S04]  /*71610*/  STS.U8 [R14+UR5+0x6040], R8 ;  /* 0x006040080e007988 */ /* 0x0003e80008000005 */
[----:B------:R-:W-:Y:S04]  /*71620*/  STS.U8 [R14+UR5+0x5440], R17 ;  /* 0x005440110e007988 */ /* 0x000fe80008000005 */
[----:B0-----:R-:W5:Y:S04]  /*71630*/  LDL.LU R26, [R1+0xd18] ;  /* 0x000d1800011a7983 */ /* 0x001f680000300800 */
[----:B-1----:R-:W5:Y:S04]  /*71640*/  LDL.LU R25, [R1+0xcfc] ;  /* 0x000cfc0001197983 */ /* 0x002f680000300800 */
[----:B------:R-:W5:Y:S04]  /*71650*/  LDL.LU R24, [R1+0xcf8] ;  /* 0x000cf80001187983 */ /* 0x000f680000300800 */
[----:B------:R-:W5:Y:S04]  /*71660*/  LDL.LU R8, [R1+0xcdc] ;  /* 0x000cdc0001087983 */ /* 0x000f680000300800 */
        /* <DEDUP_REMOVED lines=20> */
[----:B-1----:R-:W2:Y:S04]  /*717b0*/  LDL.LU R12, [R1+0xc18] ;  /* 0x000c1800010c7983 */ /* 0x002ea80000300800 */
[----:B------:R0:W-:Y:S04]  /*717c0*/  STS.U8 [R14+UR5+0x6600], R10 ;  /* 0x0066000a0e007988 */ /* 0x0001e80008000005 */
[----:B------:R1:W-:Y:S04]  /*717d0*/  STS.U8 [R14+UR5+0x6a40], R9 ;  /* 0x006a40090e007988 */ /* 0x0003e80008000005 */
[----:B---3--:R3:W-:Y:S04]  /*717e0*/  STS.U8 [R14+UR5+0x6a00], R15 ;  /* 0x006a000f0e007988 */ /* 0x0087e80008000005 */
[----:B0-----:R-:W2:Y:S04]  /*717f0*/  LDL.LU R10, [R1+0xbfc] ;  /* 0x000bfc00010a7983 */ /* 0x001ea80000300800 */
[----:B-1----:R-:W2:Y:S04]  /*71800*/  LDL.LU R9, [R1+0xbf8] ;  /* 0x000bf80001097983 */ /* 0x002ea80000300800 */
[----:B---3--:R-:W3:Y:S04]  /*71810*/  LDL.LU R15, [R1+0xbdc] ;  /* 0x000bdc00010f7983 */ /* 0x008ee80000300800 */
[----:B------:R0:W-:Y:S04]  /*71820*/  STS.U8 [R14+UR5+0x6c00], R11 ;  /* 0x006c000b0e007988 */ /* 0x0001e80008000005 */
[----:B0-----:R-:W3:Y:S04]  /*71830*/  LDL.LU R11, [R1+0xbd8] ;  /* 0x000bd800010b7983 */ /* 0x001ee80000300800 */
[----:B-----5:R0:W-:Y:S04]  /*71840*/  STS.U8 [R14+UR5+0x6e40], R4 ;  /* 0x006e40040e007988 */ /* 0x0201e80008000005 */
[----:B0-----:R-:W5:Y:S04]  /*71850*/  LDL.LU R4, [R1+0xbbc] ;  /* 0x000bbc0001047983 */ /* 0x001f680000300800 */
[----:B------:R0:W-:Y:S04]  /*71860*/  STS.U8 [R14+UR5+0x7240], R8 ;  /* 0x007240080e007988 */ /* 0x0001e80008000005 */
[----:B0-----:R-:W5:Y:S04]  /*71870*/  LDL.LU R8, [R1+0xbb8] ;  /* 0x000bb80001087983 */ /* 0x001f680000300800 */
        /* <DEDUP_REMOVED lines=12> */
[----:B------:R2:W-:Y:S04]  /*71940*/  STS.U8 [R14+UR5+0x7c40], R12 ;  /* 0x007c400c0e007988 */ /* 0x0005e80008000005 */
[----:B0-----:R-:W4:Y:S04]  /*71950*/  LDL.LU R7, [R1+0xb7c] ;  /* 0x000b7c0001077983 */ /* 0x001f280000300800 */
[----:B------:R-:W4:Y:S04]  /*71960*/  LDL.LU R29, [R1+0xb78] ;  /* 0x000b7800011d7983 */ /* 0x000f280000300800 */
[----:B------:R-:W4:Y:S04]  /*71970*/  LDL.LU R28, [R1+0xb5c] ;  /* 0x000b5c00011c7983 */ /* 0x000f280000300800 */
[----:B-1----:R-:W4:Y:S04]  /*71980*/  LDL.LU R5, [R1+0xb58] ;  /* 0x000b580001057983 */ /* 0x002f280000300800 */
[----:B--2---:R-:W2:Y:S04]  /*71990*/  LDL.LU R12, [R1+0xb3c] ;  /* 0x000b3c00010c7983 */ /* 0x004ea80000300800 */
[----:B------:R0:W-:Y:S04]  /*719a0*/  STS.U8 [R14+UR5+0x7e40], R10 ;  /* 0x007e400a0e007988 */ /* 0x0001e80008000005 */
[----:B---3--:R1:W-:Y:S04]  /*719b0*/  STS.U8 [R14+UR5+0x8000], R15 ;  /* 0x0080000f0e007988 */ /* 0x0083e80008000005 */
[----:B0-----:R-:W3:Y:S04]  /*719c0*/  LDL.LU R10, [R1+0xb38] ;  /* 0x000b3800010a7983 */ /* 0x001ee80000300800 */
[----:B------:R-:W3:Y:S04]  /*719d0*/  LDL.LU R27, [R1+0xb1c] ;  /* 0x000b1c00011b7983 */ /* 0x000ee80000300800 */
[----:B-1----:R-:W3:Y:S04]  /*719e0*/  LDL.LU R15, [R1+0xb18] ;  /* 0x000b1800010f7983 */ /* 0x002ee80000300800 */
[----:B------:R-:W3:Y:S04]  /*719f0*/  LDL.LU R26, [R1+0xafc] ;  /* 0x000afc00011a7983 */ /* 0x000ee80000300800 */
[----:B------:R-:W3:Y:S04]  /*71a00*/  LDL.LU R25, [R1+0xaf8] ;  /* 0x000af80001197983 */ /* 0x000ee80000300800 */
[----:B------:R0:W-:Y:S04]  /*71a10*/  STS.U8 [R14+UR5+0x8040], R11 ;  /* 0x0080400b0e007988 */ /* 0x0001e80008000005 */
[----:B------:R-:W3:Y:S04]  /*71a20*/  LDL.LU R24, [R1+0xadc] ;  /* 0x000adc0001187983 */ /* 0x000ee80000300800 */
[----:B0-----:R-:W3:Y:S04]  /*71a30*/  LDL.LU R11, [R1+0xad8] ;  /* 0x000ad800010b7983 */ /* 0x001ee80000300800 */
[----:B-----5:R0:W-:Y:S04]  /*71a40*/  STS.U8 [R14+UR5+0x8240], R4 ;  /* 0x008240040e007988 */ /* 0x0201e80008000005 */
[----:B0-----:R-:W5:Y:S04]  /*71a50*/  LDL.LU R4, [R1+0xabc] ;  /* 0x000abc0001047983 */ /* 0x001f680000300800 */
[----:B------:R0:W-:Y:S04]  /*71a60*/  STS.U8 [R14+UR5+0x7400], R17 ;  /* 0x007400110e007988 */ /* 0x0001e80008000005 */
[----:B------:R1:W-:Y:S04]  /*71a70*/  STS.U8 [R14+UR5+0x7440], R16 ;  /* 0x007440100e007988 */ /* 0x0003e80008000005 */
[----:B------:R0:W-:Y:S04]  /*71a80*/  STS.U8 [R14+UR5+0x7640], R0 ;  /* 0x007640000e007988 */ /* 0x0001e80008000005 */
[----:B------:R0:W-:Y:S04]  /*71a90*/  STS.U8 [R14+UR5+0x7600], R22 ;  /* 0x007600160e007988 */ /* 0x0001e80008000005 */
[----:B------:R1:W-:Y:S04]  /*71aa0*/  STS.U8 [R14+UR5+0x7800], R20 ;  /* 0x007800140e007988 */ /* 0x0003e80008000005 */
[----:B------:R1:W-:Y:S04]  /*71ab0*/  STS.U8 [R14+UR5+0x8200], R8 ;  /* 0x008200080e007988 */ /* 0x0003e80008000005 */
[----:B0-----:R-:W5:Y:S04]  /*71ac0*/  LDL.LU R17, [R1+0xab8] ;  /* 0x000ab80001117983 */ /* 0x001f680000300800 */
[----:B-1----:R-:W5:Y:S04]  /*71ad0*/  LDL.LU R16, [R1+0xa9c] ;  /* 0x000a9c0001107983 */ /* 0x002f680000300800 */
[----:B------:R-:W5:Y:S04]  /*71ae0*/  LDL.LU R0, [R1+0xa98] ;  /* 0x000a980001007983 */ /* 0x000f680000300800 */
[----:B------:R-:W5:Y:S04]  /*71af0*/  LDL.LU R22, [R1+0xa7c] ;  /* 0x000a7c0001167983 */ /* 0x000f680000300800 */
[----:B------:R-:W5:Y:S04]  /*71b00*/  LDL.LU R20, [R1+0xa78] ;  /* 0x000a780001147983 */ /* 0x000f680000300800 */
[----:B------:R-:W5:Y:S04]  /*71b10*/  LDL.LU R8, [R1+0xa44] ;  /* 0x000a440001087983 */ /* 0x000f680000300800 */
[----:B------:R-:W-:Y:S04]  /*71b20*/  STS.U8 [R14+UR5+0x7a00], R3 ;  /* 0x007a00030e007988 */ /* 0x000fe80008000005 */
[----:B------:R-:W-:Y:S04]  /*71b30*/  STS.U8 [R14+UR5+0x7e00], R9 ;  /* 0x007e00090e007988 */ /* 0x000fe80008000005 */
[----:B----4-:R0:W-:Y:S04]  /*71b40*/  STS.U8 [R14+UR5+0x8400], R6 ;  /* 0x008400060e007988 */ /* 0x0101e80008000005 */
[----:B------:R1:W-:Y:S04]  /*71b50*/  STS.U8 [R14+UR5+0x8440], R2 ;  /* 0x008440020e007988 */ /* 0x0003e80008000005 */
[----:B0-----:R-:W4:Y:S04]  /*71b60*/  LDL.LU R6, [R1+0xa38] ;  /* 0x000a380001067983 */ /* 0x001f280000300800 */
[----:B------:R-:W4:Y:S04]  /*71b70*/  LDL.LU R3, [R1+0xa1c] ;  /* 0x000a1c0001037983 */ /* 0x000f280000300800 */
[----:B------:R-:W4:Y:S04]  /*71b80*/  LDL.LU R9, [R1+0xa18] ;  /* 0x000a180001097983 */ /* 0x000f280000300800 */
[----:B-1----:R-:W4:Y:S04]  /*71b90*/  LDL.LU R2, [R1+0x7bc] ;  /* 0x0007bc0001027983 */ /* 0x002f280000300800 */
[----:B------:R0:W-:Y:S04]  /*71ba0*/  STS.U8 [R14+UR5+0x8640], R7 ;  /* 0x008640070e007988 */ /* 0x0001e80008000005 */
[----:B------:R1:W-:Y:S04]  /*71bb0*/  STS.U8 [R14+UR5+0x8840], R5 ;  /* 0x008840050e007988 */ /* 0x0003e80008000005 */
[----:B--2---:R2:W-:Y:S04]  /*71bc0*/  STS.U8 [R14+UR5+0x8a40], R12 ;  /* 0x008a400c0e007988 */ /* 0x0045e80008000005 */
[----:B0-----:R-:W4:Y:S04]  /*71bd0*/  LDL.LU R7, [R1+0x7b8] ;  /* 0x0007b80001077983 */ /* 0x001f280000300800 */
[----:B-1----:R-:W4:Y:S04]  /*71be0*/  LDL.LU R5, [R1+0x79c] ;  /* 0x00079c0001057983 */ /* 0x002f280000300800 */
[----:B--2---:R-:W2:Y:S04]  /*71bf0*/  LDL.LU R12, [R1+0x798] ;  /* 0x00079800010c7983 */ /* 0x004ea80000300800 */
[----:B---3--:R0:W-:Y:S04]  /*71c00*/  STS.U8 [R14+UR5+0x8a00], R10 ;  /* 0x008a000a0e007988 */ /* 0x0081e80008000005 */
[----:B------:R1:W-:Y:S04]  /*71c10*/  STS.U8 [R14+UR5+0x8c40], R15 ;  /* 0x008c400f0e007988 */ /* 0x0003e80008000005 */
[----:B0-----:R-:W3:Y:S04]  /*71c20*/  LDL.LU R10, [R1+0x77c] ;  /* 0x00077c00010a7983 */ /* 0x001ee80000300800 */
[----:B-1----:R-:W3:Y:S04]  /*71c30*/  LDL.LU R15, [R1+0x778] ;  /* 0x00077800010f7983 */ /* 0x002ee80000300800 */
[----:B------:R0:W-:Y:S04]  /*71c40*/  STS.U8 [R14+UR5+0x9040], R11 ;  /* 0x0090400b0e007988 */ /* 0x0001e80008000005 */
[----:B0-----:R-:W3:Y:S04]  /*71c50*/  LDL.LU R11, [R1+0x75c] ;  /* 0x00075c00010b7983 */ /* 0x001ee80000300800 */
[----:B-----5:R0:W-:Y:S04]  /*71c60*/  STS.U8 [R14+UR5+0x9240], R4 ;  /* 0x009240040e007988 */ /* 0x0201e80008000005 */
[----:B0-----:R-:W5:Y:S04]  /*71c70*/  LDL.LU R4, [R1+0x758] ;  /* 0x0007580001047983 */ /* 0x001f680000300800 */
[----:B------:R0:W-:Y:S04]  /*71c80*/  STS.U8 [R14+UR5+0x9800], R8 ;  /* 0x009800080e007988 */ /* 0x0001e80008000005 */
        /* <DEDUP_REMOVED lines=14> */
[----:B------:R4:W-:Y:S04]  /*71d70*/  STS.U8 [R14+UR5+0x9c00], R2 ;  /* 0x009c00020e007988 */ /* 0x0009e80008000005 */
[----:B0-----:R-:W5:Y:S04]  /*71d80*/  LDL.LU R6, [R1+0x738] ;  /* 0x0007380001067983 */ /* 0x001f680000300800 */
[----:B------:R-:W5:Y:S04]  /*71d90*/  LDL.LU R29, [R1+0x71c] ;  /* 0x00071c00011d7983 */ /* 0x000f680000300800 */
[----:B------:R-:W5:Y:S04]  /*71da0*/  LDL.LU R28, [R1+0x718] ;  /* 0x00071800011c7983 */ /* 0x000f680000300800 */
[----:B-1----:R-:W5:Y:S04]  /*71db0*/  LDL.LU R9, [R1+0x6f8] ;  /* 0x0006f80001097983 */ /* 0x002f680000300800 */
[----:B----4-:R-:W4:Y:S04]  /*71dc0*/  LDL.LU R2, [R1+0x6f4] ;  /* 0x0006f40001027983 */ /* 0x010f280000300800 */
[----:B------:R0:W-:Y:S04]  /*71dd0*/  STS.U8 [R14+UR5+0x9c40], R7 ;  /* 0x009c40070e007988 */ /* 0x0001e80008000005 */
[----:B0-----:R-:W4:Y:S04]  /*71de0*/  LDL.LU R7, [R1+0x6d8] ;  /* 0x0006d80001077983 */ /* 0x001f280000300800 */
[----:B------:R-:W4:Y:S04]  /*71df0*/  LDL.LU R27, [R1+0x6d4] ;  /* 0x0006d400011b7983 */ /* 0x000f280000300800 */
[----:B--2---:R-:W-:Y:S04]  /*71e00*/  STS.U8 [R14+UR5+0x9e00], R12 ;  /* 0x009e000c0e007988 */ /* 0x004fe80008000005 */
[----:B---3--:R0:W-:Y:S04]  /*71e10*/  STS.U8 [R14+UR5+0xa000], R10 ;  /* 0x00a0000a0e007988 */ /* 0x0081e80008000005 */
[----:B------:R1:W-:Y:S04]  /*71e20*/  STS.U8 [R14+UR5+0xa040], R15 ;  /* 0x00a0400f0e007988 */ /* 0x0003e80008000005 */
[----:B0-----:R-:W2:Y:S04]  /*71e30*/  LDL.LU R10, [R1+0x6b8] ;  /* 0x0006b800010a7983 */ /* 0x001ea80000300800 */
        /* <DEDUP_REMOVED lines=17> */
[----:B0-----:R-:W5:Y:S04]  /*71f50*/  LDL.LU R3, [R1+0x464] ;  /* 0x0004640001037983 */ /* 0x001f680000300800 */
[----:B-1----:R-:W5:Y:S04]  /*71f60*/  LDL.LU R5, [R1+0x438] ;  /* 0x0004380001057983 */ /* 0x002f680000300800 */
[----:B------:R-:W5:Y:S04]  /*71f70*/  LDL.LU R8, [R1+0x434] ;  /* 0x0004340001087983 */ /* 0x000f680000300800 */
[----:B------:R0:W-:Y:S04]  /*71f80*/  STS.U8 [R14+UR5+0xa440], R6 ;  /* 0x00a440060e007988 */ /* 0x0001e80008000005 */
[----:B------:R1:W-:Y:S04]  /*71f90*/  STS.U8 [R14+UR5+0xa800], R9 ;  /* 0x00a800090e007988 */ /* 0x0003e80008000005 */
[----:B----4-:R4:W-:Y:S04]  /*71fa0*/  STS.U8 [R14+UR5+0xa840], R2 ;  /* 0x00a840020e007988 */ /* 0x0109e80008000005 */
[----:B0-----:R-:W5:Y:S04]  /*71fb0*/  LDL.LU R6, [R1+0x418] ;  /* 0x0004180001067983 */ /* 0x001f680000300800 */
[----:B-1----:R-:W5:Y:S04]  /*71fc0*/  LDL.LU R9, [R1+0x414] ;  /* 0x0004140001097983 */ /* 0x002f680000300800 */
[----:B----4-:R-:W4:Y:S04]  /*71fd0*/  LDL.LU R2, [R1+0x3f8] ;  /* 0x0003f80001027983 */ /* 0x010f280000300800 */
[----:B------:R0:W-:Y:S04]  /*71fe0*/  STS.U8 [R14+UR5+0xaa40], R7 ;  /* 0x00aa40070e007988 */ /* 0x0001e80008000005 */
[----:B0-----:R-:W4:Y:S04]  /*71ff0*/  LDL.LU R7, [R1+0x3f4] ;  /* 0x0003f40001077983 */ /* 0x001f280000300800 */
[----:B--2---:R0:W-:Y:S04]  /*72000*/  STS.U8 [R14+UR5+0xac00], R10 ;  /* 0x00ac000a0e007988 */ /* 0x0041e80008000005 */
[----:B0-----:R-:W2:Y:S04]  /*72010*/  LDL.LU R10, [R1+0x3d8] ;  /* 0x0003d800010a7983 */ /* 0x001ea80000300800 */
[----:B---3--:R0:W-:Y:S04]  /*72020*/  STS.U8 [R14+UR5+0xb000], R12 ;  /* 0x00b0000c0e007988 */ /* 0x0081e80008000005 */
[----:B------:R1:W-:Y:S04]  /*72030*/  STS.U8 [R14+UR5+0xb040], R15 ;  /* 0x00b0400f0e007988 */ /* 0x0003e80008000005 */
[----:B------:R3:W-:Y:S04]  /*72040*/  STS.U8 [R14+UR5+0xb600], R11 ;  /* 0x00b6000b0e007988 */ /* 0x0007e80008000005 */
[----:B0-----:R-:W2:Y:S04]  /*72050*/  LDL.LU R12, [R1+0x3d4] ;  /* 0x0003d400010c7983 */ /* 0x001ea80000300800 */
[----:B-1----:R-:W2:Y:S04]  /*72060*/  LDL.LU R15, [R1+0x3b8] ;  /* 0x0003b800010f7983 */ /* 0x002ea80000300800 */
[----:B---3--:R-:W3:Y:S04]  /*72070*/  LDL.LU R11, [R1+0x3b4] ;  /* 0x0003b400010b7983 */ /* 0x008ee80000300800 */
[----:B-----5:R0:W-:Y:S04]  /*72080*/  STS.U8 [R14+UR5+0xb800], R4 ;  /* 0x00b800040e007988 */ /* 0x0201e80008000005 */
[----:B0-----:R-:W5:Y:S04]  /*72090*/  LDL.LU R4, [R1+0x388] ;  /* 0x0003880001047983 */ /* 0x001f680000300800 */
        /* <DEDUP_REMOVED lines=18> */
[----:B------:R0:W-:Y:S04]  /*721c0*/  STS.U8 [R14+UR5+0xbc00], R6 ;  /* 0x00bc00060e007988 */ /* 0x0001e80008000005 */
[----:B0-----:R-:W5:Y:S04]  /*721d0*/  LDL.LU R6, [R1+0x344] ;  /* 0x0003440001067983 */ /* 0x001f680000300800 */
[----:B------:R-:W5:Y:S04]  /*721e0*/  LDL.LU R27, [R1+0x328] ;  /* 0x00032800011b7983 */ /* 0x000f680000300800 */
[----:B----4-:R-:W-:Y:S04]  /*721f0*/  STS.U8 [R14+UR5+0xbe40], R2 ;  /* 0x00be40020e007988 */ /* 0x010fe80008000005 */
[----:B------:R-:W-:Y:S04]  /*72200*/  STS.U8 [R14+UR5+0xbc40], R9 ;  /* 0x00bc40090e007988 */ /* 0x000fe80008000005 */
[----:B------:R0:W-:Y:S04]  /*72210*/  STS.U8 [R14+UR5+0xbe00], R7 ;  /* 0x00be00070e007988 */ /* 0x0001e80008000005 */
[----:B0-----:R-:W4:Y:S04]  /*72220*/  LDL.LU R7, [R1+0x324] ;  /* 0x0003240001077983 */ /* 0x001f280000300800 */
[----:B------:R-:W4:Y:S04]  /*72230*/  LDL.LU R26, [R1+0x308] ;  /* 0x00030800011a7983 */ /* 0x000f280000300800 */
[----:B------:R-:W4:Y:S04]  /*72240*/  LDL.LU R25, [R1+0x304] ;  /* 0x0003040001197983 */ /* 0x000f280000300800 */
[----:B------:R-:W4:Y:S04]  /*72250*/  LDL.LU R24, [R1+0x2e8] ;  /* 0x0002e80001187983 */ /* 0x000f280000300800 */
[----:B------:R-:W4:Y:S04]  /*72260*/  LDL.LU R2, [R1+0x2e4] ;  /* 0x0002e40001027983 */ /* 0x000f280000300800 */
[----:B--2---:R0:W-:Y:S04]  /*72270*/  STS.U8 [R14+UR5+0xc000], R10 ;  /* 0x00c0000a0e007988 */ /* 0x0041e80008000005 */
[----:B0-----:R-:W2:Y:S04]  /*72280*/  LDL.LU R10, [R1+0x2b8] ;  /* 0x0002b800010a7983 */ /* 0x001ea80000300800 */
[----:B------:R-:W2:Y:S04]  /*72290*/  LDL.LU R17, [R1+0x2b4] ;  /* 0x0002b40001117983 */ /* 0x000ea80000300800 */
[----:B------:R-:W2:Y:S04]  /*722a0*/  LDL.LU R16, [R1+0x298] ;  /* 0x0002980001107983 */ /* 0x000ea80000300800 */
[----:B------:R-:W2:Y:S04]  /*722b0*/  LDL.LU R0, [R1+0x294] ;  /* 0x0002940001007983 */ /* 0x000ea80000300800 */
[----:B------:R-:W2:Y:S04]  /*722c0*/  LDL.LU R22, [R1+0x278] ;  /* 0x0002780001167983 */ /* 0x000ea80000300800 */
[----:B------:R-:W2:Y:S04]  /*722d0*/  LDL.LU R3, [R1+0x274] ;  /* 0x0002740001037983 */ /* 0x000ea80000300800 */
[----:B------:R-:W2:Y:S04]  /*722e0*/  LDL.LU R5, [R1+0x258] ;  /* 0x0002580001057983 */ /* 0x000ea80000300800 */
[----:B------:R0:W-:Y:S04]  /*722f0*/  STS.U8 [R14+UR5+0xc040], R12 ;  /* 0x00c0400c0e007988 */ /* 0x0001e80008000005 */
[----:B------:R-:W2:Y:S04]  /*72300*/  LDL.LU R9, [R1+0x254] ;  /* 0x0002540001097983 */ /* 0x000ea80000300800 */
[----:B------:R1:W-:Y:S04]  /*72310*/  STS.U8 [R14+UR5+0xc240], R15 ;  /* 0x00c2400f0e007988 */ /* 0x0003e80008000005 */
[----:B---3--:R3:W-:Y:S04]  /*72320*/  STS.U8 [R14+UR5+0xc200], R11 ;  /* 0x00c2000b0e007988 */ /* 0x0087e80008000005 */
[----:B0-----:R-:W2:Y:S04]  /*72330*/  LDL.LU R12, [R1+0x238] ;  /* 0x00023800010c7983 */ /* 0x001ea80000300800 */
[----:B-1----:R-:W2:Y:S04]  /*72340*/  LDL.LU R15, [R1+0x234] ;  /* 0x00023400010f7983 */ /* 0x002ea80000300800 */
[----:B---3--:R-:W3:Y:S04]  /*72350*/  LDL.LU R11, [R1+0x218] ;  /* 0x00021800010b7983 */ /* 0x008ee80000300800 */
[----:B-----5:R0:W-:Y:S04]  /*72360*/  STS.U8 [R14+UR5+0xc400], R4 ;  /* 0x00c400040e007988 */ /* 0x0201e80008000005 */
[----:B0-----:R-:W5:Y:S04]  /*72370*/  LDL.LU R4, [R1+0x214] ;  /* 0x0002140001047983 */ /* 0x001f680000300800 */
[----:B------:R-:W-:Y:S04]  /*72380*/  STS.U8 [R14+UR5+0xc440], R29 ;  /* 0x00c4401d0e007988 */ /* 0x000fe80008000005 */
[----:B------:R-:W-:Y:S04]  /*72390*/  STS.U8 [R14+UR5+0xc640], R28 ;  /* 0x00c6401c0e007988 */ /* 0x000fe80008000005 */
[----:B------:R0:W-:Y:S04]  /*723a0*/  STS.U8 [R14+UR5+0xc600], R20 ;  /* 0x00c600140e007988 */ /* 0x0001e80008000005 */
[----:B------:R1:W-:Y:S04]  /*723b0*/  STS.U8 [R14+UR5+0xc800], R8 ;  /* 0x00c800080e007988 */ /* 0x0003e80008000005 */
[----:B0-----:R-:W5:Y:S04]  /*723c0*/  LDL.LU R20, [R1+0x1f8] ;  /* 0x0001f80001147983 */ /* 0x001f680000300800 */
[----:B-1----:R-:W5:Y:S04]  /*723d0*/  LDL.LU R8, [R1+0x1f4] ;  /* 0x0001f40001087983 */ /* 0x002f680000300800 */
[----:B------:R0:W-:Y:S04]  /*723e0*/  STS.U8 [R14+UR5+0xc840], R6 ;  /* 0x00c840060e007988 */ /* 0x0001e80008000005 */
[----:B0-----:R-:W5:Y:S04]  /*723f0*/  LDL.LU R6, [R1+0x1d8] ;  /* 0x0001d80001067983 */ /* 0x001f680000300800 */
[----:B----4-:R0:W-:Y:S04]  /*72400*/  STS.U8 [R14+UR5+0xca00], R7 ;  /* 0x00ca00070e007988 */ /* 0x0101e80008000005 */
[----:B0-----:R-:W4:Y:S04]  /*72410*/  LDL.LU R7, [R1+0x1d4] ;  /* 0x0001d40001077983 */ /* 0x001f280000300800 */
[----:B------:R0:W-:Y:S04]  /*72420*/  STS.U8 [R14+UR5+0xce00], R2 ;  /* 0x00ce00020e007988 */ /* 0x0001e80008000005 */
[----:B0-----:R-:W4:Y:S04]  /*72430*/  LDL.LU R2, [R1+0x1b8] ;  /* 0x0001b80001027983 */ /* 0x001f280000300800 */
[----:B--2---:R0:W-:Y:S04]  /*72440*/  STS.U8 [R14+UR5+0xd000], R10 ;  /* 0x00d0000a0e007988 */ /* 0x0041e80008000005 */
[----:B------:R1:W-:Y:S04]  /*72450*/  STS.U8 [R14+UR5+0xd440], R3 ;  /* 0x00d440030e007988 */ /* 0x0003e80008000005 */
[----:B------:R2:W-:Y:S04]  /*72460*/  STS.U8 [R14+UR5+0xd640], R5 ;  /* 0x00d640050e007988 */ /* 0x0005e80008000005 */
[----:B0-----:R-:W4:Y:S04]  /*72470*/  LDL.LU R10, [R1+0x1b4] ;  /* 0x0001b400010a7983 */ /* 0x001f280000300800 */
[----:B-1----:R-:W4:Y:S04]  /*72480*/  LDL.LU R3, [R1+0x178] ;  /* 0x0001780001037983 */ /* 0x002f280000300800 */
[----:B--2---:R-:W2:Y:S04]  /*72490*/  LDL.LU R5, [R1+0x174] ;  /* 0x0001740001057983 */ /* 0x004ea80000300800 */
[----:B------:R0:W-:Y:S04]  /*724a0*/  STS.U8 [R14+UR5+0xd840], R15 ;  /* 0x00d8400f0e007988 */ /* 0x0001e80008000005 */
[----:B------:R-:W-:Y:S04]  /*724b0*/  STS.U8 [R14+UR5+0xd600], R9 ;  /* 0x00d600090e007988 */ /* 0x000fe80008000005 */
[----:B------:R-:W-:Y:S04]  /*724c0*/  STS.U8 [R14+UR5+0xd800], R12 ;  /* 0x00d8000c0e007988 */ /* 0x000fe80008000005 */
[----:B---3--:R-:W-:Y:S04]  /*724d0*/  STS.U8 [R14+UR5+0xda40], R11 ;  /* 0x00da400b0e007988 */ /* 0x008fe80008000005 */
[----:B0-----:R-:W3:Y:S04]  /*724e0*/  LDL.LU R15, [R1+0x158] ;  /* 0x00015800010f7983 */ /* 0x001ee80000300800 */
[----:B-----5:R0:W-:Y:S04]  /*724f0*/  STS.U8 [R14+UR5+0xda00], R4 ;  /* 0x00da00040e007988 */ /* 0x0201e80008000005 */
[----:B0-----:R-:W5:Y:S04]  /*72500*/  LDL.LU R4, [R1+0x154] ;  /* 0x0001540001047983 */ /* 0x001f680000300800 */
[----:B------:R-:W5:Y:S04]  /*72510*/  LDL.LU R9, [R1+0x138] ;  /* 0x0001380001097983 */ /* 0x000f680000300800 */
[----:B------:R-:W5:Y:S04]  /*72520*/  LDL.LU R12, [R1+0x134] ;  /* 0x00013400010c7983 */ /* 0x000f680000300800 */
[----:B------:R-:W5:Y:S04]  /*72530*/  LDL.LU R11, [R1+0x118] ;  /* 0x00011800010b7983 */ /* 0x000f680000300800 */
[----:B------:R0:W-:Y:S04]  /*72540*/  STS.U8 [R14+UR5+0xdc40], R8 ;  /* 0x00dc40080e007988 */ /* 0x0001e80008000005 */
[----:B------:R-:W5:Y:S04]  /*72550*/  LDL.LU R29, [R1+0x114] ;  /* 0x00011400011d7983 */ /* 0x000f680000300800 */
[----:B------:R1:W-:Y:S04]  /*72560*/  STS.U8 [R14+UR5+0xca40], R27 ;  /* 0x00ca401b0e007988 */ /* 0x0003e80008000005 */
[----:B------:R1:W-:Y:S04]  /*72570*/  STS.U8 [R14+UR5+0xcc00], R26 ;  /* 0x00cc001a0e007988 */ /* 0x0003e80008000005 */
[----:B0-----:R-:W5:Y:S04]  /*72580*/  LDL.LU R8, [R1+0xf8] ;  /* 0x0000f80001087983 */ /* 0x001f680000300800 */
[----:B------:R-:W5:Y:S04]  /*72590*/  LDL.LU R28, [R1+0xf4] ;  /* 0x0000f400011c7983 */ /* 0x000f680000300800 */
        /* <DEDUP_REMOVED lines=11> */
[----:B----4-:R0:W-:Y:S04]  /*72650*/  STS.U8 [R14+UR5+0xde00], R7 ;  /* 0x00de00070e007988 */ /* 0x0101e80008000005 */
[----:B0-----:R-:W4:Y:S04]  /*72660*/  LDL.LU R7, [R1+0xb4] ;  /* 0x0000b40001077983 */ /* 0x001f280000300800 */
[----:B------:R-:W4:Y:S04]  /*72670*/  LDL.LU R25, [R1+0x98] ;  /* 0x0000980001197983 */ /* 0x000f280000300800 */
[----:B------:R-:W4:Y:S04]  /*72680*/  LDL.LU R24, [R1+0x84] ;  /* 0x0000840001187983 */ /* 0x000f280000300800 */
[----:B------:R-:W4:Y:S04]  /*72690*/  LDL.LU R17, [R1+0x78] ;  /* 0x0000780001117983 */ /* 0x000f280000300800 */
[----:B------:R-:W4:Y:S04]  /*726a0*/  LDL.LU R16, [R1+0x64] ;  /* 0x0000640001107983 */ /* 0x000f280000300800 */
[----:B------:R0:W-:Y:S04]  /*726b0*/  STS.U8 [R14+UR5+0xe000], R2 ;  /* 0x00e000020e007988 */ /* 0x0001e80008000005 */
[----:B------:R-:W4:Y:S04]  /*726c0*/  LDL.LU R0, [R1+0x58] ;  /* 0x0000580001007983 */ /* 0x000f280000300800 */
[----:B0-----:R-:W4:Y:S04]  /*726d0*/  LDL.LU R2, [R1+0x50] ;  /* 0x0000500001027983 */ /* 0x001f280000300800 */
[----:B------:R0:W-:Y:S04]  /*726e0*/  STS.U8 [R14+UR5+0xe040], R10 ;  /* 0x00e0400a0e007988 */ /* 0x0001e80008000005 */
[----:B------:R1:W-:Y:S04]  /*726f0*/  STS.U8 [R14+UR5+0xe240], R3 ;  /* 0x00e240030e007988 */ /* 0x0003e80008000005 */
[----:B--2---:R2:W-:Y:S04]  /*72700*/  STS.U8 [R14+UR5+0xe200], R5 ;  /* 0x00e200050e007988 */ /* 0x0045e80008000005 */
[----:B0-----:R-:W4:Y:S04]  /*72710*/  LDL.LU R10, [R1+0x44] ;  /* 0x00004400010a7983 */ /* 0x001f280000300800 */
[----:B------:R-:W4:Y:S04]  /*72720*/  LDL.LU R22, [R1+0x40] ;  /* 0x0000400001167983 */ /* 0x000f280000300800 */
[----:B------:R-:W4:Y:S04]  /*72730*/  LDL.LU R20, [R1+0x34] ;  /* 0x0000340001147983 */ /* 0x000f280000300800 */
[----:B-1----:R-:W4:Y:S04]  /*72740*/  LDL.LU R3, [R1+0x30] ;  /* 0x0000300001037983 */ /* 0x002f280000300800 */
[----:B--2---:R-:W2:Y:S04]  /*72750*/  LDL.LU R5, [R1+0x18] ;  /* 0x0000180001057983 */ /* 0x004ea80000300800 */
[----:B---3--:R0:W-:Y:S04]  /*72760*/  STS.U8 [R14+UR5+0xe400], R15 ;  /* 0x00e4000f0e007988 */ /* 0x0081e80008000005 */
[----:B0-----:R-:W3:Y:S04]  /*72770*/  LDL.LU R15, [R1+0x381c] ;  /* 0x00381c00010f7983 */ /* 0x001ee80000300800 */
[----:B-----5:R0:W-:Y:S04]  /*72780*/  STS.U8 [R14+UR5+0xe440], R4 ;  /* 0x00e440040e007988 */ /* 0x0201e80008000005 */
[----:B------:R1:W-:Y:S04]  /*72790*/  STS.U8 [R14+UR5+0xe640], R9 ;  /* 0x00e640090e007988 */ /* 0x0003e80008000005 */
[----:B------:R5:W-:Y:S04]  /*727a0*/  STS.U8 [R14+UR5+0xe600], R12 ;  /* 0x00e6000c0e007988 */ /* 0x000be80008000005 */
[----:B------:R5:W-:Y:S04]  /*727b0*/  STS.U8 [R14+UR5+0xe800], R11 ;  /* 0x00e8000b0e007988 */ /* 0x000be80008000005 */
[----:B0-----:R-:W3:Y:S04]  /*727c0*/  LDL.LU R4, [R1+0x3818] ;  /* 0x0038180001047983 */ /* 0x001ee80000300800 */
[----:B-1----:R-:W3:Y:S04]  /*727d0*/  LDL.LU R9, [R1+0x1434] ;  /* 0x0014340001097983 */ /* 0x002ee80000300800 */
[----:B-----5:R-:W5:Y:S04]  /*727e0*/  LDL.LU R12, [R1+0x1430] ;  /* 0x00143000010c7983 */ /* 0x020f680000300800 */
[----:B------:R-:W5:Y:S04]  /*727f0*/  LDL.LU R11, [R1+0x1414] ;  /* 0x00141400010b7983 */ /* 0x000f680000300800 */
        /* <DEDUP_REMOVED lines=13> */
[----:B------:R0:W-:Y:S04]  /*728d0*/  STS.U8 [R14+UR5+0xf440], R2 ;  /* 0x00f440020e007988 */ /* 0x0001e80008000005 */
[----:B0-----:R-:W4:Y:S04]  /*728e0*/  LDL.LU R2, [R1+0x13d4] ;  /* 0x0013d40001027983 */ /* 0x001f280000300800 */
[----:B------:R-:W-:Y:S04]  /*728f0*/  STS.U8 [R14+UR5+0xf000], R25 ;  /* 0x00f000190e007988 */ /* 0x000fe80008000005 */
[----:B------:R-:W-:Y:S04]  /*72900*/  STS.U8 [R14+UR5+0xf040], R24 ;  /* 0x00f040180e007988 */ /* 0x000fe80008000005 */
[----:B------:R-:W-:Y:S04]  /*72910*/  STS.U8 [R14+UR5+0xf240], R17 ;  /* 0x00f240110e007988 */ /* 0x000fe80008000005 */
[----:B------:R-:W-:Y:S04]  /*72920*/  STS.U8 [R14+UR5+0xf200], R16 ;  /* 0x00f200100e007988 */ /* 0x000fe80008000005 */
[----:B------:R-:W-:Y:S04]  /*72930*/  STS.U8 [R14+UR5+0xf400], R0 ;  /* 0x00f400000e007988 */ /* 0x000fe80008000005 */
[----:B------:R0:W-:Y:S04]  /*72940*/  STS.U8 [R14+UR5+0xf640], R10 ;  /* 0x00f6400a0e007988 */ /* 0x0001e80008000005 */
[----:B0-----:R-:W4:Y:S04]  /*72950*/  LDL.LU R10, [R1+0x13d0] ;  /* 0x0013d000010a7983 */ /* 0x001f280000300800 */
[----:B------:R-:W-:Y:S04]  /*72960*/  STS.U8 [R14+UR5+0xf600], R22 ;  /* 0x00f600160e007988 */ /* 0x000fe80008000005 */
[----:B------:R-:W-:Y:S04]  /*72970*/  STS.U8 [R14+UR5+0xf800], R20 ;  /* 0x00f800140e007988 */ /* 0x000fe80008000005 */
[----:B------:R-:W-:Y:S04]  /*72980*/  STS.U8 [R14+UR5+0xf840], R3 ;  /* 0x00f840030e007988 */ /* 0x000fe80008000005 */
[----:B--2---:R-:W-:Y:S04]  /*72990*/  STS.U8 [R14+UR5+0xfa40], R5 ;  /* 0x00fa40050e007988 */ /* 0x004fe80008000005 */
[----:B---3--:R-:W-:Y:S04]  /*729a0*/  STS.U8 [R14+UR5+0xfc00], R15 ;  /* 0x00fc000f0e007988 */ /* 0x008fe80008000005 */
[----:B------:R-:W2:Y:S04]  /*729b0*/  LDL.LU R19, [R1+0x13b4] ;  /* 0x0013b40001137983 */ /* 0x000ea80000300800 */
[----:B------:R0:W-:Y:S02]  /*729c0*/  STS.U8 [R14+UR5+0xfa00], R4 ;  /* 0x00fa00040e007988 */ /* 0x0001e40008000005 */
[----:B0-----:R-:W-:-:S05]  /*729d0*/  LOP3.LUT R4, R14, 0x10, RZ, 0x3c, !PT ;  /* 0x000000100e047812 */ /* 0x001fca00078e3cff */
[----:B-----5:R0:W-:Y:S04]  /*729e0*/  STS.U8 [R4+UR5+0x2c0], R11 ;  /* 0x0002c00b04007988 */ /* 0x0201e80008000005 */
[----:B0-----:R-:W3:Y:S04]  /*729f0*/  LDL.LU R11, [R1+0x13b0] ;  /* 0x0013b000010b7983 */ /* 0x001ee80000300800 */
[----:B------:R-:W5:Y:S04]  /*72a00*/  LDL.LU R14, [R1+0x1394] ;  /* 0x00139400010e7983 */ /* 0x000f680000300800 */
[----:B------:R-:W2:Y:S04]  /*72a10*/  LDL.LU R18, [R1+0x1390] ;  /* 0x0013900001127983 */ /* 0x000ea80000300800 */
[----:B------:R0:W-:Y:S04]  /*72a20*/  STS.U8 [R4+UR5+0xc0], R12 ;  /* 0x0000c00c04007988 */ /* 0x0001e80008000005 */
[----:B------:R-:W2:Y:S04]  /*72a30*/  LDL.LU R13, [R1+0x1374] ;  /* 0x00137400010d7983 */ /* 0x000ea80000300800 */
[----:B------:R1:W-:Y:S04]  /*72a40*/  STS.U8 [R4+UR5+0x280], R8 ;  /* 0x0002800804007988 */ /* 0x0003e80008000005 */
[----:B0-----:R-:W2:Y:S04]  /*72a50*/  LDL.LU R12, [R1+0x1370] ;  /* 0x00137000010c7983 */ /* 0x001ea80000300800 */
[----:B-1----:R-:W5:Y:S04]  /*72a60*/  LDL.LU R8, [R1+0x1354] ;  /* 0x0013540001087983 */ /* 0x002f680000300800 */
[----:B------:R-:W5:Y:S04]  /*72a70*/  LDL.LU R15, [R1+0x1350] ;  /* 0x00135000010f7983 */ /* 0x000f680000300800 */
[----:B------:R-:W5:Y:S04]  /*72a80*/  LDL.LU R29, [R1+0x1334] ;  /* 0x00133400011d7983 */ /* 0x000f680000300800 */
[----:B------:R-:W5:Y:S04]  /*72a90*/  LDL.LU R28, [R1+0x1330] ;  /* 0x00133000011c7983 */ /* 0x000f680000300800 */
[----:B------:R-:W5:Y:S04]  /*72aa0*/  LDL.LU R27, [R1+0x1314] ;  /* 0x00131400011b7983 */ /* 0x000f680000300800 */
[----:B------:R-:W5:Y:S04]  /*72ab0*/  LDL.LU R26, [R1+0x1310] ;  /* 0x00131000011a7983 */ /* 0x000f680000300800 */
        /* <DEDUP_REMOVED lines=18> */
[----:B0-----:R-:W4:Y:S04]  /*72be0*/  LDL.LU R10, [R1+0x1210] ;  /* 0x00121000010a7983 */ /* 0x001f280000300800 */
[----:B---3--:R0:W-:Y:S04]  /*72bf0*/  STS.U8 [R4+UR5+0x8c0], R11 ;  /* 0x0008c00b04007988 */ /* 0x0081e80008000005 */
[----:B0-----:R-:W3:Y:S04]  /*72c00*/  LDL.LU R11, [R1+0x11f4] ;  /* 0x0011f400010b7983 */ /* 0x001ee80000300800 */
[----:B--2---:R0:W-:Y:S04]  /*72c10*/  STS.U8 [R4+UR5+0xcc0], R12 ;  /* 0x000cc00c04007988 */ /* 0x0041e80008000005 */
[----:B-----5:R1:W-:Y:S04]  /*72c20*/  STS.U8 [R4+UR5+0xec0], R8 ;  /* 0x000ec00804007988 */ /* 0x0203e80008000005 */
[----:B0-----:R-:W2:Y:S04]  /*72c30*/  LDL.LU R12, [R1+0x11f0] ;  /* 0x0011f000010c7983 */ /* 0x001ea80000300800 */
[----:B-1----:R-:W5:Y:S04]  /*72c40*/  LDL.LU R8, [R1+0x11d4] ;  /* 0x0011d40001087983 */ /* 0x002f680000300800 */
        /* <DEDUP_REMOVED lines=9> */
[----:B------:R-:W-:Y:S04]  /*72ce0*/  STS.U8 [R4+UR5+0x2080], R2 ;  /* 0x0020800204007988 */ /* 0x000fe80008000005 */
[----:B------:R0:W-:Y:S04]  /*72cf0*/  STS.U8 [R4+UR5+0x20c0], R10 ;  /* 0x0020c00a04007988 */ /* 0x0001e80008000005 */
[----:B0-----:R-:W4:Y:S04]  /*72d00*/  LDL.LU R10, [R1+0x1194] ;  /* 0x00119400010a7983 */ /* 0x001f280000300800 */
[----:B------:R-:W4:Y:S04]  /*72d10*/  LDL.LU R14, [R1+0x1190] ;  /* 0x00119000010e7983 */ /* 0x000f280000300800 */
[----:B------:R-:W4:Y:S04]  /*72d20*/  LDL.LU R18, [R1+0x1174] ;  /* 0x0011740001127983 */ /* 0x000f280000300800 */
[----:B------:R-:W4:Y:S04]  /*72d30*/  LDL.LU R13, [R1+0x1170] ;  /* 0x00117000010d7983 */ /* 0x000f280000300800 */
[----:B------:R-:W4:Y:S04]  /*72d40*/  LDL.LU R2, [R1+0x1154] ;  /* 0x0011540001027983 */ /* 0x000f280000300800 */
[----:B---3--:R0:W-:Y:S04]  /*72d50*/  STS.U8 [R4+UR5+0x22c0], R11 ;  /* 0x0022c00b04007988 */ /* 0x0081e80008000005 */
[----:B0-----:R-:W3:Y:S04]  /*72d60*/  LDL.LU R11, [R1+0x1150] ;  /* 0x00115000010b7983 */ /* 0x001ee80000300800 */
[----:B------:R0:W-:Y:S04]  /*72d70*/  STS.U8 [R4+UR5+0xe80], R15 ;  /* 0x000e800f04007988 */ /* 0x0001e80008000005 */
[----:B------:R1:W-:Y:S04]  /*72d80*/  STS.U8 [R4+UR5+0x1080], R29 ;  /* 0x0010801d04007988 */ /* 0x0003e80008000005 */
[----:B------:R0:W-:Y:S04]  /*72d90*/  STS.U8 [R4+UR5+0x10c0], R28 ;  /* 0x0010c01c04007988 */ /* 0x0001e80008000005 */
[----:B------:R0:W-:Y:S04]  /*72da0*/  STS.U8 [R4+UR5+0x12c0], R27 ;  /* 0x0012c01b04007988 */ /* 0x0001e80008000005 */
[----:B------:R1:W-:Y:S04]  /*72db0*/  STS.U8 [R4+UR5+0x1280], R26 ;  /* 0x0012801a04007988 */ /* 0x0003e80008000005 */
[----:B--2---:R2:W-:Y:S04]  /*72dc0*/  STS.U8 [R4+UR5+0x2280], R12 ;  /* 0x0022800c04007988 */ /* 0x0045e80008000005 */
[----:B0-----:R-:W3:Y:S04]  /*72dd0*/  LDL.LU R15, [R1+0x1134] ;  /* 0x00113400010f7983 */ /* 0x001ee80000300800 */
[----:B-1----:R-:W3:Y:S04]  /*72de0*/  LDL.LU R29, [R1+0x1130] ;  /* 0x00113000011d7983 */ /* 0x002ee80000300800 */
[----:B------:R-:W3:Y:S04]  /*72df0*/  LDL.LU R28, [R1+0x1114] ;  /* 0x00111400011c7983 */ /* 0x000ee80000300800 */
[----:B------:R-:W3:Y:S04]  /*72e00*/  LDL.LU R27, [R1+0x1110] ;  /* 0x00111000011b7983 */ /* 0x000ee80000300800 */
[----:B------:R-:W3:Y:S04]  /*72e10*/  LDL.LU R26, [R1+0x10f4] ;  /* 0x0010f400011a7983 */ /* 0x000ee80000300800 */
[----:B--2---:R-:W2:Y:S04]  /*72e20*/  LDL.LU R12, [R1+0x10f0] ;  /* 0x0010f000010c7983 */ /* 0x004ea80000300800 */
[----:B-----5:R0:W-:Y:S04]  /*72e30*/  STS.U8 [R4+UR5+0x2480], R8 ;  /* 0x0024800804007988 */ /* 0x0201e80008000005 */
[----:B------:R1:W-:Y:S04]  /*72e40*/  STS.U8 [R4+UR5+0x16c0], R25 ;  /* 0x0016c01904007988 */ /* 0x0003e80008000005 */
[----:B------:R5:W-:Y:S04]  /*72e50*/  STS.U8 [R4+UR5+0x1680], R24 ;  /* 0x0016801804007988 */ /* 0x000be80008000005 */
[----:B------:R0:W-:Y:S04]  /*72e60*/  STS.U8 [R4+UR5+0x1880], R17 ;  /* 0x0018801104007988 */ /* 0x0001e80008000005 */
[----:B------:R1:W-:Y:S04]  /*72e70*/  STS.U8 [R4+UR5+0x18c0], R16 ;  /* 0x0018c01004007988 */ /* 0x0003e80008000005 */
[----:B------:R5:W-:Y:S04]  /*72e80*/  STS.U8 [R4+UR5+0x1ac0], R0 ;  /* 0x001ac00004007988 */ /* 0x000be80008000005 */
[----:B0-----:R-:W2:Y:S04]  /*72e90*/  LDL.LU R8, [R1+0x10d4] ;  /* 0x0010d40001087983 */ /* 0x001ea80000300800 */
[----:B-1----:R-:W2:Y:S04]  /*72ea0*/  LDL.LU R25, [R1+0x10d0] ;  /* 0x0010d00001197983 */ /* 0x002ea80000300800 */
[----:B-----5:R-:W5:Y:S04]  /*72eb0*/  LDL.LU R24, [R1+0x10b4] ;  /* 0x0010b40001187983 */ /* 0x020f680000300800 */
[----:B------:R-:W5:Y:S04]  /*72ec0*/  LDL.LU R17, [R1+0x10b0] ;  /* 0x0010b00001117983 */ /* 0x000f680000300800 */
[----:B------:R-:W5:Y:S04]  /*72ed0*/  LDL.LU R16, [R1+0x1094] ;  /* 0x0010940001107983 */ /* 0x000f680000300800 */
[----:B------:R0:W-:Y:S04]  /*72ee0*/  STS.U8 [R4+UR5+0x1a80], R22 ;  /* 0x001a801604007988 */ /* 0x0001e80008000005 */
[----:B------:R-:W5:Y:S04]  /*72ef0*/  LDL.LU R0, [R1+0x1090] ;  /* 0x0010900001007983 */ /* 0x000f680000300800 */
        /* <DEDUP_REMOVED lines=9> */
[----:B------:R0:W-:Y:S04]  /*72f90*/  STS.U8 [R4+UR5+0x24c0], R6 ;  /* 0x0024c00604007988 */ /* 0x0001e80008000005 */
[----:B0-----:R-:W5:Y:S04]  /*72fa0*/  LDL.LU R6, [R1+0x1030] ;  /* 0x0010300001067983 */ /* 0x001f680000300800 */
[----:B----4-:R0:W-:Y:S04]  /*72fb0*/  STS.U8 [R4+UR5+0x26c0], R7 ;  /* 0x0026c00704007988 */ /* 0x0101e80008000005 */
[----:B0-----:R-:W4:Y:S04]  /*72fc0*/  LDL.LU R7, [R1+0x1014] ;  /* 0x0010140001077983 */ /* 0x001f280000300800 */
[----:B------:R0:W-:Y:S04]  /*72fd0*/  STS.U8 [R4+UR5+0x2880], R10 ;  /* 0x0028800a04007988 */ /* 0x0001e80008000005 */
[----:B0-----:R-:W4:Y:S04]  /*72fe0*/  LDL.LU R10, [R1+0x1010] ;  /* 0x00101000010a7983 */ /* 0x001f280000300800 */
[----:B------:R0:W-:Y:S04]  /*72ff0*/  STS.U8 [R4+UR5+0x2c80], R2 ;  /* 0x002c800204007988 */ /* 0x0001e80008000005 */
[----:B0-----:R-:W4:Y:S04]  /*73000*/  LDL.LU R2, [R1+0xfdc] ;  /* 0x000fdc0001027983 */ /* 0x001f280000300800 */
[----:B---3--:R0:W-:Y:S04]  /*73010*/  STS.U8 [R4+UR5+0x2cc0], R11 ;  /* 0x002cc00b04007988 */ /* 0x0081e80008000005 */
[----:B0-----:R-:W3:Y:S04]  /*73020*/  LDL.LU R11, [R1+0xfd8] ;  /* 0x000fd800010b7983 */ /* 0x001ee80000300800 */
[----:B--2---:R0:W-:Y:S04]  /*73030*/  STS.U8 [R4+UR5+0x3280], R12 ;  /* 0x0032800c04007988 */ /* 0x0041e80008000005 */
[----:B0-----:R-:W2:Y:S04]  /*73040*/  LDL.LU R12, [R1+0xfb4] ;  /* 0x000fb400010c7983 */ /* 0x001ea80000300800 */
[----:B------:R0:W-:Y:S04]  /*73050*/  STS.U8 [R4+UR5+0x3480], R8 ;  /* 0x0034800804007988 */ /* 0x0001e80008000005 */
[----:B------:R1:W-:Y:S04]  /*73060*/  STS.U8 [R4+UR5+0x2680], R19 ;  /* 0x0026801304007988 */ /* 0x0003e80008000005 */
[----:B0-----:R-:W2:Y:S04]  /*73070*/  LDL.LU R8, [R1+0xfb0] ;  /* 0x000fb00001087983 */ /* 0x001ea80000300800 */
[----:B-1----:R-:W2:Y:S04]  /*73080*/  LDL.LU R19, [R1+0xf94] ;  /* 0x000f940001137983 */ /* 0x002ea80000300800 */
        /* <DEDUP_REMOVED lines=8> */
[----:B-----5:R0:W-:Y:S04]  /*73110*/  STS.U8 [R4+UR5+0x3e80], R6 ;  /* 0x003e800604007988 */ /* 0x0201e80008000005 */
[----:B0-----:R-:W5:Y:S04]  /*73120*/  LDL.LU R6, [R1+0xf90] ;  /* 0x000f900001067983 */ /* 0x001f680000300800 */
[----:B------:R-:W5:Y:S04]  /*73130*/  LDL.LU R14, [R1+0xf74] ;  /* 0x000f7400010e7983 */ /* 0x000f680000300800 */
[----:B------:R-:W5:Y:S04]  /*73140*/  LDL.LU R18, [R1+0xf70] ;  /* 0x000f700001127983 */ /* 0x000f680000300800 */
[----:B------:R-:W5:Y:S04]  /*73150*/  LDL.LU R13, [R1+0xf54] ;  /* 0x000f5400010d7983 */ /* 0x000f680000300800 */
[----:B----4-:R0:W-:Y:S04]  /*73160*/  STS.U8 [R4+UR5+0x4080], R7 ;  /* 0x0040800704007988 */ /* 0x0101e80008000005 */
[----:B0-----:R-:W4:Y:S04]  /*73170*/  LDL.LU R7, [R1+0xf50] ;  /* 0x000f500001077983 */ /* 0x001f280000300800 */
[----:B------:R0:W-:Y:S04]  /*73180*/  STS.U8 [R4+UR5+0x40c0], R10 ;  /* 0x0040c00a04007988 */ /* 0x0001e80008000005 */
        /* <DEDUP_REMOVED lines=8> */
[----:B---3--:R0:W-:Y:S04]  /*73210*/  STS.U8 [R4+UR5+0x4280], R11 ;  /* 0x0042800b04007988 */ /* 0x0081e80008000005 */
[----:B0-----:R-:W3:Y:S04]  /*73220*/  LDL.LU R11, [R1+0xed0] ;  /* 0x000ed000010b7983 */ /* 0x001ee80000300800 */
[----:B------:R0:W-:Y:S04]  /*73230*/  STS.U8 [R4+UR5+0x34c0], R25 ;  /* 0x0034c01904007988 */ /* 0x0001e80008000005 */
[----:B------:R1:W-:Y:S04]  /*73240*/  STS.U8 [R4+UR5+0x36c0], R24 ;  /* 0x0036c01804007988 */ /* 0x0003e80008000005 */
[----:B------:R0:W-:Y:S04]  /*73250*/  STS.U8 [R4+UR5+0x3680], R17 ;  /* 0x0036801104007988 */ /* 0x0001e80008000005 */
[----:B------:R0:W-:Y:S04]  /*73260*/  STS.U8 [R4+UR5+0x3880], R16 ;  /* 0x0038801004007988 */ /* 0x0001e80008000005 */
[----:B------:R1:W-:Y:S04]  /*73270*/  STS.U8 [R4+UR5+0x38c0], R0 ;  /* 0x0038c00004007988 */ /* 0x0003e80008000005 */
[----:B------:R1:W-:Y:S04]  /*73280*/  STS.U8 [R4+UR5+0x3ac0], R22 ;  /* 0x003ac01604007988 */ /* 0x0003e80008000005 */
[----:B0-----:R-:W3:Y:S04]  /*73290*/  LDL.LU R25, [R1+0xeb4] ;  /* 0x000eb40001197983 */ /* 0x001ee80000300800 */
[----:B-1----:R-:W3:Y:S04]  /*732a0*/  LDL.LU R24, [R1+0xeb0] ;  /* 0x000eb00001187983 */ /* 0x002ee80000300800 */
[----:B------:R-:W3:Y:S04]  /*732b0*/  LDL.LU R17, [R1+0xe94] ;  /* 0x000e940001117983 */ /* 0x000ee80000300800 */
[----:B------:R-:W3:Y:S04]  /*732c0*/  LDL.LU R16, [R1+0xe90] ;  /* 0x000e900001107983 */ /* 0x000ee80000300800 */
[----:B------:R-:W3:Y:S04]  /*732d0*/  LDL.LU R0, [R1+0xe74] ;  /* 0x000e740001007983 */ /* 0x000ee80000300800 */
[----:B------:R0:W-:Y:S04]  /*732e0*/  STS.U8 [R4+UR5+0x3a80], R20 ;  /* 0x003a801404007988 */ /* 0x0001e80008000005 */
[----:B------:R-:W3:Y:S04]  /*732f0*/  LDL.LU R22, [R1+0xe70] ;  /* 0x000e700001167983 */ /* 0x000ee80000300800 */
        /* <DEDUP_REMOVED lines=8> */
[----:B--2---:R-:W2:Y:S04]  /*73380*/  LDL.LU R12, [R1+0xe14] ;  /* 0x000e1400010c7983 */ /* 0x004ea80000300800 */
[----:B------:R0:W-:Y:S04]  /*73390*/  STS.U8 [R4+UR5+0x44c0], R8 ;  /* 0x0044c00804007988 */ /* 0x0001e80008000005 */
[----:B0-----:R-:W2:Y:S04]  /*733a0*/  LDL.LU R8, [R1+0xe10] ;  /* 0x000e100001087983 */ /* 0x001ea80000300800 */
[----:B-----5:R0:W-:Y:S04]  /*733b0*/  STS.U8 [R4+UR5+0x4680], R6 ;  /* 0x0046800604007988 */ /* 0x0201e80008000005 */
        /* <DEDUP_REMOVED lines=9> */
[----:B------:R0:W-:Y:S04]  /*73450*/  STS.U8 [R4+UR5+0x46c0], R19 ;  /* 0x0046c01304007988 */ /* 0x0001e80008000005 */
[----:B------:R-:W-:Y:S04]  /*73460*/  STS.U8 [R4+UR5+0x4880], R14 ;  /* 0x0048800e04007988 */ /* 0x000fe80008000005 */
[----:B0-----:R-:W3:Y:S04]  /*73470*/  LDL.LU R19, [R1+0xdb0] ;  /* 0x000db00001137983 */ /* 0x001ee80000300800 */
[----:B------:R-:W-:Y:S04]  /*73480*/  STS.U8 [R4+UR5+0x48c0], R18 ;  /* 0x0048c01204007988 */ /* 0x000fe80008000005 */
[----:B--2---:R0:W-:Y:S04]  /*73490*/  STS.U8 [R4+UR5+0x5ec0], R12 ;  /* 0x005ec00c04007988 */ /* 0x0041e80008000005 */
[----:B------:R1:W-:Y:S04]  /*734a0*/  STS.U8 [R4+UR5+0x4ac0], R13 ;  /* 0x004ac00d04007988 */ /* 0x0003e80008000005 */
[----:B0-----:R-:W2:Y:S04]  /*734b0*/  LDL.LU R12, [R1+0xd94] ;  /* 0x000d9400010c7983 */ /* 0x001ea80000300800 */
[----:B------:R-:W2:Y:S04]  /*734c0*/  LDL.LU R14, [R1+0xd90] ;  /* 0x000d9000010e7983 */ /* 0x000ea80000300800 */
[----:B------:R-:W2:Y:S04]  /*734d0*/  LDL.LU R18, [R1+0xd74] ;  /* 0x000d740001127983 */ /* 0x000ea80000300800 */
[----:B------:R0:W-:Y:S04]  /*734e0*/  STS.U8 [R4+UR5+0x5e80], R8 ;  /* 0x005e800804007988 */ /* 0x0001e80008000005 */
[----:B-1----:R-:W2:Y:S04]  /*734f0*/  LDL.LU R13, [R1+0xd70] ;  /* 0x000d7000010d7983 */ /* 0x002ea80000300800 */
[----:B0-----:R-:W2:Y:S04]  /*73500*/  LDL.LU R8, [R1+0xd54] ;  /* 0x000d540001087983 */ /* 0x001ea80000300800 */
        /* <DEDUP_REMOVED lines=40> */
[----:B--2---:R0:W-:Y:S04]  /*73790*/  STS.U8 [R4+UR5+0x66c0], R12 ;  /* 0x0066c00c04007988 */ /* 0x0041e80008000005 */
[----:B0-----:R-:W2:Y:S04]  /*737a0*/  LDL.LU R12, [R1+0xbf0] ;  /* 0x000bf000010c7983 */ /* 0x001ea80000300800 */
[----:B------:R0:W-:Y:S04]  /*737b0*/  STS.U8 [R4+UR5+0x6ac0], R8 ;  /* 0x006ac00804007988 */ /* 0x0001e80008000005 */
[----:B0-----:R-:W2:Y:S04]  /*737c0*/  LDL.LU R8, [R1+0xbd4] ;  /* 0x000bd40001087983 */ /* 0x001ea80000300800 */
[----:B------:R-:W-:Y:S04]  /*737d0*/  STS.U8 [R4+UR5+0x64c0], R19 ;  /* 0x0064c01304007988 */ /* 0x000fe80008000005 */
[----:B-----5:R0:W-:Y:S04]  /*737e0*/  STS.U8 [R4+UR5+0x6a80], R6 ;  /* 0x006a800604007988 */ /* 0x0201e80008000005 */
[----:B0-----:R-:W5:Y:S04]  /*737f0*/  LDL.LU R6, [R1+0xbd0] ;  /* 0x000bd00001067983 */ /* 0x001f680000300800 */
[----:B----4-:R0:W-:Y:S04]  /*73800*/  STS.U8 [R4+UR5+0x70c0], R7 ;  /* 0x0070c00704007988 */ /* 0x0101e80008000005 */
[----:B0-----:R-:W4:Y:S04]  /*73810*/  LDL.LU R7, [R1+0xbb4] ;  /* 0x000bb40001077983 */ /* 0x001f280000300800 */
[----:B------:R0:W-:Y:S04]  /*73820*/  STS.U8 [R4+UR5+0x72c0], R10 ;  /* 0x0072c00a04007988 */ /* 0x0001e80008000005 */
[----:B0-----:R-:W4:Y:S04]  /*73830*/  LDL.LU R10, [R1+0xbb0] ;  /* 0x000bb000010a7983 */ /* 0x001f280000300800 */
[----:B------:R-:W4:Y:S04]  /*73840*/  LDL.LU R19, [R1+0xb94] ;  /* 0x000b940001137983 */ /* 0x000f280000300800 */
[----:B---3--:R0:W-:Y:S04]  /*73850*/  STS.U8 [R4+UR5+0x7ec0], R11 ;  /* 0x007ec00b04007988 */ /* 0x0081e80008000005 */
[----:B0-----:R-:W3:Y:S04]  /*73860*/  LDL.LU R11, [R1+0xb90] ;  /* 0x000b9000010b7983 */ /* 0x001ee80000300800 */
        /* <DEDUP_REMOVED lines=8> */
[----:B------:R-:W-:Y:S04]  /*738f0*/  STS.U8 [R4+UR5+0x6c80], R15 ;  /* 0x006c800f04007988 */ /* 0x000fe80008000005 */
[----:B--2---:R0:W-:Y:S04]  /*73900*/  STS.U8 [R4+UR5+0x7e80], R12 ;  /* 0x007e800c04007988 */ /* 0x0041e80008000005 */
[----:B------:R1:W-:Y:S04]  /*73910*/  STS.U8 [R4+UR5+0x6cc0], R29 ;  /* 0x006cc01d04007988 */ /* 0x0003e80008000005 */
[----:B------:R2:W-:Y:S04]  /*73920*/  STS.U8 [R4+UR5+0x6ec0], R28 ;  /* 0x006ec01c04007988 */ /* 0x0005e80008000005 */
[----:B0-----:R-:W3:Y:S04]  /*73930*/  LDL.LU R12, [R1+0xb34] ;  /* 0x000b3400010c7983 */ /* 0x001ee80000300800 */
[----:B------:R-:W3:Y:S04]  /*73940*/  LDL.LU R15, [R1+0xb30] ;  /* 0x000b3000010f7983 */ /* 0x000ee80000300800 */
[----:B-1----:R-:W3:Y:S04]  /*73950*/  LDL.LU R29, [R1+0xb14] ;  /* 0x000b1400011d7983 */ /* 0x002ee80000300800 */
[----:B------:R0:W-:Y:S04]  /*73960*/  STS.U8 [R4+UR5+0x6e80], R27 ;  /* 0x006e801b04007988 */ /* 0x0001e80008000005 */
[----:B--2---:R-:W2:Y:S04]  /*73970*/  LDL.LU R28, [R1+0xb10] ;  /* 0x000b1000011c7983 */ /* 0x004ea80000300800 */
[----:B------:R1:W-:Y:S04]  /*73980*/  STS.U8 [R4+UR5+0x7080], R26 ;  /* 0x0070801a04007988 */ /* 0x0003e80008000005 */
[----:B------:R1:W-:Y:S04]  /*73990*/  STS.U8 [R4+UR5+0x8080], R8 ;  /* 0x0080800804007988 */ /* 0x0003e80008000005 */
[----:B0-----:R-:W2:Y:S04]  /*739a0*/  LDL.LU R27, [R1+0xaf4] ;  /* 0x000af400011b7983 */ /* 0x001ea80000300800 */
[----:B-1----:R-:W2:Y:S04]  /*739b0*/  LDL.LU R26, [R1+0xaf0] ;  /* 0x000af000011a7983 */ /* 0x002ea80000300800 */
[----:B------:R-:W2:Y:S04]  /*739c0*/  LDL.LU R8, [R1+0xad4] ;  /* 0x000ad40001087983 */ /* 0x000ea80000300800 */
        /* <DEDUP_REMOVED lines=26> */
[----:B---3--:R0:W-:Y:S04]  /*73b70*/  STS.U8 [R4+UR5+0x84c0], R11 ;  /* 0x0084c00b04007988 */ /* 0x0081e80008000005 */
[----:B0-----:R-:W3:Y:S04]  /*73b80*/  LDL.LU R11, [R1+0x794] ;  /* 0x00079400010b7983 */ /* 0x001ee80000300800 */
[----:B------:R0:W-:Y:S04]  /*73b90*/  STS.U8 [R4+UR5+0x88c0], R2 ;  /* 0x0088c00204007988 */ /* 0x0001e80008000005 */
[----:B0-----:R-:W3:Y:S04]  /*73ba0*/  LDL.LU R2, [R1+0x790] ;  /* 0x0007900001027983 */ /* 0x001ee80000300800 */
[----:B------:R0:W-:Y:S04]  /*73bb0*/  STS.U8 [R4+UR5+0x8ac0], R12 ;  /* 0x008ac00c04007988 */ /* 0x0001e80008000005 */
[----:B------:R-:W-:Y:S04]  /*73bc0*/  STS.U8 [R4+UR5+0x8480], R19 ;  /* 0x0084801304007988 */ /* 0x000fe80008000005 */
[----:B0-----:R-:W3:Y:S04]  /*73bd0*/  LDL.LU R12, [R1+0x774] ;  /* 0x00077400010c7983 */ /* 0x001ee80000300800 */
[----:B------:R-:W-:Y:S04]  /*73be0*/  STS.U8 [R4+UR5+0x86c0], R14 ;  /* 0x0086c00e04007988 */ /* 0x000fe80008000005 */
[----:B------:R-:W-:Y:S04]  /*73bf0*/  STS.U8 [R4+UR5+0x8680], R18 ;  /* 0x0086801204007988 */ /* 0x000fe80008000005 */
[----:B------:R-:W-:Y:S04]  /*73c00*/  STS.U8 [R4+UR5+0x8880], R13 ;  /* 0x0088800d04007988 */ /* 0x000fe80008000005 */
[----:B------:R-:W-:Y:S04]  /*73c10*/  STS.U8 [R4+UR5+0x8a80], R15 ;  /* 0x008a800f04007988 */ /* 0x000fe80008000005 */
[----:B------:R-:W-:Y:S04]  /*73c20*/  STS.U8 [R4+UR5+0x8c80], R29 ;  /* 0x008c801d04007988 */ /* 0x000fe80008000005 */
[----:B--2---:R-:W-:Y:S04]  /*73c30*/  STS.U8 [R4+UR5+0x8cc0], R28 ;  /* 0x008cc01c04007988 */ /* 0x004fe80008000005 */
[----:B------:R-:W-:Y:S04]  /*73c40*/  STS.U8 [R4+UR5+0x8ec0], R27 ;  /* 0x008ec01b04007988 */ /* 0x000fe80008000005 */
[----:B------:R-:W-:Y:S04]  /*73c50*/  STS.U8 [R4+UR5+0x8e80], R26 ;  /* 0x008e801a04007988 */ /* 0x000fe80008000005 */
[----:B------:R0:W-:Y:S04]  /*73c60*/  STS.U8 [R4+UR5+0x9080], R8 ;  /* 0x0090800804007988 */ /* 0x0001e80008000005 */
[----:B0-----:R-:W2:Y:S04]  /*73c70*/  LDL.LU R8, [R1+0x770] ;  /* 0x0007700001087983 */ /* 0x001ea80000300800 */
[----:B-----5:R0:W-:Y:S04]  /*73c80*/  STS.U8 [R4+UR5+0x90c0], R6 ;  /* 0x0090c00604007988 */ /* 0x0201e80008000005 */
[----:B0-----:R-:W5:Y:S04]  /*73c90*/  LDL.LU R6, [R1+0x754] ;  /* 0x0007540001067983 */ /* 0x001f680000300800 */
[----:B------:R-:W5:Y:S04]  /*73ca0*/  LDL.LU R19, [R1+0x750] ;  /* 0x0007500001137983 */ /* 0x000f680000300800 */
[----:B----4-:R0:W-:Y:S04]  /*73cb0*/  STS.U8 [R4+UR5+0x9c80], R7 ;  /* 0x009c800704007988 */ /* 0x0101e80008000005 */
[----:B0-----:R-:W4:Y:S04]  /*73cc0*/  LDL.LU R7, [R1+0x734] ;  /* 0x0007340001077983 */ /* 0x001f280000300800 */
[----:B------:R-:W4:Y:S04]  /*73cd0*/  LDL.LU R14, [R1+0x730] ;  /* 0x00073000010e7983 */ /* 0x000f280000300800 */
[----:B------:R-:W4:Y:S04]  /*73ce0*/  LDL.LU R18, [R1+0x714] ;  /* 0x0007140001127983 */ /* 0x000f280000300800 */
[----:B------:R-:W4:Y:S04]  /*73cf0*/  LDL.LU R13, [R1+0x70c] ;  /* 0x00070c00010d7983 */ /* 0x000f280000300800 */
[----:B------:R0:W-:Y:S04]  /*73d00*/  STS.U8 [R4+UR5+0x9cc0], R10 ;  /* 0x009cc00a04007988 */ /* 0x0001e80008000005 */
[----:B0-----:R-:W4:Y:S04]  /*73d10*/  LDL.LU R10, [R1+0x6f0] ;  /* 0x0006f000010a7983 */ /* 0x001f280000300800 */
[----:B---3--:R0:W-:Y:S04]  /*73d20*/  STS.U8 [R4+UR5+0x9ec0], R11 ;  /* 0x009ec00b04007988 */ /* 0x0081e80008000005 */
[----:B0-----:R-:W3:Y:S04]  /*73d30*/  LDL.LU R11, [R1+0x6ec] ;  /* 0x0006ec00010b7983 */ /* 0x001ee80000300800 */
[----:B------:R-:W3:Y:S04]  /*73d40*/  LDL.LU R15, [R1+0x6d0] ;  /* 0x0006d000010f7983 */ /* 0x000ee80000300800 */
[----:B------:R-:W3:Y:S04]  /*73d50*/  LDL.LU R29, [R1+0x6cc] ;  /* 0x0006cc00011d7983 */ /* 0x000ee80000300800 */
[----:B------:R-:W3:Y:S04]  /*73d60*/  LDL.LU R28, [R1+0x6b0] ;  /* 0x0006b000011c7983 */ /* 0x000ee80000300800 */
[----:B------:R-:W3:Y:S04]  /*73d70*/  LDL.LU R27, [R1+0x6ac] ;  /* 0x0006ac00011b7983 */ /* 0x000ee80000300800 */
[----:B------:R0:W-:Y:S04]  /*73d80*/  STS.U8 [R4+UR5+0x9e80], R2 ;  /* 0x009e800204007988 */ /* 0x0001e80008000005 */
[----:B------:R-:W3:Y:S04]  /*73d90*/  LDL.LU R26, [R1+0x690] ;  /* 0x00069000011a7983 */ /* 0x000ee80000300800 */
[----:B------:R-:W-:Y:S04]  /*73da0*/  STS.U8 [R4+UR5+0x92c0], R25 ;  /* 0x0092c01904007988 */ /* 0x000fe80008000005 */
[----:B------:R-:W-:Y:S04]  /*73db0*/  STS.U8 [R4+UR5+0x9280], R24 ;  /* 0x0092801804007988 */ /* 0x000fe80008000005 */
[----:B------:R-:W-:Y:S04]  /*73dc0*/  STS.U8 [R4+UR5+0x9480], R17 ;  /* 0x0094801104007988 */ /* 0x000fe80008000005 */
[----:B------:R-:W-:Y:S04]  /*73dd0*/  STS.U8 [R4+UR5+0x94c0], R16 ;  /* 0x0094c01004007988 */ /* 0x000fe80008000005 */
[----:B0-----:R-:W3:Y:S04]  /*73de0*/  LDL.LU R2, [R1+0x68c] ;  /* 0x00068c0001027983 */ /* 0x001ee80000300800 */
[----:B------:R-:W-:Y:S04]  /*73df0*/  STS.U8 [R4+UR5+0x96c0], R0 ;  /* 0x0096c00004007988 */ /* 0x000fe80008000005 */
[----:B------:R0:W-:Y:S04]  /*73e00*/  STS.U8 [R4+UR5+0xa080], R12 ;  /* 0x00a0800c04007988 */ /* 0x0001e80008000005 */
[----:B------:R1:W-:Y:S04]  /*73e10*/  STS.U8 [R4+UR5+0x9680], R22 ;  /* 0x0096801604007988 */ /* 0x0003e80008000005 */
[----:B------:R1:W-:Y:S04]  /*73e20*/  STS.U8 [R4+UR5+0x9880], R20 ;  /* 0x0098801404007988 */ /* 0x0003e80008000005 */
        /* <DEDUP_REMOVED lines=8> */
[----:B------:R-:W3:Y:S04]  /*73eb0*/  LDL.LU R20, [R1+0x47c] ;  /* 0x00047c0001147983 */ /* 0x000ee80000300800 */
[----:B------:R0:W-:Y:S04]  /*73ec0*/  STS.U8 [R4+UR5+0x9ac0], R5 ;  /* 0x009ac00504007988 */ /* 0x0001e80008000005 */
[----:B------:R-:W3:Y:S04]  /*73ed0*/  LDL.LU R3, [R1+0x460] ;  /* 0x0004600001037983 */ /* 0x000ee80000300800 */
[----:B------:R1:W-:Y:S04]  /*73ee0*/  STS.U8 [R4+UR5+0x9a80], R9 ;  /* 0x009a800904007988 */ /* 0x0003e80008000005 */
[----:B--2---:R2:W-:Y:S04]  /*73ef0*/  STS.U8 [R4+UR5+0xa0c0], R8 ;  /* 0x00a0c00804007988 */ /* 0x0045e80008000005 */
[----:B0-----:R-:W3:Y:S04]  /*73f00*/  LDL.LU R5, [R1+0x45c] ;  /* 0x00045c0001057983 */ /* 0x001ee80000300800 */
[----:B-1----:R-:W3:Y:S04]  /*73f10*/  LDL.LU R9, [R1+0x430] ;  /* 0x0004300001097983 */ /* 0x002ee80000300800 */
[----:B--2---:R-:W2:Y:S04]  /*73f20*/  LDL.LU R8, [R1+0x42c] ;  /* 0x00042c0001087983 */ /* 0x004ea80000300800 */
[----:B-----5:R0:W-:Y:S04]  /*73f30*/  STS.U8 [R4+UR5+0xa2c0], R6 ;  /* 0x00a2c00604007988 */ /* 0x0201e80008000005 */
[----:B0-----:R-:W5:Y:S04]  /*73f40*/  LDL.LU R6, [R1+0x410] ;  /* 0x0004100001067983 */ /* 0x001f680000300800 */
[----:B----4-:R0:W-:Y:S04]  /*73f50*/  STS.U8 [R4+UR5+0xa480], R7 ;  /* 0x00a4800704007988 */ /* 0x0101e80008000005 */
[----:B0-----:R-:W4:Y:S04]  /*73f60*/  LDL.LU R7, [R1+0x40c] ;  /* 0x00040c0001077983 */ /* 0x001f280000300800 */
[----:B------:R0:W-:Y:S04]  /*73f70*/  STS.U8 [R4+UR5+0xa880], R10 ;  /* 0x00a8800a04007988 */ /* 0x0001e80008000005 */
[----:B0-----:R-:W4:Y:S04]  /*73f80*/  LDL.LU R10, [R1+0x3f0] ;  /* 0x0003f000010a7983 */ /* 0x001f280000300800 */
[----:B---3--:R0:W-:Y:S04]  /*73f90*/  STS.U8 [R4+UR5+0xa8c0], R11 ;  /* 0x00a8c00b04007988 */ /* 0x0081e80008000005 */
[----:B0-----:R-:W3:Y:S04]  /*73fa0*/  LDL.LU R11, [R1+0x3ec] ;  /* 0x0003ec00010b7983 */ /* 0x001ee80000300800 */
[----:B------:R-:W-:Y:S04]  /*73fb0*/  STS.U8 [R4+UR5+0xa280], R19 ;  /* 0x00a2801304007988 */ /* 0x000fe80008000005 */
[----:B------:R0:W-:Y:S04]  /*73fc0*/  STS.U8 [R4+UR5+0xae80], R2 ;  /* 0x00ae800204007988 */ /* 0x0001e80008000005 */
[----:B0-----:R-:W3:Y:S04]  /*73fd0*/  LDL.LU R2, [R1+0x3d0] ;  /* 0x0003d00001027983 */ /* 0x001ee80000300800 */
[----:B------:R0:W-:Y:S04]  /*73fe0*/  STS.U8 [R4+UR5+0xb080], R12 ;  /* 0x00b0800c04007988 */ /* 0x0001e80008000005 */
[----:B0-----:R-:W3:Y:S04]  /*73ff0*/  LDL.LU R12, [R1+0x3cc] ;  /* 0x0003cc00010c7983 */ /* 0x001ee80000300800 */
[----:B------:R-:W3:Y:S04]  /*74000*/  LDL.LU R19, [R1+0x3b0] ;  /* 0x0003b00001137983 */ /* 0x000ee80000300800 */
[----:B--2---:R0:W-:Y:S04]  /*74010*/  STS.U8 [R4+UR5+0xba80], R8 ;  /* 0x00ba800804007988 */ /* 0x0041e80008000005 */
[----:B0-----:R-:W2:Y:S04]  /*74020*/  LDL.LU R8, [R1+0x3ac] ;  /* 0x0003ac0001087983 */ /* 0x001ea80000300800 */
[----:B------:R0:W-:Y:S04]  /*74030*/  STS.U8 [R4+UR5+0xa4c0], R14 ;  /* 0x00a4c00e04007988 */ /* 0x0001e80008000005 */
[----:B------:R1:W-:Y:S04]  /*74040*/  STS.U8 [R4+UR5+0xa6c0], R18 ;  /* 0x00a6c01204007988 */ /* 0x0003e80008000005 */
[----:B------:R5:W-:Y:S04]  /*74050*/  STS.U8 [R4+UR5+0xa680], R13 ;  /* 0x00a6800d04007988 */ /* 0x000be80008000005 */
[----:B0-----:R-:W2:Y:S04]  /*74060*/  LDL.LU R14, [R1+0x380] ;  /* 0x00038000010e7983 */ /* 0x001ea80000300800 */
[----:B-1----:R-:W2:Y:S04]  /*74070*/  LDL.LU R18, [R1+0x37c] ;  /* 0x00037c0001127983 */ /* 0x002ea80000300800 */
[----:B-----5:R-:W5:Y:S04]  /*74080*/  LDL.LU R13, [R1+0x360] ;  /* 0x00036000010d7983 */ /* 0x020f680000300800 */
        /* <DEDUP_REMOVED lines=14> */
[----:B------:R0:W-:Y:S04]  /*74170*/  STS.U8 [R4+UR5+0xbec0], R10 ;  /* 0x00bec00a04007988 */ /* 0x0001e80008000005 */
        /* <DEDUP_REMOVED lines=26> */
[----:B------:R-:W3:Y:S04]  /*74320*/  LDL.LU R12, [R1+0x20c] ;  /* 0x00020c00010c7983 */ /* 0x000ee80000300800 */
[----:B--2---:R0:W-:Y:S04]  /*74330*/  STS.U8 [R4+UR5+0xc280], R8 ;  /* 0x00c2800804007988 */ /* 0x0041e80008000005 */
[----:B0-----:R-:W2:Y:S04]  /*74340*/  LDL.LU R8, [R1+0x1f0] ;  /* 0x0001f00001087983 */ /* 0x001ea80000300800 */
        /* <DEDUP_REMOVED lines=9> */
[----:B------:R-:W-:Y:S04]  /*743e0*/  STS.U8 [R4+UR5+0xc2c0], R19 ;  /* 0x00c2c01304007988 */ /* 0x000fe80008000005 */
[----:B------:R0:W-:Y:S04]  /*743f0*/  STS.U8 [R4+UR5+0xd6c0], R20 ;  /* 0x00d6c01404007988 */ /* 0x0001e80008000005 */
[----:B------:R1:W-:Y:S04]  /*74400*/  STS.U8 [R4+UR5+0xd880], R5 ;  /* 0x00d8800504007988 */ /* 0x0003e80008000005 */
[----:B------:R1:W-:Y:S04]  /*74410*/  STS.U8 [R4+UR5+0xda80], R12 ;  /* 0x00da800c04007988 */ /* 0x0003e80008000005 */
[----:B0-----:R-:W3:Y:S04]  /*74420*/  LDL.LU R20, [R1+0x1ac] ;  /* 0x0001ac0001147983 */ /* 0x001ee80000300800 */
[----:B-1----:R-:W3:Y:S04]  /*74430*/  LDL.LU R5, [R1+0x160] ;  /* 0x0001600001057983 */ /* 0x002ee80000300800 */
[----:B------:R-:W-:Y:S04]  /*74440*/  STS.U8 [R4+UR5+0xd8c0], R9 ;  /* 0x00d8c00904007988 */ /* 0x000fe80008000005 */
[----:B------:R-:W3:Y:S04]  /*74450*/  LDL.LU R12, [R1+0x15c] ;  /* 0x00015c00010c7983 */ /* 0x000ee80000300800 */
[----:B------:R-:W-:Y:S04]  /*74460*/  STS.U8 [R4+UR5+0xdac0], R2 ;  /* 0x00dac00204007988 */ /* 0x000fe80008000005 */
[----:B--2---:R0:W-:Y:S04]  /*74470*/  STS.U8 [R4+UR5+0xdc80], R8 ;  /* 0x00dc800804007988 */ /* 0x0041e80008000005 */
[----:B0-----:R-:W2:Y:S04]  /*74480*/  LDL.LU R8, [R1+0x140] ;  /* 0x0001400001087983 */ /* 0x001ea80000300800 */
[----:B------:R-:W2:Y:S04]  /*74490*/  LDL.LU R14, [R1+0x13c] ;  /* 0x00013c00010e7983 */ /* 0x000ea80000300800 */
[----:B------:R-:W2:Y:S04]  /*744a0*/  LDL.LU R9, [R1+0x120] ;  /* 0x0001200001097983 */ /* 0x000ea80000300800 */
[----:B------:R-:W2:Y:S04]  /*744b0*/  LDL.LU R2, [R1+0x11c] ;  /* 0x00011c0001027983 */ /* 0x000ea80000300800 */
[----:B------:R0:W-:Y:S04]  /*744c0*/  STS.U8 [R4+UR5+0xc4c0], R18 ;  /* 0x00c4c01204007988 */ /* 0x0001e80008000005 */
[----:B------:R-:W2:Y:S04]  /*744d0*/  LDL.LU R19, [R1+0x100] ;  /* 0x0001000001137983 */ /* 0x000ea80000300800 */
[----:B------:R1:W-:Y:S04]  /*744e0*/  STS.U8 [R4+UR5+0xc6c0], R13 ;  /* 0x00c6c00d04007988 */ /* 0x0003e80008000005 */
[----:B------:R0:W-:Y:S04]  /*744f0*/  STS.U8 [R4+UR5+0xc8c0], R15 ;  /* 0x00c8c00f04007988 */ /* 0x0001e80008000005 */
[----:B------:R1:W-:Y:S04]  /*74500*/  STS.U8 [R4+UR5+0xcac0], R29 ;  /* 0x00cac01d04007988 */ /* 0x0003e80008000005 */
[----:B------:R-:W-:Y:S04]  /*74510*/  STS.U8 [R4+UR5+0xca80], R28 ;  /* 0x00ca801c04007988 */ /* 0x000fe80008000005 */
[----:B0-----:R-:W2:Y:S04]  /*74520*/  LDL.LU R18, [R1+0xfc] ;  /* 0x0000fc0001127983 */ /* 0x001ea80000300800 */
[----:B-1----:R-:W2:Y:S04]  /*74530*/  LDL.LU R13, [R1+0xe0] ;  /* 0x0000e000010d7983 */ /* 0x002ea80000300800 */
[----:B------:R-:W2:Y:S04]  /*74540*/  LDL.LU R15, [R1+0xdc] ;  /* 0x0000dc00010f7983 */ /* 0x000ea80000300800 */
        /* <DEDUP_REMOVED lines=31> */
[----:B0-----:R-:W3:Y:S04]  /*74740*/  LDL.LU R20, [R1+0x3814] ;  /* 0x0038140001147983 */ /* 0x001ee80000300800 */
[----:B-1----:R-:W3:Y:S04]  /*74750*/  LDL.LU R5, [R1+0x4] ;  /* 0x0000040001057983 */ /* 0x002ee80000300800 */
[----:B------:R-:W3:Y:S04]  /*74760*/  LDL.LU R12, [R1+0x3810] ;  /* 0x00381000010c7983 */ /* 0x000ee80000300800 */
[----:B--2---:R0:W-:Y:S04]  /*74770*/  STS.U8 [R4+UR5+0xe480], R8 ;  /* 0x00e4800804007988 */ /* 0x0041e80008000005 */
[----:B------:R1:W-:Y:S04]  /*74780*/  STS.U8 [R4+UR5+0xe6c0], R9 ;  /* 0x00e6c00904007988 */ /* 0x0003e80008000005 */
[----:B------:R2:W-:Y:S04]  /*74790*/  STS.U8 [R4+UR5+0xe680], R2 ;  /* 0x00e6800204007988 */ /* 0x0005e80008000005 */
        /* <DEDUP_REMOVED lines=11> */
[----:B------:R0:W-:Y:S02]  /*74850*/  STS.U8 [R4+UR5+0xe4c0], R14 ;  /* 0x00e4c00e04007988 */ /* 0x0001e40008000005 */
[----:B0-----:R-:W0:Y:S02]  /*74860*/  S2R R14, SR_TID.X ;  /* 0x00000000000e7919 */ /* 0x001e240000002100 */
[----:B------:R-:W-:Y:S04]  /*74870*/  STS.U8 [R4+UR5+0xeac0], R13 ;  /* 0x00eac00d04007988 */ /* 0x000fe80008000005 */
[----:B------:R1:W-:Y:S04]  /*74880*/  STS.U8 [R4+UR5+0xfe80], R21 ;  /* 0x00fe801504007988 */ /* 0x0003e80008000005 */
        /* <DEDUP_REMOVED lines=17> */
[----:B-1----:R-:W3:Y:S01]  /*749a0*/  LDL.LU R21, [R1+0x13cc] ;  /* 0x0013cc0001157983 */ /* 0x002ee20000300800 */
[----:B0-----:R-:W-:-:S03]  /*749b0*/  LOP3.LUT R14, R14, 0x3f, RZ, 0xc0, !PT ;  /* 0x0000003f0e0e7812 */ /* 0x001fc600078ec0ff */
[----:B------:R0:W-:Y:S01]  /*749c0*/  STS.U8 [R4+UR5+0xfc80], R8 ;  /* 0x00fc800804007988 */ /* 0x0001e20008000005 */
[----:B------:R-:W-:-:S03]  /*749d0*/  LOP3.LUT R13, R14, 0x20, RZ, 0x3c, !PT ;  /* 0x000000200e0d7812 */ /* 0x000fc600078e3cff */
[----:B0-----:R-:W3:Y:S04]  /*749e0*/  LDL.LU R4, [R1+0x13c8] ;  /* 0x0013c80001047983 */ /* 0x001ee80000300800 */
[----:B------:R-:W3:Y:S04]  /*749f0*/  LDL.LU R20, [R1+0x13ac] ;  /* 0x0013ac0001147983 */ /* 0x000ee80000300800 */
[----:B------:R-:W3:Y:S04]  /*74a00*/  LDL.LU R12, [R1+0x13a8] ;  /* 0x0013a800010c7983 */ /* 0x000ee80000300800 */
[----:B------:R0:W-:Y:S04]  /*74a10*/  STS.U8 [R13+UR5+0x100], R9 ;  /* 0x000100090d007988 */ /* 0x0001e80008000005 */
[----:B------:R-:W3:Y:S04]  /*74a20*/  LDL.LU R8, [R1+0x138c] ;  /* 0x00138c0001087983 */ /* 0x000ee80000300800 */
[----:B--2---:R1:W-:Y:S04]  /*74a30*/  STS.U8 [R13+UR5+0x140], R2 ;  /* 0x000140020d007988 */ /* 0x0043e80008000005 */
[----:B0-----:R-:W2:Y:S04]  /*74a40*/  LDL.LU R9, [R1+0x1388] ;  /* 0x0013880001097983 */ /* 0x001ea80000300800 */
[----:B-1----:R-:W2:Y:S04]  /*74a50*/  LDL.LU R2, [R1+0x136c] ;  /* 0x00136c0001027983 */ /* 0x002ea80000300800 */
        /* <DEDUP_REMOVED lines=24> */
[----:B------:R-:W-:Y:S04]  /*74be0*/  STS.U8 [R13+UR5+0x740], R21 ;  /* 0x000740150d007988 */ /* 0x000fe80008000005 */
[----:B--2---:R0:W-:Y:S04]  /*74bf0*/  STS.U8 [R13+UR5+0xb00], R9 ;  /* 0x000b00090d007988 */ /* 0x0041e80008000005 */
[----:B------:R1:W-:Y:S04]  /*74c00*/  STS.U8 [R13+UR5+0xd00], R2 ;  /* 0x000d00020d007988 */ /* 0x0003e80008000005 */
[----:B0-----:R-:W2:Y:S04]  /*74c10*/  LDL.LU R9, [R1+0x1208] ;  /* 0x0012080001097983 */ /* 0x001ea80000300800 */
[----:B-1----:R-:W2:Y:S04]  /*74c20*/  LDL.LU R2, [R1+0x11ec] ;  /* 0x0011ec0001027983 */ /* 0x002ea80000300800 */
        /* <DEDUP_REMOVED lines=38> */
[----:B------:R-:W-:Y:S04]  /*74e90*/  STS.U8 [R13+UR5+0x1b40], R16 ;  /* 0x001b40100d007988 */ /* 0x000fe80008000005 */
[----:B------:R-:W-:Y:S04]  /*74ea0*/  STS.U8 [R13+UR5+0x1b00], R0 ;  /* 0x001b00000d007988 */ /* 0x000fe80008000005 */
[----:B------:R-:W-:Y:S04]  /*74eb0*/  STS.U8 [R13+UR5+0x1d00], R22 ;  /* 0x001d00160d007988 */ /* 0x000fe80008000005 */
[----:B------:R-:W-:Y:S04]  /*74ec0*/  STS.U8 [R13+UR5+0x1d40], R3 ;  /* 0x001d40030d007988 */ /* 0x000fe80008000005 */
[----:B------:R-:W-:Y:S04]  /*74ed0*/  STS.U8 [R13+UR5+0x1f40], R5 ;  /* 0x001f40050d007988 */ /* 0x000fe80008000005 */
[----:B--2---:R0:W-:Y:S04]  /*74ee0*/  STS.U8 [R13+UR5+0x2140], R9 ;  /* 0x002140090d007988 */ /* 0x0041e80008000005 */
[----:B------:R1:W-:Y:S04]  /*74ef0*/  STS.U8 [R13+UR5+0x2340], R2 ;  /* 0x002340020d007988 */ /* 0x0003e80008000005 */
        /* <DEDUP_REMOVED lines=71> */
[----:B------:R1:W-:Y:S04]  /*75370*/  STS.U8 [R13+UR5+0x4300], R2 ;  /* 0x004300020d007988 */ /* 0x0003e80008000005 */
[----:B0-----:R-:W2:Y:S04]  /*75380*/  LDL.LU R9, [R1+0xe28] ;  /* 0x000e280001097983 */ /* 0x001ea80000300800 */
[----:B-1----:R-:W2:Y:S04]  /*75390*/  LDL.LU R2, [R1+0xe0c] ;  /* 0x000e0c0001027983 */ /* 0x002ea80000300800 */
        /* <DEDUP_REMOVED lines=13> */
[----:B------:R-:W-:Y:S04]  /*75470*/  STS.U8 [R13+UR5+0x4b00], R14 ;  /* 0x004b000e0d007988 */ /* 0x000fe80008000005 */
[----:B------:R-:W-:Y:S04]  /*75480*/  STS.U8 [R13+UR5+0x4d00], R19 ;  /* 0x004d00130d007988 */ /* 0x000fe80008000005 */
[----:B------:R-:W-:Y:S04]  /*75490*/  STS.U8 [R13+UR5+0x4d40], R18 ;  /* 0x004d40120d007988 */ /* 0x000fe80008000005 */
[----:B0-----:R-:W3:Y:S04]  /*754a0*/  LDL.LU R21, [R1+0xdc8] ;  /* 0x000dc80001157983 */ /* 0x001ee80000300800 */
[----:B-1----:R-:W3:Y:S04]  /*754b0*/  LDL.LU R4, [R1+0xdac] ;  /* 0x000dac0001047983 */ /* 0x002ee80000300800 */
        /* <DEDUP_REMOVED lines=9> */
[----:B------:R-:W3:Y:S04]  /*75550*/  LDL.LU R20, [R1+0xda8] ;  /* 0x000da80001147983 */ /* 0x000ee80000300800 */
[----:B------:R-:W-:Y:S04]  /*75560*/  STS.U8 [R13+UR5+0x5940], R0 ;  /* 0x005940000d007988 */ /* 0x000fe80008000005 */
[----:B------:R-:W3:Y:S04]  /*75570*/  LDL.LU R12, [R1+0xd8c] ;  /* 0x000d8c00010c7983 */ /* 0x000ee80000300800 */
[----:B------:R-:W3:Y:S04]  /*75580*/  LDL.LU R8, [R1+0xd88] ;  /* 0x000d880001087983 */ /* 0x000ee80000300800 */
        /* <DEDUP_REMOVED lines=69> */
[----:B------:R-:W-:Y:S04]  /*759e0*/  STS.U8 [R13+UR5+0x7740], R17 ;  /* 0x007740110d007988 */ /* 0x000fe80008000005 */
        /* <DEDUP_REMOVED lines=104> */
[----:B------:R1:W-:Y:S04]  /*76070*/  STS.U8 [R13+UR5+0xb940], R5 ;  /* 0x00b940050d007988 */ /* 0x0003e80008000005 */
[----:B0-----:R-:W3:Y:S04]  /*76080*/  LDL.LU R3, [R1+0x374] ;  /* 0x0003740001037983 */ /* 0x001ee80000300800 */
[----:B-1----:R-:W3:Y:S04]  /*76090*/  LDL.LU R5, [R1+0x358] ;  /* 0x0003580001057983 */ /* 0x002ee80000300800 */
        /* <DEDUP_REMOVED lines=26> */
[----:B--2---:R2:W-:Y:S04]  /*76240*/  STS.U8 [R13+UR5+0xbb40], R9 ;  /* 0x00bb40090d007988 */ /* 0x0045e80008000005 */
[----:B0-----:R-:W3:Y:S04]  /*76250*/  LDL.LU R17, [R1+0x284] ;  /* 0x0002840001117983 */ /* 0x001ee80000300800 */
[----:B-1----:R-:W3:Y:S04]  /*76260*/  LDL.LU R22, [R1+0x268] ;  /* 0x0002680001167983 */ /* 0x002ee80000300800 */
[----:B------:R0:W-:Y:S04]  /*76270*/  STS.U8 [R13+UR5+0xbb00], R2 ;  /* 0x00bb00020d007988 */ /* 0x0001e80008000005 */
[----:B--2---:R-:W2:Y:S04]  /*76280*/  LDL.LU R9, [R1+0x264] ;  /* 0x0002640001097983 */ /* 0x004ea80000300800 */
        /* <DEDUP_REMOVED lines=19> */
[----:B------:R0:W-:Y:S04]  /*763c0*/  STS.U8 [R13+UR5+0xd140], R16 ;  /* 0x00d140100d007988 */ /* 0x0001e80008000005 */
[----:B------:R1:W-:Y:S04]  /*763d0*/  STS.U8 [R13+UR5+0xd340], R0 ;  /* 0x00d340000d007988 */ /* 0x0003e80008000005 */
[----:B0-----:R-:W3:Y:S04]  /*763e0*/  LDL.LU R16, [R1+0x1e4] ;  /* 0x0001e40001107983 */ /* 0x001ee80000300800 */
[----:B-1----:R-:W3:Y:S04]  /*763f0*/  LDL.LU R0, [R1+0x1c8] ;  /* 0x0001c80001007983 */ /* 0x002ee80000300800 */
[----:B------:R0:W-:Y:S04]  /*76400*/  STS.U8 [R13+UR5+0xd500], R22 ;  /* 0x00d500160d007988 */ /* 0x0001e80008000005 */
[----:B--2---:R1:W-:Y:S04]  /*76410*/  STS.U8 [R13+UR5+0xd540], R9 ;  /* 0x00d540090d007988 */ /* 0x0043e80008000005 */
[----:B0-----:R-:W2:Y:S04]  /*76420*/  LDL.LU R22, [R1+0x1c4] ;  /* 0x0001c40001167983 */ /* 0x001ea80000300800 */
[----:B------:R0:W-:Y:S04]  /*76430*/  STS.U8 [R13+UR5+0xd740], R2 ;  /* 0x00d740020d007988 */ /* 0x0001e80008000005 */
[----:B-1----:R-:W2:Y:S04]  /*76440*/  LDL.LU R9, [R1+0x1a8] ;  /* 0x0001a80001097983 */ /* 0x002ea80000300800 */
[----:B0-----:R-:W2:Y:S04]  /*76450*/  LDL.LU R2, [R1+0x194] ;  /* 0x0001940001027983 */ /* 0x001ea80000300800 */
[----:B------:R-:W-:Y:S04]  /*76460*/  STS.U8 [R13+UR5+0xc900], R19 ;  /* 0x00c900130d007988 */ /* 0x000fe80008000005 */
[----:B------:R-:W-:Y:S04]  /*76470*/  STS.U8 [R13+UR5+0xc940], R18 ;  /* 0x00c940120d007988 */ /* 0x000fe80008000005 */
[----:B------:R-:W-:Y:S04]  /*76480*/  STS.U8 [R13+UR5+0xcb40], R15 ;  /* 0x00cb400f0d007988 */ /* 0x000fe80008000005 */
[----:B------:R-:W-:Y:S04]  /*76490*/  STS.U8 [R13+UR5+0xcb00], R29 ;  /* 0x00cb001d0d007988 */ /* 0x000fe80008000005 */
[----:B-----5:R-:W-:Y:S04]  /*764a0*/  STS.U8 [R13+UR5+0xd700], R6 ;  /* 0x00d700060d007988 */ /* 0x020fe80008000005 */
[----:B----4-:R-:W-:Y:S04]  /*764b0*/  STS.U8 [R13+UR5+0xd900], R7 ;  /* 0x00d900070d007988 */ /* 0x010fe80008000005 */
[----:B------:R0:W-:Y:S04]  /*764c0*/  STS.U8 [R13+UR5+0xd940], R10 ;  /* 0x00d9400a0d007988 */ /* 0x0001e80008000005 */
[----:B0-----:R-:W4:Y:S04]  /*764d0*/  LDL.LU R10, [R1+0x190] ;  /* 0x00019000010a7983 */ /* 0x001f280000300800 */
[----:B---3--:R0:W-:Y:S04]  /*764e0*/  STS.U8 [R13+UR5+0xdb40], R11 ;  /* 0x00db400b0d007988 */ /* 0x0081e80008000005 */
[----:B0-----:R-:W3:Y:S04]  /*764f0*/  LDL.LU R11, [R1+0x18c] ;  /* 0x00018c00010b7983 */ /* 0x001ee80000300800 */
        /* <DEDUP_REMOVED lines=11> */
[----:B------:R0:W-:Y:S04]  /*765b0*/  STS.U8 [R13+UR5+0xdb00], R3 ;  /* 0x00db00030d007988 */ /* 0x0001e80008000005 */
[----:B------:R-:W5:Y:S04]  /*765c0*/  LDL.LU R29, [R1+0xec] ;  /* 0x0000ec00011d7983 */ /* 0x000f680000300800 */
[----:B------:R1:W-:Y:S04]  /*765d0*/  STS.U8 [R13+UR5+0xdd00], R5 ;  /* 0x00dd00050d007988 */ /* 0x0003e80008000005 */
[----:B0-----:R-:W5:Y:S04]  /*765e0*/  LDL.LU R3, [R1+0xd0] ;  /* 0x0000d00001037983 */ /* 0x001f680000300800 */
[----:B-1----:R-:W5:Y:S04]  /*765f0*/  LDL.LU R5, [R1+0xcc] ;  /* 0x0000cc0001057983 */ /* 0x002f680000300800 */
        /* <DEDUP_REMOVED lines=12> */
[----:B------:R-:W5:Y:S04]  /*766c0*/  LDL.LU R17, [R1+0x70] ;  /* 0x0000700001117983 */ /* 0x000f680000300800 */
[----:B------:R1:W-:Y:S04]  /*766d0*/  STS.U8 [R13+UR5+0xdf40], R0 ;  /* 0x00df40000d007988 */ /* 0x0003e80008000005 */
[----:B--2---:R2:W-:Y:S04]  /*766e0*/  STS.U8 [R13+UR5+0xdf00], R22 ;  /* 0x00df00160d007988 */ /* 0x0045e80008000005 */
[----:B0-----:R-:W5:Y:S04]  /*766f0*/  LDL.LU R16, [R1+0x54] ;  /* 0x0000540001107983 */ /* 0x001f680000300800 */
[----:B-1----:R-:W5:Y:S04]  /*76700*/  LDL.LU R0, [R1+0x24] ;  /* 0x0000240001007983 */ /* 0x002f680000300800 */
[----:B------:R0:W-:Y:S04]  /*76710*/  STS.U8 [R13+UR5+0xe100], R9 ;  /* 0x00e100090d007988 */ /* 0x0001e80008000005 */
[----:B--2---:R-:W2:Y:S04]  /*76720*/  LDL.LU R22, [R1+0x3808] ;  /* 0x0038080001167983 */ /* 0x004ea80000300800 */
[----:B------:R1:W-:Y:S04]  /*76730*/  STS.U8 [R13+UR5+0xe140], R2 ;  /* 0x00e140020d007988 */ /* 0x0003e80008000005 */
[----:B------:R-:W-:Y:S04]  /*76740*/  STS.U8 [R13+UR5+0xff00], R23 ;  /* 0x00ff00170d007988 */ /* 0x000fe80008000005 */
[----:B0-----:R-:W2:Y:S04]  /*76750*/  LDL.LU R9, [R1+0x3804] ;  /* 0x0038040001097983 */ /* 0x001ea80000300800 */
[----:B-1----:R-:W2:Y:S04]  /*76760*/  LDL.LU R2, [R1+0x3800] ;  /* 0x0038000001027983 */ /* 0x002ea80000300800 */
[----:B----4-:R0:W-:Y:S04]  /*76770*/  STS.U8 [R13+UR5+0xe340], R10 ;  /* 0x00e3400a0d007988 */ /* 0x0101e80008000005 */
[----:B0-----:R-:W4:Y:S04]  /*76780*/  LDL.LU R10, [R1+0x37fc] ;  /* 0x0037fc00010a7983 */ /* 0x001f280000300800 */
[----:B---3--:R0:W-:Y:S04]  /*76790*/  STS.U8 [R13+UR5+0xe300], R11 ;  /* 0x00e3000b0d007988 */ /* 0x0081e80008000005 */
[----:B-----5:R1:W-:Y:S04]  /*767a0*/  STS.U8 [R13+UR5+0xe500], R6 ;  /* 0x00e500060d007988 */ /* 0x0203e80008000005 */
[----:B------:R3:W-:Y:S04]  /*767b0*/  STS.U8 [R13+UR5+0xe540], R7 ;  /* 0x00e540070d007988 */ /* 0x0007e80008000005 */
[----:B0-----:R-:W5:Y:S04]  /*767c0*/  LDL.LU R11, [R1+0x37f8] ;  /* 0x0037f800010b7983 */ /* 0x001f680000300800 */
[----:B-1----:R-:W2:Y:S04]  /*767d0*/  LDL.LU R6, [R1+0x1424] ;  /* 0x0014240001067983 */ /* 0x002ea80000300800 */
[----:B---3--:R-:W3:Y:S04]  /*767e0*/  LDL.LU R7, [R1+0x1420] ;  /* 0x0014200001077983 */ /* 0x008ee80000300800 */
[----:B------:R0:W-:Y:S04]  /*767f0*/  STS.U8 [R13+UR5+0xf100], R3 ;  /* 0x00f100030d007988 */ /* 0x0001e80008000005 */
[----:B------:R1:W-:Y:S04]  /*76800*/  STS.U8 [R13+UR5+0xf140], R5 ;  /* 0x00f140050d007988 */ /* 0x0003e80008000005 */
[----:B0-----:R-:W2:Y:S04]  /*76810*/  LDL.LU R3, [R1+0x1404] ;  /* 0x0014040001037983 */ /* 0x001ea80000300800 */
[----:B-1----:R-:W2:Y:S04]  /*76820*/  LDL.LU R5, [R1+0x1400] ;  /* 0x0014000001057983 */ /* 0x002ea80000300800 */
[----:B------:R-:W2:Y:S04]  /*76830*/  LDL.LU R23, [R1+0x13e0] ;  /* 0x0013e00001177983 */ /* 0x000ea80000300800 */
[----:B------:R0:W-:Y:S02]  /*76840*/  STS.U8 [R13+UR5+0xe740], R14 ;  /* 0x00e7400e0d007988 */ /* 0x0001e40008000005 */
[----:B0-----:R-:W0:Y:S02]  /*76850*/  S2R R14, SR_TID.X ;  /* 0x00000000000e7919 */ /* 0x001e240000002100 */
        /* <DEDUP_REMOVED lines=15> */
[----:B--2---:R1:W-:Y:S04]  /*76950*/  STL [R1+0x37f4], R23 ;  /* 0x0037f41701007387 */ /* 0x0043e80000100800 */
[----:B-1----:R-:W2:Y:S01]  /*76960*/  LDL.LU R23, [R1+0x13e4] ;  /* 0x0013e40001177983 */ /* 0x002ea20000300800 */
[----:B0-----:R-:W-:-:S03]  /*76970*/  LOP3.LUT R14, R14, 0x3f, RZ, 0xc0, !PT ;  /* 0x0000003f0e0e7812 */ /* 0x001fc600078ec0ff */
[----:B------:R-:W-:Y:S04]  /*76980*/  STS.U8 [R13+UR5+0xf900], R16 ;  /* 0x00f900100d007988 */ /* 0x000fe80008000005 */
[----:B------:R-:W-:Y:S04]  /*76990*/  STS.U8 [R13+UR5+0xf940], R0 ;  /* 0x00f940000d007988 */ /* 0x000fe80008000005 */
[----:B-----5:R-:W-:Y:S04]  /*769a0*/  STS.U8 [R13+UR5+0xfb40], R11 ;  /* 0x00fb400b0d007988 */ /* 0x020fe80008000005 */
[----:B----4-:R-:W-:Y:S04]  /*769b0*/  STS.U8 [R13+UR5+0xfb00], R10 ;  /* 0x00fb000a0d007988 */ /* 0x010fe80008000005 */
[----:B------:R-:W-:Y:S04]  /*769c0*/  STS.U8 [R13+UR5+0xfd00], R2 ;  /* 0x00fd00020d007988 */ /* 0x000fe80008000005 */
[----:B------:R-:W-:Y:S04]  /*769d0*/  STS.U8 [R13+UR5+0xfd40], R9 ;  /* 0x00fd40090d007988 */ /* 0x000fe80008000005 */
[----:B------:R0:W-:Y:S01]  /*769e0*/  STS.U8 [R13+UR5+0xff40], R22 ;  /* 0x00ff40160d007988 */ /* 0x0001e20008000005 */
[----:B------:R-:W-:-:S03]  /*769f0*/  LOP3.LUT R4, R14, 0x30, RZ, 0x3c, !PT ;  /* 0x000000300e047812 */ /* 0x000fc600078e3cff */
[----:B0-----:R-:W4:Y:S04]  /*76a00*/  LDL.LU R13, [R1+0x13c4] ;  /* 0x0013c400010d7983 */ /* 0x001f280000300800 */
[----:B------:R-:W5:Y:S04]  /*76a10*/  LDL.LU R22, [R1+0x13c0] ;  /* 0x0013c00001167983 */ /* 0x000f680000300800 */
[----:B------:R-:W4:Y:S04]  /*76a20*/  LDL.LU R9, [R1+0x13a4] ;  /* 0x0013a40001097983 */ /* 0x000f280000300800 */
[----:B------:R-:W4:Y:S04]  /*76a30*/  LDL.LU R2, [R1+0x13a0] ;  /* 0x0013a00001027983 */ /* 0x000f280000300800 */
[----:B------:R-:W4:Y:S04]  /*76a40*/  LDL.LU R14, [R1+0x1384] ;  /* 0x00138400010e7983 */ /* 0x000f280000300800 */
[----:B------:R-:W4:Y:S04]  /*76a50*/  LDL.LU R10, [R1+0x1380] ;  /* 0x00138000010a7983 */ /* 0x000f280000300800 */
[----:B------:R0:W-:Y:S04]  /*76a60*/  STS.U8 [R4+UR5+0x180], R6 ;  /* 0x0001800604007988 */ /* 0x0001e80008000005 */
[----:B------:R-:W4:Y:S04]  /*76a70*/  LDL.LU R11, [R1+0x1364] ;  /* 0x00136400010b7983 */ /* 0x000f280000300800 */
[----:B---3--:R1:W-:Y:S04]  /*76a80*/  STS.U8 [R4+UR5+0x1c0], R7 ;  /* 0x0001c00704007988 */ /* 0x0083e80008000005 */
[----:B0-----:R-:W3:Y:S04]  /*76a90*/  LDL.LU R6, [R1+0x1360] ;  /* 0x0013600001067983 */ /* 0x001ee80000300800 */
[----:B-1----:R-:W4:Y:S04]  /*76aa0*/  LDL.LU R7, [R1+0x1344] ;  /* 0x0013440001077983 */ /* 0x002f280000300800 */
        /* <DEDUP_REMOVED lines=20> */
[----:B--2---:R0:W-:Y:S04]  /*76bf0*/  STS.U8 [R4+UR5+0x580], R23 ;  /* 0x0005801704007988 */ /* 0x0041e80008000005 */
[----:B0-----:R-:W2:Y:S04]  /*76c00*/  LDL.LU R23, [R1+0x37f4] ;  /* 0x0037f40001177983 */ /* 0x001ea80000300800 */
[----:B---3--:R0:W-:Y:S04]  /*76c10*/  STS.U8 [R4+UR5+0xdc0], R6 ;  /* 0x000dc00604007988 */ /* 0x0081e80008000005 */
[----:B----4-:R1:W-:Y:S04]  /*76c20*/  STS.U8 [R4+UR5+0xfc0], R7 ;  /* 0x000fc00704007988 */ /* 0x0103e80008000005 */
[----:B0-----:R-:W3:Y:S04]  /*76c30*/  LDL.LU R6, [R1+0x1200] ;  /* 0x0012000001067983 */ /* 0x001ee80000300800 */
[----:B-1----:R-:W4:Y:S04]  /*76c40*/  LDL.LU R7, [R1+0x11e4] ;  /* 0x0011e40001077983 */ /* 0x002f280000300800 */
[----:B--2---:R0:W-:Y:S04]  /*76c50*/  STS.U8 [R4+UR5+0x5c0], R23 ;  /* 0x0005c01704007988 */ /* 0x0041e80008000005 */
[----:B0-----:R-:W2:Y:S04]  /*76c60*/  LDL.LU R23, [R1+0x11c4] ;  /* 0x0011c40001177983 */ /* 0x001ea80000300800 */
[----:B------:R-:W-:Y:S04]  /*76c70*/  STS.U8 [R4+UR5+0x7c0], R13 ;  /* 0x0007c00d04007988 */ /* 0x000fe80008000005 */
[----:B-----5:R-:W-:Y:S04]  /*76c80*/  STS.U8 [R4+UR5+0x780], R22 ;  /* 0x0007801604007988 */ /* 0x020fe80008000005 */
        /* <DEDUP_REMOVED lines=12> */
[----:B0-----:R-:W2:Y:S04]  /*76d50*/  LDL.LU R23, [R1+0x11e0] ;  /* 0x0011e00001177983 */ /* 0x001ea80000300800 */
        /* <DEDUP_REMOVED lines=25> */
[----:B---3--:R-:W3:Y:S04]  /*76ef0*/  LDL.LU R27, [R1+0x10a0] ;  /* 0x0010a000011b7983 */ /* 0x008ee80000300800 */
        /* <DEDUP_REMOVED lines=11> */
[----:B----4-:R-:W4:Y:S04]  /*76fb0*/  LDL.LU R0, [R1+0x1040] ;  /* 0x0010400001007983 */ /* 0x010f280000300800 */
[----:B------:R1:W-:Y:S04]  /*76fc0*/  STS.U8 [R4+UR5+0x23c0], R7 ;  /* 0x0023c00704007988 */ /* 0x0003e80008000005 */
[----:B0-----:R-:W3:Y:S04]  /*76fd0*/  LDL.LU R6, [R1+0x1024] ;  /* 0x0010240001067983 */ /* 0x001ee80000300800 */
[----:B-1----:R-:W3:Y:S04]  /*76fe0*/  LDL.LU R7, [R1+0x1020] ;  /* 0x0010200001077983 */ /* 0x002ee80000300800 */
[----:B--2---:R0:W-:Y:S04]  /*76ff0*/  STS.U8 [R4+UR5+0x2380], R23 ;  /* 0x0023801704007988 */ /* 0x0041e80008000005 */
[----:B0-----:R-:W2:Y:S04]  /*77000*/  LDL.LU R23, [R1+0x37f0] ;  /* 0x0037f00001177983 */ /* 0x001ea80000300800 */
[----:B-----5:R0:W-:Y:S04]  /*77010*/  STS.U8 [R4+UR5+0x2b80], R3 ;  /* 0x002b800304007988 */ /* 0x0201e80008000005 */
[----:B------:R1:W-:Y:S04]  /*77020*/  STS.U8 [R4+UR5+0x2d80], R5 ;  /* 0x002d800504007988 */ /* 0x0003e80008000005 */
[----:B0-----:R-:W5:Y:S04]  /*77030*/  LDL.LU R3, [R1+0x1004] ;  /* 0x0010040001037983 */ /* 0x001f680000300800 */
[----:B-1----:R-:W3:Y:S04]  /*77040*/  LDL.LU R5, [R1+0x1000] ;  /* 0x0010000001057983 */ /* 0x002ee80000300800 */
[----:B--2---:R0:W-:Y:S04]  /*77050*/  STS.U8 [R4+UR5+0x2580], R23 ;  /* 0x0025801704007988 */ /* 0x0041e80008000005 */
[----:B0-----:R-:W2:Y:S04]  /*77060*/  LDL.LU R23, [R1+0xfc0] ;  /* 0x000fc00001177983 */ /* 0x001ea80000300800 */
[----:B------:R-:W-:Y:S04]  /*77070*/  STS.U8 [R4+UR5+0x25c0], R13 ;  /* 0x0025c00d04007988 */ /* 0x000fe80008000005 */
[----:B------:R-:W-:Y:S04]  /*77080*/  STS.U8 [R4+UR5+0x27c0], R22 ;  /* 0x0027c01604007988 */ /* 0x000fe80008000005 */
[----:B------:R-:W-:Y:S04]  /*77090*/  STS.U8 [R4+UR5+0x2780], R9 ;  /* 0x0027800904007988 */ /* 0x000fe80008000005 */
[----:B------:R-:W-:Y:S04]  /*770a0*/  STS.U8 [R4+UR5+0x2980], R2 ;  /* 0x0029800204007988 */ /* 0x000fe80008000005 */
[----:B------:R-:W-:Y:S04]  /*770b0*/  STS.U8 [R4+UR5+0x29c0], R14 ;  /* 0x0029c00e04007988 */ /* 0x000fe80008000005 */
[----:B---3--:R-:W-:Y:S04]  /*770c0*/  STS.U8 [R4+UR5+0x3fc0], R6 ;  /* 0x003fc00604007988 */ /* 0x008fe80008000005 */
        /* <DEDUP_REMOVED lines=36> */
[----:B------:R0:W-:Y:S04]  /*77310*/  STS.U8 [R4+UR5+0x3bc0], R24 ;  /* 0x003bc01804007988 */ /* 0x0001e80008000005 */
[----:B------:R0:W-:Y:S04]  /*77320*/  STS.U8 [R4+UR5+0x3b80], R17 ;  /* 0x003b801104007988 */ /* 0x0001e80008000005 */
[----:B------:R1:W-:Y:S04]  /*77330*/  STS.U8 [R4+UR5+0x3d80], R16 ;  /* 0x003d801004007988 */ /* 0x0003e80008000005 */
[----:B------:R5:W-:Y:S04]  /*77340*/  STS.U8 [R4+UR5+0x3dc0], R0 ;  /* 0x003dc00004007988 */ /* 0x000be80008000005 */
[----:B0-----:R-:W4:Y:S04]  /*77350*/  LDL.LU R26, [R1+0xe80] ;  /* 0x000e8000011a7983 */ /* 0x001f280000300800 */
[----:B-1----:R-:W4:Y:S04]  /*77360*/  LDL.LU R25, [R1+0xe64] ;  /* 0x000e640001197983 */ /* 0x002f280000300800 */
[----:B------:R-:W4:Y:S04]  /*77370*/  LDL.LU R24, [R1+0xe60] ;  /* 0x000e600001187983 */ /* 0x000f280000300800 */
[----:B------:R-:W4:Y:S04]  /*77380*/  LDL.LU R17, [R1+0xe44] ;  /* 0x000e440001117983 */ /* 0x000f280000300800 */
[----:B------:R-:W4:Y:S04]  /*77390*/  LDL.LU R16, [R1+0xe40] ;  /* 0x000e400001107983 */ /* 0x000f280000300800 */
[----:B-----5:R0:W-:Y:S04]  /*773a0*/  STS.U8 [R4+UR5+0x4180], R3 ;  /* 0x0041800304007988 */ /* 0x0201e80008000005 */
[----:B------:R-:W5:Y:S04]  /*773b0*/  LDL.LU R0, [R1+0xe24] ;  /* 0x000e240001007983 */ /* 0x000f680000300800 */
[----:B------:R1:W-:Y:S04]  /*773c0*/  STS.U8 [R4+UR5+0x41c0], R5 ;  /* 0x0041c00504007988 */ /* 0x0003e80008000005 */
[----:B0-----:R-:W4:Y:S04]  /*773d0*/  LDL.LU R3, [R1+0xe20] ;  /* 0x000e200001037983 */ /* 0x001f280000300800 */
[----:B-1----:R-:W4:Y:S04]  /*773e0*/  LDL.LU R5, [R1+0xe04] ;  /* 0x000e040001057983 */ /* 0x002f280000300800 */
[----:B--2---:R0:W-:Y:S04]  /*773f0*/  STS.U8 [R4+UR5+0x43c0], R23 ;  /* 0x0043c01704007988 */ /* 0x0041e80008000005 */
[----:B0-----:R-:W2:Y:S04]  /*77400*/  LDL.LU R23, [R1+0x37ec] ;  /* 0x0037ec0001177983 */ /* 0x001ea80000300800 */
[----:B---3--:R0:W-:Y:S04]  /*77410*/  STS.U8 [R4+UR5+0x49c0], R6 ;  /* 0x0049c00604007988 */ /* 0x0081e80008000005 */
[----:B------:R1:W-:Y:S04]  /*77420*/  STS.U8 [R4+UR5+0x4bc0], R7 ;  /* 0x004bc00704007988 */ /* 0x0003e80008000005 */
[----:B0-----:R-:W3:Y:S04]  /*77430*/  LDL.LU R6, [R1+0xe00] ;  /* 0x000e000001067983 */ /* 0x001ee80000300800 */
[----:B-1----:R-:W3:Y:S04]  /*77440*/  LDL.LU R7, [R1+0xde4] ;  /* 0x000de40001077983 */ /* 0x002ee80000300800 */
[----:B--2---:R0:W-:Y:S04]  /*77450*/  STS.U8 [R4+UR5+0x4380], R23 ;  /* 0x0043801704007988 */ /* 0x0041e80008000005 */
[----:B0-----:R-:W2:Y:S04]  /*77460*/  LDL.LU R23, [R1+0xdc4] ;  /* 0x000dc40001177983 */ /* 0x001ea80000300800 */
[----:B------:R-:W-:Y:S04]  /*77470*/  STS.U8 [R4+UR5+0x4580], R13 ;  /* 0x0045800d04007988 */ /* 0x000fe80008000005 */
[----:B------:R-:W-:Y:S04]  /*77480*/  STS.U8 [R4+UR5+0x45c0], R22 ;  /* 0x0045c01604007988 */ /* 0x000fe80008000005 */
[----:B------:R-:W-:Y:S04]  /*77490*/  STS.U8 [R4+UR5+0x47c0], R9 ;  /* 0x0047c00904007988 */ /* 0x000fe80008000005 */
[----:B------:R-:W-:Y:S04]  /*774a0*/  STS.U8 [R4+UR5+0x4780], R2 ;  /* 0x0047800204007988 */ /* 0x000fe80008000005 */
[----:B----4-:R-:W-:Y:S04]  /*774b0*/  STS.U8 [R4+UR5+0x5dc0], R3 ;  /* 0x005dc00304007988 */ /* 0x010fe80008000005 */
        /* <DEDUP_REMOVED lines=34> */
[----:B------:R0:W-:Y:S04]  /*776e0*/  STS.U8 [R4+UR5+0x5780], R26 ;  /* 0x0057801a04007988 */ /* 0x0001e80008000005 */
[----:B---3--:R-:W3:Y:S04]  /*776f0*/  LDL.LU R27, [R1+0xc80] ;  /* 0x000c8000011b7983 */ /* 0x008ee80000300800 */
[----:B------:R1:W-:Y:S04]  /*77700*/  STS.U8 [R4+UR5+0x5980], R25 ;  /* 0x0059801904007988 */ /* 0x0003e80008000005 */
[----:B------:R0:W-:Y:S04]  /*77710*/  STS.U8 [R4+UR5+0x59c0], R24 ;  /* 0x0059c01804007988 */ /* 0x0001e80008000005 */
[----:B------:R0:W-:Y:S04]  /*77720*/  STS.U8 [R4+UR5+0x5bc0], R17 ;  /* 0x005bc01104007988 */ /* 0x0001e80008000005 */
[----:B------:R1:W-:Y:S04]  /*77730*/  STS.U8 [R4+UR5+0x5b80], R16 ;  /* 0x005b801004007988 */ /* 0x0003e80008000005 */
[----:B-----5:R5:W-:Y:S04]  /*77740*/  STS.U8 [R4+UR5+0x5d80], R0 ;  /* 0x005d800004007988 */ /* 0x020be80008000005 */
[----:B0-----:R-:W3:Y:S04]  /*77750*/  LDL.LU R26, [R1+0xc64] ;  /* 0x000c6400011a7983 */ /* 0x001ee80000300800 */
[----:B-1----:R-:W3:Y:S04]  /*77760*/  LDL.LU R25, [R1+0xc60] ;  /* 0x000c600001197983 */ /* 0x002ee80000300800 */
[----:B------:R-:W3:Y:S04]  /*77770*/  LDL.LU R24, [R1+0xc44] ;  /* 0x000c440001187983 */ /* 0x000ee80000300800 */
[----:B------:R-:W3:Y:S04]  /*77780*/  LDL.LU R17, [R1+0xc40] ;  /* 0x000c400001117983 */ /* 0x000ee80000300800 */
[----:B------:R-:W3:Y:S04]  /*77790*/  LDL.LU R16, [R1+0xc24] ;  /* 0x000c240001107983 */ /* 0x000ee80000300800 */
[----:B------:R0:W-:Y:S04]  /*777a0*/  STS.U8 [R4+UR5+0x5f80], R6 ;  /* 0x005f800604007988 */ /* 0x0001e80008000005 */
[----:B-----5:R-:W5:Y:S04]  /*777b0*/  LDL.LU R0, [R1+0xc20] ;  /* 0x000c200001007983 */ /* 0x020f680000300800 */
[----:B------:R1:W-:Y:S04]  /*777c0*/  STS.U8 [R4+UR5+0x6180], R7 ;  /* 0x0061800704007988 */ /* 0x0003e80008000005 */
[----:B0-----:R-:W3:Y:S04]  /*777d0*/  LDL.LU R6, [R1+0xc04] ;  /* 0x000c040001067983 */ /* 0x001ee80000300800 */
[----:B-1----:R-:W3:Y:S04]  /*777e0*/  LDL.LU R7, [R1+0xc00] ;  /* 0x000c000001077983 */ /* 0x002ee80000300800 */
[----:B--2---:R0:W-:Y:S04]  /*777f0*/  STS.U8 [R4+UR5+0x61c0], R23 ;  /* 0x0061c01704007988 */ /* 0x0041e80008000005 */
[----:B0-----:R-:W2:Y:S04]  /*77800*/  LDL.LU R23, [R1+0x37e8] ;  /* 0x0037e80001177983 */ /* 0x001ea80000300800 */
[----:B----4-:R0:W-:Y:S04]  /*77810*/  STS.U8 [R4+UR5+0x6780], R3 ;  /* 0x0067800304007988 */ /* 0x0101e80008000005 */
[----:B------:R1:W-:Y:S04]  /*77820*/  STS.U8 [R4+UR5+0x6980], R5 ;  /* 0x0069800504007988 */ /* 0x0003e80008000005 */
[----:B0-----:R-:W4:Y:S04]  /*77830*/  LDL.LU R3, [R1+0xbe4] ;  /* 0x000be40001037983 */ /* 0x001f280000300800 */
[----:B-1----:R-:W3:Y:S04]  /*77840*/  LDL.LU R5, [R1+0xbe0] ;  /* 0x000be00001057983 */ /* 0x002ee80000300800 */
[----:B--2---:R0:W-:Y:S04]  /*77850*/  STS.U8 [R4+UR5+0x63c0], R23 ;  /* 0x0063c01704007988 */ /* 0x0041e80008000005 */
[----:B0-----:R-:W2:Y:S04]  /*77860*/  LDL.LU R23, [R1+0xbc0] ;  /* 0x000bc00001177983 */ /* 0x001ea80000300800 */
        /* <DEDUP_REMOVED lines=45> */
[----:B-----5:R5:W-:Y:S04]  /*77b40*/  STS.U8 [R4+UR5+0x7b80], R0 ;  /* 0x007b800004007988 */ /* 0x020be80008000005 */
[----:B0-----:R-:W4:Y:S04]  /*77b50*/  LDL.LU R26, [R1+0xa80] ;  /* 0x000a8000011a7983 */ /* 0x001f280000300800 */
[----:B-1----:R-:W4:Y:S04]  /*77b60*/  LDL.LU R25, [R1+0xa60] ;  /* 0x000a600001197983 */ /* 0x002f280000300800 */
[----:B------:R-:W4:Y:S04]  /*77b70*/  LDL.LU R24, [R1+0xa58] ;  /* 0x000a580001187983 */ /* 0x000f280000300800 */
[----:B------:R-:W4:Y:S04]  /*77b80*/  LDL.LU R17, [R1+0xa24] ;  /* 0x000a240001117983 */ /* 0x000f280000300800 */
[----:B------:R-:W4:Y:S04]  /*77b90*/  LDL.LU R16, [R1+0xa20] ;  /* 0x000a200001107983 */ /* 0x000f280000300800 */
[----:B------:R0:W-:Y:S04]  /*77ba0*/  STS.U8 [R4+UR5+0x7fc0], R3 ;  /* 0x007fc00304007988 */ /* 0x0001e80008000005 */
[----:B-----5:R-:W5:Y:S04]  /*77bb0*/  LDL.LU R0, [R1+0x7c4] ;  /* 0x0007c40001007983 */ /* 0x020f680000300800 */
        /* <DEDUP_REMOVED lines=118> */
[----:B------:R1:W-:Y:S04]  /*78320*/  STS.U8 [R4+UR5+0xb7c0], R24 ;  /* 0x00b7c01804007988 */ /* 0x0003e80008000005 */
[----:B------:R0:W-:Y:S04]  /*78330*/  STS.U8 [R4+UR5+0xb780], R17 ;  /* 0x00b7801104007988 */ /* 0x0001e80008000005 */
[----:B------:R0:W-:Y:S04]  /*78340*/  STS.U8 [R4+UR5+0xb980], R16 ;  /* 0x00b9801004007988 */ /* 0x0001e80008000005 */
[----:B-----5:R5:W-:Y:S04]  /*78350*/  STS.U8 [R4+UR5+0xb9c0], R0 ;  /* 0x00b9c00004007988 */ /* 0x020be80008000005 */
[----:B----4-:R4:W-:Y:S04]  /*78360*/  STS.U8 [R4+UR5+0xbd80], R3 ;  /* 0x00bd800304007988 */ /* 0x0109e80008000005 */
[----:B0-----:R-:W3:Y:S04]  /*78370*/  LDL.LU R25, [R1+0x260] ;  /* 0x0002600001197983 */ /* 0x001ee80000300800 */
[----:B-1----:R-:W3:Y:S04]  /*78380*/  LDL.LU R24, [R1+0x25c] ;  /* 0x00025c0001187983 */ /* 0x002ee80000300800 */
[----:B------:R-:W3:Y:S04]  /*78390*/  LDL.LU R17, [R1+0x240] ;  /* 0x0002400001117983 */ /* 0x000ee80000300800 */
[----:B------:R-:W3:Y:S04]  /*783a0*/  LDL.LU R16, [R1+0x23c] ;  /* 0x00023c0001107983 */ /* 0x000ee80000300800 */
[----:B-----5:R-:W5:Y:S04]  /*783b0*/  LDL.LU R0, [R1+0x220] ;  /* 0x0002200001007983 */ /* 0x020f680000300800 */
[----:B------:R0:W-:Y:S04]  /*783c0*/  STS.U8 [R4+UR5+0xbdc0], R5 ;  /* 0x00bdc00504007988 */ /* 0x0001e80008000005 */
[----:B----4-:R-:W4:Y:S04]  /*783d0*/  LDL.LU R3, [R1+0x21c] ;  /* 0x00021c0001037983 */ /* 0x010f280000300800 */
[----:B0-----:R-:W4:Y:S04]  /*783e0*/  LDL.LU R5, [R1+0x200] ;  /* 0x0002000001057983 */ /* 0x001f280000300800 */
[----:B--2---:R0:W-:Y:S04]  /*783f0*/  STS.U8 [R4+UR5+0xbfc0], R23 ;  /* 0x00bfc01704007988 */ /* 0x0041e80008000005 */
[----:B---3--:R1:W-:Y:S04]  /*78400*/  STS.U8 [R4+UR5+0xc1c0], R6 ;  /* 0x00c1c00604007988 */ /* 0x0083e80008000005 */
[----:B------:R2:W-:Y:S04]  /*78410*/  STS.U8 [R4+UR5+0xc3c0], R7 ;  /* 0x00c3c00704007988 */ /* 0x0005e80008000005 */
[----:B0-----:R-:W3:Y:S04]  /*78420*/  LDL.LU R23, [R1+0x37dc] ;  /* 0x0037dc0001177983 */ /* 0x001ee80000300800 */
[----:B-1----:R-:W3:Y:S04]  /*78430*/  LDL.LU R6, [R1+0x1fc] ;  /* 0x0001fc0001067983 */ /* 0x002ee80000300800 */
[----:B--2---:R-:W2:Y:S04]  /*78440*/  LDL.LU R7, [R1+0x1e0] ;  /* 0x0001e00001077983 */ /* 0x004ea80000300800 */
[----:B------:R0:W-:Y:S04]  /*78450*/  STS.U8 [R4+UR5+0xd380], R26 ;  /* 0x00d3801a04007988 */ /* 0x0001e80008000005 */
[----:B0-----:R-:W2:Y:S04]  /*78460*/  LDL.LU R26, [R1+0x1c0] ;  /* 0x0001c000011a7983 */ /* 0x001ea80000300800 */
[----:B------:R-:W-:Y:S04]  /*78470*/  STS.U8 [R4+UR5+0xd1c0], R28 ;  /* 0x00d1c01c04007988 */ /* 0x000fe80008000005 */
[----:B------:R-:W-:Y:S04]  /*78480*/  STS.U8 [R4+UR5+0xd3c0], R27 ;  /* 0x00d3c01b04007988 */ /* 0x000fe80008000005 */
[----:B------:R-:W-:Y:S04]  /*78490*/  STS.U8 [R4+UR5+0xd580], R25 ;  /* 0x00d5801904007988 */ /* 0x000fe80008000005 */
[----:B------:R-:W-:Y:S04]  /*784a0*/  STS.U8 [R4+UR5+0xd5c0], R24 ;  /* 0x00d5c01804007988 */ /* 0x000fe80008000005 */
[----:B------:R-:W-:Y:S04]  /*784b0*/  STS.U8 [R4+UR5+0xd7c0], R17 ;  /* 0x00d7c01104007988 */ /* 0x000fe80008000005 */
[----:B------:R-:W-:Y:S04]  /*784c0*/  STS.U8 [R4+UR5+0xd780], R16 ;  /* 0x00d7801004007988 */ /* 0x000fe80008000005 */
[----:B-----5:R-:W-:Y:S04]  /*784d0*/  STS.U8 [R4+UR5+0xd980], R0 ;  /* 0x00d9800004007988 */ /* 0x020fe80008000005 */
[----:B----4-:R-:W-:Y:S04]  /*784e0*/  STS.U8 [R4+UR5+0xd9c0], R3 ;  /* 0x00d9c00304007988 */ /* 0x010fe80008000005 */
[----:B------:R-:W-:Y:S04]  /*784f0*/  STS.U8 [R4+UR5+0xc180], R13 ;  /* 0x00c1800d04007988 */ /* 0x000fe80008000005 */
[----:B------:R-:W-:Y:S04]  /*78500*/  STS.U8 [R4+UR5+0xc380], R22 ;  /* 0x00c3801604007988 */ /* 0x000fe80008000005 */
[----:B------:R-:W-:Y:S04]  /*78510*/  STS.U8 [R4+UR5+0xdbc0], R5 ;  /* 0x00dbc00504007988 */ /* 0x000fe80008000005 */
[----:B--2---:R0:W-:Y:S04]  /*78520*/  STL [R1+0x37d8], R26 ;  /* 0x0037d81a01007387 */ /* 0x0041e80000100800 */
[----:B0-----:R-:W2:Y:S04]  /*78530*/  LDL.LU R26, [R1+0x1dc] ;  /* 0x0001dc00011a7983 */ /* 0x001ea80000300800 */
[----:B------:R-:W4:Y:S04]  /*78540*/  LDL.LU R28, [R1+0x1bc] ;  /* 0x0001bc00011c7983 */ /* 0x000f280000300800 */
[----:B------:R-:W5:Y:S04]  /*78550*/  LDL.LU R27, [R1+0x1a4] ;  /* 0x0001a400011b7983 */ /* 0x000f680000300800 */
[----:B------:R-:W4:Y:S04]  /*78560*/  LDL.LU R25, [R1+0x1a0] ;  /* 0x0001a00001197983 */ /* 0x000f280000300800 */
[----:B------:R-:W5:Y:S04]  /*78570*/  LDL.LU R24, [R1+0x19c] ;  /* 0x00019c0001187983 */ /* 0x000f680000300800 */
[----:B------:R-:W5:Y:S04]  /*78580*/  LDL.LU R17, [R1+0x198] ;  /* 0x0001980001117983 */ /* 0x000f680000300800 */
[----:B------:R-:W5:Y:S04]  /*78590*/  LDL.LU R16, [R1+0x188] ;  /* 0x0001880001107983 */ /* 0x000f680000300800 */
[----:B------:R-:W5:Y:S04]  /*785a0*/  LDL.LU R0, [R1+0x184] ;  /* 0x0001840001007983 */ /* 0x000f680000300800 */
[----:B------:R-:W5:Y:S04]  /*785b0*/  LDL.LU R3, [R1+0x168] ;  /* 0x0001680001037983 */ /* 0x000f680000300800 */
[----:B---3--:R0:W-:Y:S04]  /*785c0*/  STS.U8 [R4+UR5+0xdb80], R6 ;  /* 0x00db800604007988 */ /* 0x0081e80008000005 */
[----:B------:R-:W3:Y:S04]  /*785d0*/  LDL.LU R5, [R1+0x164] ;  /* 0x0001640001057983 */ /* 0x000ee80000300800 */
        /* <DEDUP_REMOVED lines=33> */
[----:B--2---:R0:W-:Y:S04]  /*787f0*/  STS.U8 [R4+UR5+0xddc0], R26 ;  /* 0x00ddc01a04007988 */ /* 0x0041e80008000005 */
[----:B0-----:R-:W2:Y:S04]  /*78800*/  LDL.LU R26, [R1+0x37d8] ;  /* 0x0037d800011a7983 */ /* 0x001ea80000300800 */
[----:B----4-:R-:W-:Y:S04]  /*78810*/  STS.U8 [R4+UR5+0xdf80], R28 ;  /* 0x00df801c04007988 */ /* 0x010fe80008000005 */
[----:B-----5:R-:W-:Y:S04]  /*78820*/  STS.U8 [R4+UR5+0xe180], R27 ;  /* 0x00e1801b04007988 */ /* 0x020fe80008000005 */
[----:B------:R-:W-:Y:S04]  /*78830*/  STS.U8 [R4+UR5+0xe1c0], R25 ;  /* 0x00e1c01904007988 */ /* 0x000fe80008000005 */
        /* <DEDUP_REMOVED lines=8> */
[----:B--2---:R0:W-:Y:S04]  /*788c0*/  STS.U8 [R4+UR5+0xdfc0], R26 ;  /* 0x00dfc01a04007988 */ /* 0x0041e80008000005 */
[----:B0-----:R-:W2:Y:S04]  /*788d0*/  LDL.LU R26, [R1+0x37d4] ;  /* 0x0037d400011a7983 */ /* 0x001ea80000300800 */
[----:B------:R-:W3:Y:S04]  /*788e0*/  LDL.LU R28, [R1+0x1444] ;  /* 0x00144400011c7983 */ /* 0x000ee80000300800 */
[----:B------:R-:W4:Y:S04]  /*788f0*/  LDL.LU R27, [R1+0x1440] ;  /* 0x00144000011b7983 */ /* 0x000f280000300800 */
[----:B------:R-:W2:Y:S04]  /*78900*/  LDL.LU R25, [R1+0x37d0] ;  /* 0x0037d00001197983 */ /* 0x000ea80000300800 */
[----:B------:R-:W5:Y:S04]  /*78910*/  LDL.LU R24, [R1+0x37cc] ;  /* 0x0037cc0001187983 */ /* 0x000f680000300800 */
[----:B------:R-:W5:Y:S04]  /*78920*/  LDL.LU R17, [R1+0x37c8] ;  /* 0x0037c80001117983 */ /* 0x000f680000300800 */
[----:B------:R-:W2:Y:S04]  /*78930*/  LDL.LU R16, [R1+0x37c4] ;  /* 0x0037c40001107983 */ /* 0x000ea80000300800 */
[----:B------:R-:W2:Y:S04]  /*78940*/  LDL.LU R0, [R1+0x37c0] ;  /* 0x0037c00001007983 */ /* 0x000ea80000300800 */
[----:B------:R-:W2:Y:S04]  /*78950*/  LDL.LU R3, [R1+0x37bc] ;  /* 0x0037bc0001037983 */ /* 0x000ea80000300800 */
[----:B------:R-:W2:Y:S04]  /*78960*/  LDL.LU R5, [R1+0x37b8] ;  /* 0x0037b80001057983 */ /* 0x000ea80000300800 */
[----:B------:R-:W2:Y:S04]  /*78970*/  LDL.LU R6, [R1+0x37b4] ;  /* 0x0037b40001067983 */ /* 0x000ea80000300800 */
[----:B------:R-:W2:Y:S04]  /*78980*/  LDL.LU R7, [R1+0x37b0] ;  /* 0x0037b00001077983 */ /* 0x000ea80000300800 */
[----:B------:R-:W-:Y:S04]  /*78990*/  STS.U8 [R4+UR5+0xebc0], R23 ;  /* 0x00ebc01704007988 */ /* 0x000fe80008000005 */
[----:B------:R-:W-:Y:S04]  /*789a0*/  STS.U8 [R4+UR5+0xeb80], R13 ;  /* 0x00eb800d04007988 */ /* 0x000fe80008000005 */
        /* <DEDUP_REMOVED lines=15> */
[----:B---3--:R0:W-:Y:S04]  /*78aa0*/  STS.U8 [R4+UR5+0xffc0], R28 ;  /* 0x00ffc01c04007988 */ /* 0x0081e80008000005 */
[----:B----4-:R1:W-:Y:S04]  /*78ab0*/  STS.U8 [R4+UR5+0xff80], R27 ;  /* 0x00ff801b04007988 */ /* 0x0103e80008000005 */
[----:B0-----:R-:W3:Y:S04]  /*78ac0*/  LDL.LU R28, [R1+0x8] ;  /* 0x00000800011c7983 */ /* 0x001ee80000300800 */
[----:B-1----:R-:W4:Y:S04]  /*78ad0*/  LDL.LU R27, [R1] ;  /* 0x00000000011b7983 */ /* 0x002f280000300800 */
[----:B--2---:R-:W-:Y:S04]  /*78ae0*/  STS.U8 [R4+UR5+0xfbc0], R7 ;  /* 0x00fbc00704007988 */ /* 0x004fe80008000005 */
[----:B------:R-:W-:Y:S04]  /*78af0*/  STS.U8 [R4+UR5+0xfb80], R6 ;  /* 0x00fb800604007988 */ /* 0x000fe80008000005 */
[----:B------:R-:W-:Y:S04]  /*78b00*/  STS.U8 [R4+UR5+0xfd80], R5 ;  /* 0x00fd800504007988 */ /* 0x000fe80008000005 */
[----:B------:R-:W-:Y:S01]  /*78b10*/  STS.U8 [R4+UR5+0xfdc0], R3 ;  /* 0x00fdc00304007988 */ /* 0x000fe20008000005 */
[----:B------:R-:W-:Y:S06]  /*78b20*/  BAR.SYNC.DEFER_BLOCKING 0x0 ;  /* 0x0000000000007b1d */ /* 0x000fec0000010000 */
[----:B------:R-:W0:Y:S04]  /*78b30*/  LDSM.16.M88.4 R8, [R0+UR5] ;  /* 0x000000050008783b */ /* 0x000e280008000200 */
[----:B------:R-:W1:Y:S04]  /*78b40*/  LDSM.16.M88.4 R12, [R0+UR5+0x800] ;  /* 0x00080005000c783b */ /* 0x000e680008000200 */
[----:B0-----:R0:W-:Y:S04]  /*78b50*/  STL.64 [R1+0x680], R8 ;  /* 0x0006800801007387 */ /* 0x0011e80000100a00 */
[----:B------:R-:W-:Y:S01]  /*78b60*/  STL.64 [R1+0x688], R10 ;  /* 0x0006880a01007387 */ /* 0x000fe20000100a00 */
[----:B------:R-:W-:-:S02]  /*78b70*/  IMAD.MOV.U32 R7, RZ, RZ, R8 ;  /* 0x000000ffff077224 */ /* 0x000fc400078e0008 */
[----:B------:R-:W-:Y:S01]  /*78b80*/  IMAD.MOV.U32 R6, RZ, RZ, R9 ;  /* 0x000000ffff067224 */ /* 0x000fe200078e0009 */
[----:B-1----:R-:W-:Y:S04]  /*78b90*/  STL.64 [R1+0x6a0], R12 ;  /* 0x0006a00c01007387 */ /* 0x002fe80000100a00 */
[----:B------:R-:W-:Y:S01]  /*78ba0*/  STL.64 [R1+0x6a8], R14 ;  /* 0x0006a80e01007387 */ /* 0x000fe20000100a00 */
[----:B0-----:R-:W-:Y:S02]  /*78bb0*/  IMAD.MOV.U32 R9, RZ, RZ, R12 ;  /* 0x000000ffff097224 */ /* 0x001fe400078e000c */
[----:B------:R-:W-:Y:S02]  /*78bc0*/  IMAD.MOV.U32 R8, RZ, RZ, R13 ;  /* 0x000000ffff087224 */ /* 0x000fe400078e000d */
[----:B------:R-:W0:Y:S02]  /*78bd0*/  LDSM.16.M88.4 R12, [R0+UR5+0x1000] ;  /* 0x00100005000c783b */ /* 0x000e240008000200 */
[----:B0-----:R-:W-:-:S02]  /*78be0*/  IMAD.MOV.U32 R11, RZ, RZ, R12 ;  /* 0x000000ffff0b7224 */ /* 0x001fc400078e000c */
[----:B------:R-:W-:Y:S01]  /*78bf0*/  IMAD.MOV.U32 R10, RZ, RZ, R13 ;  /* 0x000000ffff0a7224 */ /* 0x000fe200078e000d */
[----:B------:R-:W-:Y:S04]  /*78c00*/  STL.64 [R1+0x6c0], R12 ;  /* 0x0006c00c01007387 */ /* 0x000fe80000100a00 */
[----:B------:R-:W-:Y:S04]  /*78c10*/  STL.64 [R1+0x6c8], R14 ;  /* 0x0006c80e01007387 */ /* 0x000fe80000100a00 */
[----:B------:R-:W0:Y:S04]  /*78c20*/  LDSM.16.M88.4 R12, [R0+UR5+0x1800] ;  /* 0x00180005000c783b */ /* 0x000e280008000200 */
[----:B------:R-:W-:Y:S04]  /*78c30*/  STL.64 [R1+0x5a40], R10 ;  /* 0x005a400a01007387 */ /* 0x000fe80000100a00 */
[----:B------:R-:W-:Y:S04]  /*78c40*/  STL.64 [R1+0x5a38], R8 ;  /* 0x005a380801007387 */ /* 0x000fe80000100a00 */
[----:B------:R-:W1:Y:S04]  /*78c50*/  LDSM.16.M88.4 R8, [R0+UR5+0x2000] ;  /* 0x002000050008783b */ /* 0x000e680008000200 */
[----:B0-----:R0:W-:Y:S04]  /*78c60*/  STL.64 [R1+0x6f0], R12 ;  /* 0x0006f00c01007387 */ /* 0x0011e80000100a00 */
[----:B------:R2:W-:Y:S01]  /*78c70*/  STL.64 [R1+0x6f8], R14 ;  /* 0x0006f80e01007387 */ /* 0x0005e20000100a00 */
[----:B-1----:R-:W-:-:S03]  /*78c80*/  IMAD.MOV.U32 R19, RZ, RZ, R8 ;  /* 0x000000ffff137224 */ /* 0x002fc600078e0008 */
[----:B------:R-:W-:Y:S04]  /*78c90*/  STL.64 [R1+0x6e0], R8 ;  /* 0x0006e00801007387 */ /* 0x000fe80000100a00 */
[----:B------:R-:W-:Y:S01]  /*78ca0*/  STL.64 [R1+0x6e8], R10 ;  /* 0x0006e80a01007387 */ /* 0x000fe20000100a00 */
[----:B------:R-:W-:-:S03]  /*78cb0*/  IMAD.MOV.U32 R18, RZ, RZ, R9 ;  /* 0x000000ffff127224 */ /* 0x000fc600078e0009 */
[----:B------:R-:W1:Y:S01]  /*78cc0*/  LDSM.16.M88.4 R8, [R0+UR5+0x2800] ;  /* 0x002800050008783b */ /* 0x000e620008000200 */
[----:B-----5:R-:W-:Y:S02]  /*78cd0*/  IMAD R4, R24, 0x100, R17 ;  /* 0x0000010018047824 */ /* 0x020fe400078e0211 */
[----:B------:R-:W-:Y:S02]  /*78ce0*/  IMAD R5, R26, 0x100, R25 ;  /* 0x000001001a057824 */ /* 0x000fe400078e0219 */
[----:B------:R-:W-:Y:S01]  /*78cf0*/  IMAD.MOV.U32 R20, RZ, RZ, R13 ;  /* 0x000000ffff147224 */ /* 0x000fe200078e000d */
[----:B------:R-:W5:Y:S01]  /*78d00*/  LDL.LU.64 R24, [R1+0x570] ;  /* 0x0005700001187983 */ /* 0x000f620000300a00 */
[----:B0-----:R-:W-:Y:S02]  /*78d10*/  F2FP.F16.E4M3.UNPACK_B R13, R4 ;  /* 0x00000004ff0d723e */ /* 0x001fe400020006ff */
[----:B--2---:R-:W-:Y:S01]  /*78d20*/  F2FP.F16.E4M3.UNPACK_B R15, R5 ;  /* 0x00000005ff0f723e */ /* 0x004fe200020006ff */
[----:B-1----:R-:W-:-:S02]  /*78d30*/  IMAD.MOV.U32 R5, RZ, RZ, R8 ;  /* 0x000000ffff057224 */ /* 0x002fc400078e0008 */
[----:B------:R-:W-:Y:S01]  /*78d40*/  IMAD.MOV.U32 R4, RZ, RZ, R9 ;  /* 0x000000ffff047224 */ /* 0x000fe200078e0009 */
[----:B------:R-:W-:Y:S01]  /*78d50*/  F2FP.F16.E4M3.UNPACK_B R17, R6 ;  /* 0x00000006ff11723e */ /* 0x000fe200020006ff */
[----:B----4-:R-:W-:Y:S02]  /*78d60*/  IMAD R3, R16, 0x100, R27 ;  /* 0x0000010010037824 */ /* 0x010fe400078e021b */
[----:B------:R-:W5:Y:S04]  /*78d70*/  LDL.LU.64 R26, [R1+0x578] ;  /* 0x00057800011a7983 */ /* 0x000f680000300a00 */
[----:B------:R-:W-:Y:S04]  /*78d80*/  STL.64 [R1+0x690], R8 ;  /* 0x0006900801007387 */ /* 0x000fe80000100a00 */
[----:B------:R-:W-:Y:S04]  /*78d90*/  STL.64 [R1+0x698], R10 ;  /* 0x0006980a01007387 */ /* 0x000fe80000100a00 */
[----:B------:R-:W0:Y:S01]  /*78da0*/  LDSM.16.M88.4 R8, [R0+UR5+0x3000] ;  /* 0x003000050008783b */ /* 0x000e220008000200 */
[----:B------:R-:W-:Y:S01]  /*78db0*/  F2FP.F16.E4M3.UNPACK_B R16, R7 ;  /* 0x00000007ff10723e */ /* 0x000fe200020006ff */
[----:B0-----:R-:W-:-:S02]  /*78dc0*/  IMAD.MOV.U32 R7, RZ, RZ, R8 ;  /* 0x000000ffff077224 */ /* 0x001fc400078e0008 */
[----:B------:R-:W-:Y:S01]  /*78dd0*/  STL.64 [R1+0x6b0], R8 ;  /* 0x0006b00801007387 */ /* 0x000fe20000100a00 */
[----:B------:R-:W-:-:S03]  /*78de0*/  IMAD.MOV.U32 R6, RZ, RZ, R9 ;  /* 0x000000ffff067224 */ /* 0x000fc600078e0009 */
[----:B------:R0:W-:Y:S04]  /*78df0*/  STL.64 [R1+0x6b8], R10 ;  /* 0x0006b80a01007387 */ /* 0x0001e80000100a00 */
[----:B0-----:R-:W2:Y:S04]  /*78e00*/  LDL.LU.64 R10, [R1+0x5a40] ;  /* 0x005a4000010a7983 */ /* 0x001ea80000300a00 */
[----:B------:R-:W4:Y:S04]  /*78e10*/  LDL.LU.64 R8, [R1+0x5a38] ;  /* 0x005a380001087983 */ /* 0x000f280000300a00 */
[----:B------:R-:W-:Y:S04]  /*78e20*/  STL.64 [R1+0x98], R16 ;  /* 0x0000981001007387 */ /* 0x000fe80000100a00 */
[----:B------:R-:W-:Y:S04]  /*78e30*/  STL.64 [R1+0x5a30], R6 ;  /* 0x005a300601007387 */ /* 0x000fe80000100a00 */
[----:B------:R0:W-:Y:S04]  /*78e40*/  STL.64 [R1+0x5a28], R4 ;  /* 0x005a280401007387 */ /* 0x0001e80000100a00 */
[----:B0-----:R-:W2:Y:S04]  /*78e50*/  LDL.LU.64 R4, [R1+0x540] ;  /* 0x0005400001047983 */ /* 0x001ea80000300a00 */
[----:B------:R-:W2:Y:S01]  /*78e60*/  LDL.LU.64 R6, [R1+0x548] ;  /* 0x0005480001067983 */ /* 0x000ea20000300a00 */
[----:B---3--:R-:W-:-:S02]  /*78e70*/  IMAD R2, R28, 0x100, R29 ;  /* 0x000001001c027824 */ /* 0x008fc400078e021d */
[----:B------:R-:W-:Y:S01]  /*78e80*/  IMAD.MOV.U32 R21, RZ, RZ, R12 ;  /* 0x000000ffff157224 */ /* 0x000fe200078e000c */
[----:B------:R-:W-:Y:S02]  /*78e90*/  F2FP.F16.E4M3.UNPACK_B R14, R3 ;  /* 0x00000003ff0e723e */ /* 0x000fe400020006ff */
[----:B------:R-:W-:-:S07]  /*78ea0*/  F2FP.F16.E4M3.UNPACK_B R12, R2 ;  /* 0x00000002ff0c723e */ /* 0x000fce00020006ff */
[----:B--2---:R-:W-:-:S15]  /*78eb0*/  HMMA.16816.F32 R4, R12, R16, R4 ;  /* 0x000000100c04723c */ /* 0x004fde0000001804 */
[----:B------:R-:W-:-:S04]  /*78ec0*/  NOP ;  /* 0x0000000000007918 */ /* 0x000fc80000000000 */
[----:B------:R-:W-:Y:S04]  /*78ed0*/  STL.64 [R1+0xd0], R4 ;  /* 0x0000d00401007387 */ /* 0x000fe80000100a00 */
[----:B------:R-:W-:Y:S04]  /*78ee0*/  STL.64 [R1+0xd8], R6 ;  /* 0x0000d80601007387 */ /* 0x000fe80000100a00 */
[----:B------:R-:W0:Y:S01]  /*78ef0*/  LDSM.16.M88.4 R4, [R0+UR5+0x3800] ;  /* 0x003800050004783b */ /* 0x000e220008000200 */
[----:B----4-:R-:W-:Y:S02]  /*78f00*/  F2FP.F16.E4M3.UNPACK_B R2, R9 ;  /* 0x00000009ff02723e */ /* 0x010fe400020006ff */
[----:B------:R-:W-:-:S07]  /*78f10*/  F2FP.F16.E4M3.UNPACK_B R3, R8 ;  /* 0x00000008ff03723e */ /* 0x000fce00020006ff */
[----:B-----5:R-:W-:Y:S01]  /*78f20*/  HMMA.16816.F32 R24, R12, R2, R24 ;  /* 0x000000020c18723c */ /* 0x020fe20000001818 */
[----:B0-----:R0:W-:Y:S04]  /*78f30*/  STL.64 [R1+0x6d0], R4 ;  /* 0x0006d00401007387 */ /* 0x0011e80000100a00 */
[----:B------:R1:W-:Y:S01]  /*78f40*/  STL.64 [R1+0x6d8], R6 ;  /* 0x0006d80601007387 */ /* 0x0003e20000100a00 */
[----:B------:R-:W-:Y:S02]  /*78f50*/  IMAD.MOV.U32 R9, RZ, RZ, R4 ;  /* 0x000000ffff097224 */ /* 0x000fe400078e0004 */
[----:B------:R-:W-:Y:S01]  /*78f60*/  IMAD.MOV.U32 R8, RZ, RZ, R5 ;  /* 0x000000ffff087224 */ /* 0x000fe200078e0005 */
[----:B------:R-:W-:Y:S04]  /*78f70*/  STL.64 [R1+0x90], R2 ;  /* 0x0000900201007387 */ /* 0x000fe80000100a00 */
[----:B0-----:R-:W2:Y:S06]  /*78f80*/  LDL.LU.64 R4, [R1+0x5b0] ;  /* 0x0005b00001047983 */ /* 0x001eac0000300a00 */
[----:B------:R-:W-:Y:S04]  /*78f90*/  STL.64 [R1+0xf0], R24 ;  /* 0x0000f01801007387 */ /* 0x000fe80000100a00 */
[----:B------:R-:W-:Y:S04]  /*78fa0*/  STL.64 [R1+0xf8], R26 ;  /* 0x0000f81a01007387 */ /* 0x000fe80000100a00 */
[----:B------:R-:W0:Y:S01]  /*78fb0*/  LDSM.16.M88.4 R24, [R0+UR5+0x4000] ;  /* 0x004000050018783b */ /* 0x000e220008000200 */
[----:B------:R-:W-:-:S02]  /*78fc0*/  F2FP.F16.E4M3.UNPACK_B R16, R11 ;  /* 0x0000000bff10723e */ /* 0x000fc400020006ff */
[----:B------:R-:W-:-:S03]  /*78fd0*/  F2FP.F16.E4M3.UNPACK_B R17, R10 ;  /* 0x0000000aff11723e */ /* 0x000fc600020006ff */
[----:B------:R-:W-:Y:S04]  /*78fe0*/  STL [R1+0x88], R16 ;  /* 0x0000881001007387 */ /* 0x000fe80000100800 */
[----:B-1----:R-:W2:Y:S01]  /*78ff0*/  LDL.LU.64 R6, [R1+0x5b8] ;  /* 0x0005b80001067983 */ /* 0x002ea20000300a00 */
[----:B0-----:R-:W-:-:S03]  /*79000*/  IMAD.MOV.U32 R11, RZ, RZ, R24 ;  /* 0x000000ffff0b7224 */ /* 0x001fc600078e0018 */
[----:B------:R0:W-:Y:S01]  /*79010*/  STL.64 [R1+0x700], R24 ;  /* 0x0007001801007387 */ /* 0x0001e20000100a00 */
[----:B------:R-:W-:-:S03]  /*79020*/  IMAD.MOV.U32 R10, RZ, RZ, R25 ;  /* 0x000000ffff0a7224 */ /* 0x000fc600078e0019 */
[----:B------:R1:W-:Y:S04]  /*79030*/  STL.64 [R1+0x708], R26 ;  /* 0x0007081a01007387 */ /* 0x0003e80000100a00 */
[----:B------:R-:W-:Y:S04]  /*79040*/  STL [R1+0x8c], R17 ;  /* 0x00008c1101007387 */ /* 0x000fe80000100800 */
[----:B0-----:R-:W3:Y:S04]  /*79050*/  LDL.LU.64 R24, [R1+0x5d0] ;  /* 0x0005d00001187983 */ /* 0x001ee80000300a00 */
[----:B-1----:R-:W3:Y:S04]  /*79060*/  LDL.LU.64 R26, [R1+0x5d8] ;  /* 0x0005d800011a7983 */ /* 0x002ee80000300a00 */
[----:B------:R-:W-:Y:S04]  /*79070*/  STL.64 [R1+0x5a20], R10 ;  /* 0x005a200a01007387 */ /* 0x000fe80000100a00 */
[----:B------:R0:W-:Y:S04]  /*79080*/  STL.64 [R1+0x5a18], R8 ;  /* 0x005a180801007387 */ /* 0x0001e80000100a00 */
[----:B0-----:R-:W4:Y:S04]  /*79090*/  LDL.LU.64 R8, [R1+0x590] ;  /* 0x0005900001087983 */ /* 0x001f280000300a00 */
[----:B------:R-:W4:Y:S01]  /*790a0*/  LDL.LU.64 R10, [R1+0x598] ;  /* 0x00059800010a7983 */ /* 0x000f220000300a00 */
[----:B------:R-:W-:-:S02]  /*790b0*/  F2FP.F16.E4M3.UNPACK_B R2, R21 ;  /* 0x00000015ff02723e */ /* 0x000fc400020006ff */
[----:B------:R-:W-:Y:S02]  /*790c0*/  F2FP.F16.E4M3.UNPACK_B R3, R20 ;  /* 0x00000014ff03723e */ /* 0x000fe400020006ff */
[----:B------:R-:W5:Y:S05]  /*790d0*/  LDL.LU.64 R20, [R1+0x5f0] ;  /* 0x0005f00001147983 */ /* 0x000f6a0000300a00 */
[C---:B--2---:R-:W-:Y:S08]  /*790e0*/  HMMA.16816.F32 R4, R12.reuse, R2, R4 ;  /* 0x000000020c04723c */ /* 0x044ff00000001804 */
[----:B----4-:R-:W-:-:S15]  /*790f0*/  HMMA.16816.F32 R8, R12, R16, R8 ;  /* 0x000000100c08723c */ /* 0x010fde0000001808 */
[----:B------:R-:W-:-:S04]  /*79100*/  NOP ;  /* 0x0000000000007918 */ /* 0x000fc80000000000 */
[----:B------:R-:W-:Y:S04]  /*79110*/  STL.64 [R1+0x110], R8 ;  /* 0x0001100801007387 */ /* 0x000fe80000100a00 */
[----:B------:R-:W-:Y:S04]  /*79120*/  STL.64 [R1+0x118], R10 ;  /* 0x0001180a01007387 */ /* 0x000fe80000100a00 */
[----:B------:R-:W0:Y:S04]  /*79130*/  LDSM.16.M88.4 R8, [R0+UR5+0x4800] ;  /* 0x004800050008783b */ /* 0x000e280008000200 */
[----:B------:R-:W-:Y:S04]  /*79140*/  STL [R1+0x80], R2 ;  /* 0x0000800201007387 */ /* 0x000fe80000100800 */
[----:B------:R-:W5:Y:S04]  /*79150*/  LDL.LU.64 R22, [R1+0x5f8] ;  /* 0x0005f80001167983 */ /* 0x000f680000300a00 */
[----:B0-----:R-:W-:Y:S04]  /*79160*/  STL.64 [R1+0x720], R8 ;  /* 0x0007200801007387 */ /* 0x001fe80000100a00 */
[----:B------:R-:W-:Y:S04]  /*79170*/  STL.64 [R1+0x728], R10 ;  /* 0x0007280a01007387 */ /* 0x000fe80000100a00 */
[----:B------:R-:W-:Y:S04]  /*79180*/  STL [R1+0x84], R3 ;  /* 0x0000840301007387 */ /* 0x000fe80000100800 */
[----:B------:R-:W-:Y:S04]  /*79190*/  STL.64 [R1+0x130], R4 ;  /* 0x0001300401007387 */ /* 0x000fe80000100a00 */
[----:B------:R-:W-:Y:S04]  /*791a0*/  STL.64 [R1+0x138], R6 ;  /* 0x0001380601007387 */ /* 0x000fe80000100a00 */
[----:B------:R-:W0:Y:S04]  /*791b0*/  LDSM.16.M88.4 R4, [R0+UR5+0x5000] ;  /* 0x005000050004783b */ /* 0x000e280008000200 */
[----:B0-----:R-:W-:Y:S04]  /*791c0*/  STL.64 [R1+0x730], R4 ;  /* 0x0007300401007387 */ /* 0x001fe80000100a00 */
[----:B------:R0:W-:Y:S01]  /*791d0*/  STL.64 [R1+0x738], R6 ;  /* 0x0007380601007387 */ /* 0x0001e20000100a00 */
[----:B------:R-:W-:-:S02]  /*791e0*/  IMAD.MOV.U32 R3, RZ, RZ, R4 ;  /* 0x000000ffff037224 */ /* 0x000fc400078e0004 */
[----:B------:R-:W-:Y:S01]  /*791f0*/  IMAD.MOV.U32 R2, RZ, RZ, R5 ;  /* 0x000000ffff027224 */ /* 0x000fe200078e0005 */
[----:B0-----:R-:W2:Y:S04]  /*79200*/  LDL.LU.64 R6, [R1+0x5a30] ;  /* 0x005a300001067983 */ /* 0x001ea80000300a00 */
[----:B------:R-:W4:Y:S01]  /*79210*/  LDL.LU.64 R4, [R1+0x5a28] ;  /* 0x005a280001047983 */ /* 0x000f220000300a00 */
[----:B------:R-:W-:Y:S02]  /*79220*/  F2FP.F16.E4M3.UNPACK_B R10, R19 ;  /* 0x00000013ff0a723e */ /* 0x000fe400020006ff */
[----:B------:R-:W-:-:S07]  /*79230*/  F2FP.F16.E4M3.UNPACK_B R11, R18 ;  /* 0x00000012ff0b723e */ /* 0x000fce00020006ff */
[----:B---3--:R-:W-:Y:S01]  /*79240*/  HMMA.16816.F32 R24, R12, R10, R24 ;  /* 0x0000000a0c18723c */ /* 0x008fe20000001818 */
[----:B------:R-:W-:-:S15]  /*79250*/  STL.64 [R1+0x78], R10 ;  /* 0x0000780a01007387 */ /* 0x000fde0000100a00 */
[----:B------:R-:W-:-:S03]  /*79260*/  NOP ;  /* 0x0000000000007918 */ /* 0x000fc60000000000 */
[----:B------:R-:W-:Y:S04]  /*79270*/  STL.64 [R1+0x150], R24 ;  /* 0x0001501801007387 */ /* 0x000fe80000100a00 */
[----:B------:R-:W-:Y:S04]  /*79280*/  STL.64 [R1+0x158], R26 ;  /* 0x0001581a01007387 */ /* 0x000fe80000100a00 */
[----:B------:R-:W0:Y:S01]  /*79290*/  LDSM.16.M88.4 R24, [R0+UR5+0x5800] ;  /* 0x005800050018783b */ /* 0x000e220008000200 */
[----:B------:R-:W-:Y:S02]  /*792a0*/  IMAD.MOV.U32 R17, RZ, RZ, R8 ;  /* 0x000000ffff117224 */ /* 0x000fe400078e0008 */
[----:B------:R-:W-:Y:S01]  /*792b0*/  IMAD.MOV.U32 R16, RZ, RZ, R9 ;  /* 0x000000ffff107224 */ /* 0x000fe200078e0009 */
[----:B0-----:R-:W-:Y:S04]  /*792c0*/  STL.64 [R1+0x740], R24 ;  /* 0x0007401801007387 */ /* 0x001fe80000100a00 */
[----:B------:R-:W-:Y:S01]  /*792d0*/  STL.64 [R1+0x748], R26 ;  /* 0x0007481a01007387 */ /* 0x000fe20000100a00 */
[----:B----4-:R-:W-:-:S02]  /*792e0*/  F2FP.F16.E4M3.UNPACK_B R8, R5 ;  /* 0x00000005ff08723e */ /* 0x010fc400020006ff */
[----:B------:R-:W-:-:S05]  /*792f0*/  F2FP.F16.E4M3.UNPACK_B R9, R4 ;  /* 0x00000004ff09723e */ /* 0x000fca00020006ff */
[----:B------:R5:W-:Y:S02]  /*79300*/  STL.64 [R1+0x70], R8 ;  /* 0x0000700801007387 */ /* 0x000be40000100a00 */
[----:B-----5:R-:W-:Y:S02]  /*79310*/  HMMA.16816.F32 R8, R12, R8, R20 ;  /* 0x000000080c08723c */ /* 0x020fe40000001814 */
[----:B------:R-:W3:Y:S04]  /*79320*/  LDL.LU.64 R20, [R1+0x630] ;  /* 0x0006300001147983 */ /* 0x000ee80000300a00 */
[----:B------:R-:W3:-:S13]  /*79330*/  LDL.LU.64 R22, [R1+0x638] ;  /* 0x0006380001167983 */ /* 0x000eda0000300a00 */
[----:B------:R-:W-:Y:S04]  /*79340*/  STL.64 [R1+0x170], R8 ;  /* 0x0001700801007387 */ /* 0x000fe80000100a00 */
[----:B------:R-:W-:Y:S04]  /*79350*/  STL.64 [R1+0x178], R10 ;  /* 0x0001780a01007387 */ /* 0x000fe80000100a00 */
[----:B------:R-:W0:Y:S01]  /*79360*/  LDSM.16.M88.4 R8, [R0+UR5+0x6000] ;  /* 0x006000050008783b */ /* 0x000e220008000200 */
[----:B------:R-:W-:Y:S01]  /*79370*/  IMAD.MOV.U32 R5, RZ, RZ, R24 ;  /* 0x000000ffff057224 */ /* 0x000fe200078e0018 */
[----:B--2---:R-:W-:Y:S01]  /*79380*/  F2FP.F16.E4M3.UNPACK_B R24, R7 ;  /* 0x00000007ff18723e */ /* 0x004fe200020006ff */
[----:B------:R-:W-:Y:S01]  /*79390*/  IMAD.MOV.U32 R4, RZ, RZ, R25 ;  /* 0x000000ffff047224 */ /* 0x000fe200078e0019 */
[----:B------:R-:W-:-:S03]  /*793a0*/  F2FP.F16.E4M3.UNPACK_B R25, R6 ;  /* 0x00000006ff19723e */ /* 0x000fc600020006ff */
[----:B------:R-:W-:Y:S01]  /*793b0*/  STL [R1+0x68], R24 ;  /* 0x0000681801007387 */ /* 0x000fe20000100800 */
[----:B0-----:R-:W-:-:S03]  /*793c0*/  IMAD.MOV.U32 R7, RZ, RZ, R8 ;  /* 0x000000ffff077224 */ /* 0x001fc600078e0008 */
[----:B------:R-:W-:Y:S01]  /*793d0*/  STL.64 [R1+0x750], R8 ;  /* 0x0007500801007387 */ /* 0x000fe20000100a00 */
[----:B------:R-:W-:-:S03]  /*793e0*/  IMAD.MOV.U32 R6, RZ, RZ, R9 ;  /* 0x000000ffff067224 */ /* 0x000fc600078e0009 */
[----:B------:R0:W-:Y:S04]  /*793f0*/  STL.64 [R1+0x758], R10 ;  /* 0x0007580a01007387 */ /* 0x0001e80000100a00 */
[----:B0-----:R-:W2:Y:S04]  /*79400*/  LDL.LU.64 R10, [R1+0x5a20] ;  /* 0x005a2000010a7983 */ /* 0x001ea80000300a00 */
[----:B------:R-:W4:Y:S04]  /*79410*/  LDL.LU.64 R8, [R1+0x5a18] ;  /* 0x005a180001087983 */ /* 0x000f280000300a00 */
[----:B------:R-:W-:Y:S04]  /*79420*/  STL [R1+0x6c], R25 ;  /* 0x00006c1901007387 */ /* 0x000fe80000100800 */
[----:B------:R-:W-:Y:S04]  /*79430*/  STL.64 [R1+0x5a00], R6 ;  /* 0x005a000601007387 */ /* 0x000fe80000100a00 */
[----:B------:R0:W-:Y:S04]  /*79440*/  STL.64 [R1+0x59f8], R4 ;  /* 0x0059f80401007387 */ /* 0x0001e80000100a00 */
[----:B0-----:R-:W5:Y:S04]  /*79450*/  LDL.LU.64 R4, [R1+0x610] ;  /* 0x0006100001047983 */ /* 0x001f680000300a00 */
[----:B------:R-:W5:Y:S02]  /*79460*/  LDL.LU.64 R6, [R1+0x618] ;  /* 0x0006180001067983 */ /* 0x000f640000300a00 */
[----:B-----5:R-:W-:Y:S02]  /*79470*/  HMMA.16816.F32 R24, R12, R24, R4 ;  /* 0x000000180c18723c */ /* 0x020fe40000001804 */
[----:B------:R-:W0:Y:S01]  /*79480*/  LDSM.16.M88.4 R4, [R0+UR5+0x6800] ;  /* 0x006800050004783b */ /* 0x000e220008000200 */
[----:B----4-:R-:W-:-:S02]  /*79490*/  F2FP.F16.E4M3.UNPACK_B R18, R9 ;  /* 0x00000009ff12723e */ /* 0x010fc400020006ff */
[----:B------:R-:W-:-:S07]  /*794a0*/  F2FP.F16.E4M3.UNPACK_B R19, R8 ;  /* 0x00000008ff13723e */ /* 0x000fce00020006ff */
[----:B---3--:R-:W-:Y:S07]  /*794b0*/  HMMA.16816.F32 R20, R12, R18, R20 ;  /* 0x000000120c14723c */ /* 0x008fee0000001814 */
[----:B------:R1:W-:Y:S04]  /*794c0*/  STL.64 [R1+0x190], R24 ;  /* 0x0001901801007387 */ /* 0x0003e80000100a00 */
[----:B------:R3:W-:Y:S04]  /*794d0*/  STL.64 [R1+0x198], R26 ;  /* 0x0001981a01007387 */ /* 0x0007e80000100a00 */
[----:B0-----:R-:W-:Y:S04]  /*794e0*/  STL.64 [R1+0x760], R4 ;  /* 0x0007600401007387 */ /* 0x001fe80000100a00 */
[----:B------:R2:W-:Y:S04]  /*794f0*/  STL.64 [R1+0x768], R6 ;  /* 0x0007680601007387 */ /* 0x0005e80000100a00 */
[----:B------:R-:W-:Y:S04]  /*79500*/  STL.64 [R1+0x60], R18 ;  /* 0x0000601201007387 */ /* 0x000fe80000100a00 */
[----:B-1----:R-:W4:Y:S04]  /*79510*/  LDL.LU.64 R24, [R1+0x650] ;  /* 0x0006500001187983 */ /* 0x002f280000300a00 */
[----:B---3--:R-:W4:Y:S04]  /*79520*/  LDL.LU.64 R26, [R1+0x658] ;  /* 0x00065800011a7983 */ /* 0x008f280000300a00 */
[----:B------:R-:W-:Y:S04]  /*79530*/  STL.64 [R1+0x1b0], R20 ;  /* 0x0001b01401007387 */ /* 0x000fe80000100a00 */
[----:B------:R-:W-:Y:S04]  /*79540*/  STL.64 [R1+0x1b8], R22 ;  /* 0x0001b81601007387 */ /* 0x000fe80000100a00 */
[----:B------:R-:W0:Y:S01]  /*79550*/  LDSM.16.M88.4 R20, [R0+UR5+0x7000] ;  /* 0x007000050014783b */ /* 0x000e220008000200 */
[----:B--2---:R-:W-:-:S02]  /*79560*/  F2FP.F16.E4M3.UNPACK_B R6, R11 ;  /* 0x0000000bff06723e */ /* 0x004fc400020006ff */
[----:B------:R-:W-:Y:S01]  /*79570*/  F2FP.F16.E4M3.UNPACK_B R7, R10 ;  /* 0x0000000aff07723e */ /* 0x000fe200020006ff */
[----:B0-----:R0:W-:Y:S04]  /*79580*/  STL.64 [R1+0x770], R20 ;  /* 0x0007701401007387 */ /* 0x0011e80000100a00 */
[----:B------:R1:W-:Y:S01]  /*79590*/  STL.64 [R1+0x778], R22 ;  /* 0x0007781601007387 */ /* 0x0003e20000100a00 */
[----:B------:R-:W-:Y:S02]  /*795a0*/  IMAD.MOV.U32 R11, RZ, RZ, R20 ;  /* 0x000000ffff0b7224 */ /* 0x000fe400078e0014 */
[----:B------:R-:W-:Y:S01]  /*795b0*/  IMAD.MOV.U32 R10, RZ, RZ, R21 ;  /* 0x000000ffff0a7224 */ /* 0x000fe200078e0015 */
[----:B------:R-:W-:Y:S04]  /*795c0*/  STL.64 [R1+0x58], R6 ;  /* 0x0000580601007387 */ /* 0x000fe80000100a00 */
[----:B0-----:R-:W2:Y:S04]  /*795d0*/  LDL.LU.64 R20, [R1+0x800] ;  /* 0x0008000001147983 */ /* 0x001ea80000300a00 */
[----:B-1----:R-:W3:Y:S01]  /*795e0*/  LDL.LU.64 R22, [R1+0x808] ;  /* 0x0008080001167983 */ /* 0x002ee20000300a00 */
[----:B------:R-:W-:-:S02]  /*795f0*/  IMAD.MOV.U32 R9, RZ, RZ, R4 ;  /* 0x000000ffff097224 */ /* 0x000fc400078e0004 */
[----:B------:R-:W-:Y:S01]  /*79600*/  IMAD.MOV.U32 R8, RZ, RZ, R5 ;  /* 0x000000ffff087224 */ /* 0x000fe200078e0005 */
[----:B------:R-:W-:Y:S02]  /*79610*/  F2FP.F16.E4M3.UNPACK_B R4, R17 ;  /* 0x00000011ff04723e */ /* 0x000fe400020006ff */
[----:B------:R-:W-:Y:S01]  /*79620*/  F2FP.F16.E4M3.UNPACK_B R5, R16 ;  /* 0x00000010ff05723e */ /* 0x000fe200020006ff */
[----:B---3--:R-:W-:Y:S04]  /*79630*/  STL.64 [R1+0x5a10], R22 ;  /* 0x005a101601007387 */ /* 0x008fe80000100a00 */
[----:B--2---:R0:W-:Y:S04]  /*79640*/  STL.64 [R1+0x5a08], R20 ;  /* 0x005a081401007387 */ /* 0x0041e80000100a00 */
[----:B0-----:R-:W2:Y:S04]  /*79650*/  LDL.LU.64 R20, [R1+0x670] ;  /* 0x0006700001147983 */ /* 0x001ea80000300a00 */
[----:B------:R-:W2:Y:S04]  /*79660*/  LDL.LU.64 R22, [R1+0x678] ;  /* 0x0006780001167983 */ /* 0x000ea80000300a00 */
[----:B------:R-:W-:Y:S04]  /*79670*/  STL.64 [R1+0x59f0], R10 ;  /* 0x0059f00a01007387 */ /* 0x000fe80000100a00 */
[----:B------:R4:W-:Y:S02]  /*79680*/  STL.64 [R1+0x59e8], R8 ;  /* 0x0059e80801007387 */ /* 0x0009e40000100a00 */
[----:B----4-:R-:W-:Y:S02]  /*79690*/  HMMA.16816.F32 R8, R12, R6, R24 ;  /* 0x000000060c08723c */ /* 0x010fe40000001818 */
[----:B------:R-:W3:-:S15]  /*796a0*/  LDL.LU.64 R24, [R1+0x7f0] ;  /* 0x0007f00001187983 */ /* 0x000ede0000300a00 */
[----:B------:R-:W-:Y:S02]  /*796b0*/  NOP ;  /* 0x0000000000007918 */ /* 0x000fe40000000000 */
[----:B------:R-:W-:Y:S04]  /*796c0*/  STL.64 [R1+0x1d0], R8 ;  /* 0x0001d00801007387 */ /* 0x000fe80000100a00 */
[----:B------:R-:W-:Y:S04]  /*796d0*/  STL.64 [R1+0x1d8], R10 ;  /* 0x0001d80a01007387 */ /* 0x000fe80000100a00 */
[----:B------:R-:W0:Y:S04]  /*796e0*/  LDSM.16.M88.4 R8, [R0+UR5+0x7800] ;  /* 0x007800050008783b */ /* 0x000e280008000200 */
[----:B------:R-:W-:Y:S04]  /*796f0*/  STL [R1+0x50], R4 ;  /* 0x0000500401007387 */ /* 0x000fe80000100800 */
[----:B------:R-:W3:Y:S04]  /*79700*/  LDL.LU.64 R26, [R1+0x7f8] ;  /* 0x0007f800011a7983 */ /* 0x000ee80000300a00 */
[----:B0-----:R-:W-:Y:S04]  /*79710*/  STL.64 [R1+0x780], R8 ;  /* 0x0007800801007387 */ /* 0x001fe80000100a00 */
[----:B------:R0:W-:Y:S04]  /*79720*/  STL.64 [R1+0x788], R10 ;  /* 0x0007880a01007387 */ /* 0x0001e80000100a00 */
[----:B------:R2:W-:Y:S01]  /*79730*/  STL [R1+0x54], R5 ;  /* 0x0000540501007387 */ /* 0x0005e20000100800 */
[----:B0-----:R-:W-:-:S02]  /*79740*/  F2FP.F16.E4M3.UNPACK_B R10, R3 ;  /* 0x00000003ff0a723e */ /* 0x001fc400020006ff */
[----:B------:R-:W-:Y:S01]  /*79750*/  F2FP.F16.E4M3.UNPACK_B R11, R2 ;  /* 0x00000002ff0b723e */ /* 0x000fe200020006ff */
[----:B--2---:R-:W-:Y:S01]  /*79760*/  HMMA.16816.F32 R4, R12, R4, R20 ;  /* 0x000000040c04723c */ /* 0x004fe20000001814 */
[----:B------:R-:W2:Y:S04]  /*79770*/  LDL.LU.64 R22, [R1+0x5a10] ;  /* 0x005a100001167983 */ /* 0x000ea80000300a00 */
[----:B------:R-:W2:-:S14]  /*79780*/  LDL.LU.64 R20, [R1+0x5a08] ;  /* 0x005a080001147983 */ /* 0x000e9c0000300a00 */
[----:B------:R-:W-:Y:S04]  /*79790*/  STL.64 [R1+0x1f0], R4 ;  /* 0x0001f00401007387 */ /* 0x000fe80000100a00 */
[----:B------:R-:W-:Y:S04]  /*797a0*/  STL.64 [R1+0x1f8], R6 ;  /* 0x0001f80601007387 */ /* 0x000fe80000100a00 */
[----:B------:R-:W0:Y:S04]  /*797b0*/  LDSM.16.M88.4 R4, [R0+UR5+0x8000] ;  /* 0x008000050004783b */ /* 0x000e280008000200 */
[----:B0-----:R-:W-:Y:S04]  /*797c0*/  STL.64 [R1+0x790], R4 ;  /* 0x0007900401007387 */ /* 0x001fe80000100a00 */
[----:B------:R0:W-:Y:S01]  /*797d0*/  STL.64 [R1+0x798], R6 ;  /* 0x0007980601007387 */ /* 0x0001e20000100a00 */
[----:B------:R-:W-:-:S02]  /*797e0*/  IMAD.MOV.U32 R3, RZ, RZ, R4 ;  /* 0x000000ffff037224 */ /* 0x000fc400078e0004 */
[----:B------:R-:W-:Y:S01]  /*797f0*/  IMAD.MOV.U32 R2, RZ, RZ, R5 ;  /* 0x000000ffff027224 */ /* 0x000fe200078e0005 */
[----:B0-----:R-:W4:Y:S04]  /*79800*/  LDL.LU.64 R6, [R1+0x5a00] ;  /* 0x005a000001067983 */ /* 0x001f280000300a00 */
[----:B------:R-:W5:Y:S04]  /*79810*/  LDL.LU.64 R4, [R1+0x59f8] ;  /* 0x0059f80001047983 */ /* 0x000f680000300a00 */
[----:B------:R-:W-:Y:S01]  /*79820*/  STL.64 [R1+0x48], R10 ;  /* 0x0000480a01007387 */ /* 0x000fe20000100a00 */
[----:B------:R-:W-:-:S02]  /*79830*/  IMAD.MOV.U32 R17, RZ, RZ, R8 ;  /* 0x000000ffff117224 */ /* 0x000fc400078e0008 */
[----:B------:R-:W-:Y:S01]  /*79840*/  IMAD.MOV.U32 R16, RZ, RZ, R9 ;  /* 0x000000ffff107224 */ /* 0x000fe200078e0009 */
[----:B--2---:R-:W-:-:S15]  /*79850*/  HMMA.16816.F32 R20, R12, R10, R20 ;  /* 0x0000000a0c14723c */ /* 0x004fde0000001814 */
[----:B------:R-:W-:-:S04]  /*79860*/  NOP ;  /* 0x0000000000007918 */ /* 0x000fc80000000000 */
[----:B------:R-:W-:Y:S04]  /*79870*/  STL.64 [R1+0x210], R20 ;  /* 0x0002101401007387 */ /* 0x000fe80000100a00 */
[----:B------:R-:W-:Y:S04]  /*79880*/  STL.64 [R1+0x218], R22 ;  /* 0x0002181601007387 */ /* 0x000fe80000100a00 */
[----:B------:R-:W0:Y:S04]  /*79890*/  LDSM.16.M88.4 R20, [R0+UR5+0x8800] ;  /* 0x008800050014783b */ /* 0x000e280008000200 */
[----:B0-----:R-:W-:Y:S04]  /*798a0*/  STL.64 [R1+0x7a0], R20 ;  /* 0x0007a01401007387 */ /* 0x001fe80000100a00 */
[----:B------:R-:W-:Y:S01]  /*798b0*/  STL.64 [R1+0x7a8], R22 ;  /* 0x0007a81601007387 */ /* 0x000fe20000100a00 */
[----:B-----5:R-:W-:-:S02]  /*798c0*/  F2FP.F16.E4M3.UNPACK_B R8, R5 ;  /* 0x00000005ff08723e */ /* 0x020fc400020006ff */
[----:B------:R-:W-:-:S05]  /*798d0*/  F2FP.F16.E4M3.UNPACK_B R9, R4 ;  /* 0x00000004ff09723e */ /* 0x000fca00020006ff */
[----:B------:R3:W-:Y:S02]  /*798e0*/  STL.64 [R1+0x40], R8 ;  /* 0x0000400801007387 */ /* 0x0007e40000100a00 */
[----:B---3--:R-:W-:Y:S02]  /*798f0*/  HMMA.16816.F32 R8, R12, R8, R24 ;  /* 0x000000080c08723c */ /* 0x008fe40000001818 */
[----:B------:R-:W2:Y:S04]  /*79900*/  LDL.LU.64 R24, [R1+0x7d0] ;  /* 0x0007d00001187983 */ /* 0x000ea80000300a00 */
[----:B------:R-:W2:-:S13]  /*79910*/  LDL.LU.64 R26, [R1+0x7d8] ;  /* 0x0007d800011a7983 */ /* 0x000e9a0000300a00 */
[----:B------:R-:W-:Y:S04]  /*79920*/  STL.64 [R1+0x230], R8 ;  /* 0x0002300801007387 */ /* 0x000fe80000100a00 */
[----:B------:R-:W-:Y:S04]  /*79930*/  STL.64 [R1+0x238], R10 ;  /* 0x0002380a01007387 */ /* 0x000fe80000100a00 */
[----:B------:R-:W0:Y:S01]  /*79940*/  LDSM.16.M88.4 R8, [R0+UR5+0x9000] ;  /* 0x009000050008783b */ /* 0x000e220008000200 */
[----:B------:R-:W-:Y:S01]  /*79950*/  IMAD.MOV.U32 R5, RZ, RZ, R20 ;  /* 0x000000ffff057224 */ /* 0x000fe200078e0014 */
[----:B----4-:R-:W-:Y:S01]  /*79960*/  F2FP.F16.E4M3.UNPACK_B R20, R7 ;  /* 0x00000007ff14723e */ /* 0x010fe200020006ff */
[----:B------:R-:W-:Y:S01]  /*79970*/  IMAD.MOV.U32 R4, RZ, RZ, R21 ;  /* 0x000000ffff047224 */ /* 0x000fe200078e0015 */
[----:B------:R-:W-:-:S03]  /*79980*/  F2FP.F16.E4M3.UNPACK_B R21, R6 ;  /* 0x00000006ff15723e */ /* 0x000fc600020006ff */
[----:B------:R-:W-:Y:S01]  /*79990*/  STL [R1+0x38], R20 ;  /* 0x0000381401007387 */ /* 0x000fe20000100800 */
[----:B0-----:R-:W-:-:S03]  /*799a0*/  IMAD.MOV.U32 R7, RZ, RZ, R8 ;  /* 0x000000ffff077224 */ /* 0x001fc600078e0008 */
[----:B------:R-:W-:Y:S01]  /*799b0*/  STL.64 [R1+0x7b0], R8 ;  /* 0x0007b00801007387 */ /* 0x000fe20000100a00 */
[----:B------:R-:W-:-:S03]  /*799c0*/  IMAD.MOV.U32 R6, RZ, RZ, R9 ;  /* 0x000000ffff067224 */ /* 0x000fc600078e0009 */
[----:B------:R0:W-:Y:S04]  /*799d0*/  STL.64 [R1+0x7b8], R10 ;  /* 0x0007b80a01007387 */ /* 0x0001e80000100a00 */
[----:B0-----:R-:W3:Y:S04]  /*799e0*/  LDL.LU.64 R10, [R1+0x59f0] ;  /* 0x0059f000010a7983 */ /* 0x001ee80000300a00 */
        /* <DEDUP_REMOVED lines=10> */
[----:B--2---:R-:W-:Y:S07]  /*79a90*/  HMMA.16816.F32 R24, R12, R18, R24 ;  /* 0x000000120c18723c */ /* 0x004fee0000001818 */
[----:B------:R1:W-:Y:S04]  /*79aa0*/  STL.64 [R1+0x250], R20 ;  /* 0x0002501401007387 */ /* 0x0003e80000100a00 */
[----:B------:R2:W-:Y:S04]  /*79ab0*/  STL.64 [R1+0x258], R22 ;  /* 0x0002581601007387 */ /* 0x0005e80000100a00 */
[----:B0-----:R-:W-:Y:S04]  /*79ac0*/  STL.64 [R1+0x7c0], R4 ;  /* 0x0007c00401007387 */ /* 0x001fe80000100a00 */
[----:B------:R3:W-:Y:S04]  /*79ad0*/  STL.64 [R1+0x7c8], R6 ;  /* 0x0007c80601007387 */ /* 0x0007e80000100a00 */
[----:B------:R-:W-:Y:S04]  /*79ae0*/  STL.64 [R1+0x30], R18 ;  /* 0x0000301201007387 */ /* 0x000fe80000100a00 */
[----:B-1----:R-:W4:Y:S04]  /*79af0*/  LDL.LU.64 R20, [R1+0x810] ;  /* 0x0008100001147983 */ /* 0x002f280000300a00 */
[----:B--2---:R-:W4:Y:S04]  /*79b00*/  LDL.LU.64 R22, [R1+0x818] ;  /* 0x0008180001167983 */ /* 0x004f280000300a00 */
[----:B------:R-:W-:Y:S04]  /*79b10*/  STL.64 [R1+0x270], R24 ;  /* 0x0002701801007387 */ /* 0x000fe80000100a00 */
[----:B------:R-:W-:Y:S04]  /*79b20*/  STL.64 [R1+0x278], R26 ;  /* 0x0002781a01007387 */ /* 0x000fe80000100a00 */
[----:B------:R-:W0:Y:S01]  /*79b30*/  LDSM.16.M88.4 R24, [R0+UR5+0xa000] ;  /* 0x00a000050018783b */ /* 0x000e220008000200 */
[----:B---3--:R-:W-:-:S02]  /*79b40*/  F2FP.F16.E4M3.UNPACK_B R6, R11 ;  /* 0x0000000bff06723e */ /* 0x008fc400020006ff */
        /* <DEDUP_REMOVED lines=57> */
[----:B------:R-:W2:-:S15]  /*79ee0*/  LDL.LU.64 R20, [R1+0x860] ;  /* 0x0008600001147983 */ /* 0x000e9e0000300a00 */
[----:B------:R-:W-:Y:S02]  /*79ef0*/  NOP ;  /* 0x0000000000007918 */ /* 0x000fe40000000000 */
[----:B------:R-:W-:Y:S04]  /*79f00*/  STL.64 [R1+0x300], R8 ;  /* 0x0003000801007387 */ /* 0x000fe80000100a00 */
[----:B------:R-:W-:Y:S04]  /*79f10*/  STL.64 [R1+0x308], R10 ;  /* 0x0003080a01007387 */ /* 0x000fe80000100a00 */
[----:B------:R-:W0:Y:S01]  /*79f20*/  LDSM.16.M88.4 R8, [R0+UR5+0xc000] ;  /* 0x00c000050008783b */ /* 0x000e220008000200 */
[----:B------:R-:W-:Y:S01]  /*79f30*/  IMAD.MOV.U32 R4, RZ, RZ, R24 ;  /* 0x000000ffff047224 */ /* 0x000fe200078e0018 */
[----:B----4-:R-:W-:Y:S01]  /*79f40*/  F2FP.F16.E4M3.UNPACK_B R24, R7 ;  /* 0x00000007ff18723e */ /* 0x010fe200020006ff */
[----:B------:R-:W-:Y:S01]  /*79f50*/  IMAD.MOV.U32 R5, RZ, RZ, R25 ;  /* 0x000000ffff057224 */ /* 0x000fe200078e0019 */
[----:B------:R-:W-:-:S03]  /*79f60*/  F2FP.F16.E4M3.UNPACK_B R25, R6 ;  /* 0x00000006ff19723e */ /* 0x000fc600020006ff */
[----:B------:R-:W-:Y:S04]  /*79f70*/  STL [R1+0x8], R24 ;  /* 0x0000081801007387 */ /* 0x000fe80000100800 */
[----:B------:R-:W2:Y:S01]  /*79f80*/  LDL.LU.64 R22, [R1+0x868] ;  /* 0x0008680001167983 */ /* 0x000ea20000300a00 */
        /* <DEDUP_REMOVED lines=12> */
[----:B------:R-:W5:-:S15]  /*7a050*/  LDL.LU.64 R4, [R1+0x870] ;  /* 0x0008700001047983 */ /* 0x000f5e0000300a00 */
[----:B------:R-:W-:Y:S02]  /*7a060*/  NOP ;  /* 0x0000000000007918 */ /* 0x000fe40000000000 */
[----:B------:R-:W-:Y:S04]  /*7a070*/  STL.64 [R1+0x320], R24 ;  /* 0x0003201801007387 */ /* 0x000fe80000100a00 */
[----:B------:R-:W-:Y:S04]  /*7a080*/  STL.64 [R1+0x328], R26 ;  /* 0x0003281a01007387 */ /* 0x000fe80000100a00 */
[----:B------:R-:W0:Y:S01]  /*7a090*/  LDSM.16.M88.4 R24, [R0+UR5+0xc800] ;  /* 0x00c800050018783b */ /* 0x000e220008000200 */
[----:B----4-:R-:W-:Y:S02]  /*7a0a0*/  F2FP.F16.E4M3.UNPACK_B R18, R9 ;  /* 0x00000009ff12723e */ /* 0x010fe400020006ff */
[----:B------:R-:W-:-:S03]  /*7a0b0*/  F2FP.F16.E4M3.UNPACK_B R19, R8 ;  /* 0x00000008ff13723e */ /* 0x000fc600020006ff */
[----:B------:R-:W-:Y:S04]  /*7a0c0*/  STL [R1], R18 ;  /* 0x0000001201007387 */ /* 0x000fe80000100800 */
[----:B------:R-:W5:Y:S04]  /*7a0d0*/  LDL.LU.64 R6, [R1+0x878] ;  /* 0x0008780001067983 */ /* 0x000f680000300a00 */
[----:B0-----:R-:W-:Y:S01]  /*7a0e0*/  STL.64 [R1+0x820], R24 ;  /* 0x0008201801007387 */ /* 0x001fe20000100a00 */
[----:B------:R-:W-:-:S03]  /*7a0f0*/  IMAD.MOV.U32 R8, RZ, RZ, R24 ;  /* 0x000000ffff087224 */ /* 0x000fc600078e0018 */
[----:B------:R2:W-:Y:S01]  /*7a100*/  STL.64 [R1+0x828], R26 ;  /* 0x0008281a01007387 */ /* 0x0005e20000100a00 */
[----:B------:R-:W-:Y:S02]  /*7a110*/  IMAD.MOV.U32 R9, RZ, RZ, R25 ;  /* 0x000000ffff097224 */ /* 0x000fe400078e0019 */
[----:B--2---:R-:W-:Y:S01]  /*7a120*/  HMMA.16816.F32 R24, R12, R18, R20 ;  /* 0x000000120c18723c */ /* 0x004fe20000001814 */
[----:B------:R-:W0:Y:S04]  /*7a130*/  LDSM.16.M88.4 R20, [R0+UR5+0xd000] ;  /* 0x00d000050014783b */ /* 0x000e280008000200 */
[----:B------:R-:W-:Y:S01]  /*7a140*/  STL [R1+0x4], R19 ;  /* 0x0000041301007387 */ /* 0x000fe20000100800 */
[----:B---3--:R-:W-:Y:S02]  /*7a150*/  F2FP.F16.E4M3.UNPACK_B R28, R11 ;  /* 0x0000000bff1c723e */ /* 0x008fe400020006ff */
[----:B------:R-:W-:-:S11]  /*7a160*/  F2FP.F16.E4M3.UNPACK_B R29, R10 ;  /* 0x0000000aff1d723e */ /* 0x000fd600020006ff */
[----:B------:R-:W-:Y:S04]  /*7a170*/  STL.64 [R1+0x340], R24 ;  /* 0x0003401801007387 */ /* 0x000fe80000100a00 */
[----:B------:R-:W-:Y:S01]  /*7a180*/  STL.64 [R1+0x348], R26 ;  /* 0x0003481a01007387 */ /* 0x000fe20000100a00 */
[----:B0-----:R-:W-:Y:S02]  /*7a190*/  IMAD.MOV.U32 R10, RZ, RZ, R20 ;  /* 0x000000ffff0a7224 */ /* 0x001fe400078e0014 */
[----:B------:R-:W-:Y:S01]  /*7a1a0*/  IMAD.MOV.U32 R11, RZ, RZ, R21 ;  /* 0x000000ffff0b7224 */ /* 0x000fe200078e0015 */
[----:B------:R0:W-:Y:S04]  /*7a1b0*/  STL.64 [R1+0x830], R20 ;  /* 0x0008301401007387 */ /* 0x0001e80000100a00 */
[----:B------:R1:W-:Y:S04]  /*7a1c0*/  STL.64 [R1+0x838], R22 ;  /* 0x0008381601007387 */ /* 0x0003e80000100a00 */
[----:B0-----:R-:W2:Y:S04]  /*7a1d0*/  LDL.LU.64 R20, [R1+0x960] ;  /* 0x0009600001147983 */ /* 0x001ea80000300a00 */
[----:B-1----:R-:W2:Y:S04]  /*7a1e0*/  LDL.LU.64 R22, [R1+0x968] ;  /* 0x0009680001167983 */ /* 0x002ea80000300a00 */
[----:B------:R-:W-:Y:S04]  /*7a1f0*/  STL.64 [R1+0x59a0], R10 ;  /* 0x0059a00a01007387 */ /* 0x000fe80000100a00 */
[----:B------:R0:W-:Y:S04]  /*7a200*/  STL.64 [R1+0x5998], R8 ;  /* 0x0059980801007387 */ /* 0x0001e80000100a00 */
[----:B0-----:R-:W3:Y:S04]  /*7a210*/  LDL.LU.64 R8, [R1+0x880] ;  /* 0x0008800001087983 */ /* 0x001ee80000300a00 */
[----:B------:R-:W3:Y:S01]  /*7a220*/  LDL.LU.64 R10, [R1+0x888] ;  /* 0x00088800010a7983 */ /* 0x000ee20000300a00 */
[----:B------:R-:W-:-:S02]  /*7a230*/  F2FP.F16.E4M3.UNPACK_B R26, R17 ;  /* 0x00000011ff1a723e */ /* 0x000fc400020006ff */
[----:B------:R-:W-:Y:S01]  /*7a240*/  F2FP.F16.E4M3.UNPACK_B R27, R16 ;  /* 0x00000010ff1b723e */ /* 0x000fe200020006ff */
[----:B-----5:R-:W-:-:S15]  /*7a250*/  HMMA.16816.F32 R4, R12, R28, R4 ;  /* 0x0000001c0c04723c */ /* 0x020fde0000001804 */
[----:B------:R-:W-:-:S04]  /*7a260*/  NOP ;  /* 0x0000000000007918 */ /* 0x000fc80000000000 */
        /* <DEDUP_REMOVED lines=8> */
[----:B------:R-:W5:Y:S01]  /*7a2f0*/  LDL.LU.64 R4, [R1+0x59a8] ;  /* 0x0059a80001047983 */ /* 0x000f620000300a00 */
[----:B---3--:R-:W-:-:S15]  /*7a300*/  HMMA.16816.F32 R8, R12, R26, R8 ;  /* 0x0000001a0c08723c */ /* 0x008fde0000001808 */
[----:B------:R-:W-:-:S04]  /*7a310*/  NOP ;  /* 0x0000000000007918 */ /* 0x000fc80000000000 */
[----:B------:R-:W-:Y:S04]  /*7a320*/  STL.64 [R1+0x380], R8 ;  /* 0x0003800801007387 */ /* 0x000fe80000100a00 */
[----:B------:R-:W-:Y:S04]  /*7a330*/  STL.64 [R1+0x388], R10 ;  /* 0x0003880a01007387 */ /* 0x000fe80000100a00 */
[----:B------:R-:W0:Y:S02]  /*7a340*/  LDSM.16.M88.4 R8, [R0+UR5+0xe000] ;  /* 0x00e000050008783b */ /* 0x000e240008000200 */
[----:B0-----:R-:W-:-:S02]  /*7a350*/  IMAD.MOV.U32 R18, RZ, RZ, R8 ;  /* 0x000000ffff127224 */ /* 0x001fc400078e0008 */
[----:B------:R-:W-:Y:S01]  /*7a360*/  IMAD.MOV.U32 R19, RZ, RZ, R9 ;  /* 0x000000ffff137224 */ /* 0x000fe200078e0009 */
[----:B------:R-:W-:Y:S04]  /*7a370*/  STL.64 [R1+0x850], R8 ;  /* 0x0008500801007387 */ /* 0x000fe80000100a00 */
[----:B------:R-:W-:Y:S04]  /*7a380*/  STL.64 [R1+0x858], R10 ;  /* 0x0008580a01007387 */ /* 0x000fe80000100a00 */
[----:B------:R-:W0:Y:S04]  /*7a390*/  LDSM.16.M88.4 R8, [R0+UR5+0xe800] ;  /* 0x00e800050008783b */ /* 0x000e280008000200 */
[----:B------:R-:W-:Y:S04]  /*7a3a0*/  STL.64 [R1+0x5980], R18 ;  /* 0x0059801201007387 */ /* 0x000fe80000100a00 */
[----:B------:R1:W-:Y:S04]  /*7a3b0*/  STL.64 [R1+0x5978], R16 ;  /* 0x0059781001007387 */ /* 0x0003e80000100a00 */
[----:B-1----:R-:W3:Y:S04]  /*7a3c0*/  LDL.LU.64 R16, [R1+0x980] ;  /* 0x0009800001107983 */ /* 0x002ee80000300a00 */
[----:B------:R-:W3:Y:S01]  /*7a3d0*/  LDL.LU.64 R18, [R1+0x988] ;  /* 0x0009880001127983 */ /* 0x000ee20000300a00 */
[----:B------:R-:W-:-:S02]  /*7a3e0*/  F2FP.F16.E4M3.UNPACK_B R2, R2 ;  /* 0x00000002ff02723e */ /* 0x000fc400020006ff */
[----:B------:R-:W-:-:S07]  /*7a3f0*/  F2FP.F16.E4M3.UNPACK_B R3, R3 ;  /* 0x00000003ff03723e */ /* 0x000fce00020006ff */
[----:B--2---:R-:W-:-:S15]  /*7a400*/  HMMA.16816.F32 R20, R12, R2, R20 ;  /* 0x000000020c14723c */ /* 0x004fde0000001814 */
[----:B------:R-:W-:-:S04]  /*7a410*/  NOP ;  /* 0x0000000000007918 */ /* 0x000fc80000000000 */
[----:B------:R1:W-:Y:S04]  /*7a420*/  STL.64 [R1+0x3b0], R20 ;  /* 0x0003b01401007387 */ /* 0x0003e80000100a00 */
[----:B------:R-:W-:Y:S04]  /*7a430*/  STL.64 [R1+0x3b8], R22 ;  /* 0x0003b81601007387 */ /* 0x000fe80000100a00 */
[----:B0-----:R-:W-:Y:S04]  /*7a440*/  STL.64 [R1+0x860], R8 ;  /* 0x0008600801007387 */ /* 0x001fe80000100a00 */
[----:B------:R0:W-:Y:S01]  /*7a450*/  STL.64 [R1+0x868], R10 ;  /* 0x0008680a01007387 */ /* 0x0001e20000100a00 */
[----:B-1----:R-:W-:-:S02]  /*7a460*/  IMAD.MOV.U32 R20, RZ, RZ, R8 ;  /* 0x000000ffff147224 */ /* 0x002fc400078e0008 */
[----:B------:R-:W-:Y:S01]  /*7a470*/  IMAD.MOV.U32 R21, RZ, RZ, R9 ;  /* 0x000000ffff157224 */ /* 0x000fe200078e0009 */
[----:B0-----:R-:W2:Y:S04]  /*7a480*/  LDL.LU.64 R10, [R1+0x59a0] ;  /* 0x0059a000010a7983 */ /* 0x001ea80000300a00 */
[----:B------:R-:W2:Y:S01]  /*7a490*/  LDL.LU.64 R8, [R1+0x5998] ;  /* 0x0059980001087983 */ /* 0x000ea20000300a00 */
[----:B-----5:R-:W-:Y:S02]  /*7a4a0*/  F2FP.F16.E4M3.UNPACK_B R4, R4 ;  /* 0x00000004ff04723e */ /* 0x020fe400020006ff */
[----:B------:R-:W-:-:S07]  /*7a4b0*/  F2FP.F16.E4M3.UNPACK_B R5, R5 ;  /* 0x00000005ff05723e */ /* 0x000fce00020006ff */
[----:B---3--:R-:W-:-:S15]  /*7a4c0*/  HMMA.16816.F32 R16, R12, R4, R16 ;  /* 0x000000040c10723c */ /* 0x008fde0000001810 */
[----:B------:R-:W-:-:S04]  /*7a4d0*/  NOP ;  /* 0x0000000000007918 */ /* 0x000fc80000000000 */
[----:B------:R-:W-:Y:S04]  /*7a4e0*/  STL.64 [R1+0x3d0], R16 ;  /* 0x0003d01001007387 */ /* 0x000fe80000100a00 */
[----:B------:R-:W-:Y:S04]  /*7a4f0*/  STL.64 [R1+0x3d8], R18 ;  /* 0x0003d81201007387 */ /* 0x000fe80000100a00 */
[----:B------:R-:W0:Y:S04]  /*7a500*/  LDSM.16.M88.4 R16, [R0+UR5+0xf000] ;  /* 0x00f000050010783b */ /* 0x000e280008000200 */
[----:B0-----:R0:W-:Y:S01]  /*7a510*/  STL.64 [R1+0x870], R16 ;  /* 0x0008701001007387 */ /* 0x0011e20000100a00 */
[----:B------:R-:W-:-:S03]  /*7a520*/  IMAD.MOV.U32 R22, RZ, RZ, R16 ;  /* 0x000000ffff167224 */ /* 0x000fc600078e0010 */
[----:B------:R1:W-:Y:S01]  /*7a530*/  STL.64 [R1+0x878], R18 ;  /* 0x0008781201007387 */ /* 0x0003e20000100a00 */
[----:B------:R-:W-:-:S03]  /*7a540*/  IMAD.MOV.U32 R23, RZ, RZ, R17 ;  /* 0x000000ffff177224 */ /* 0x000fc600078e0011 */
[----:B0-----:R-:W3:Y:S04]  /*7a550*/  LDL.LU.64 R16, [R1+0x9f0] ;  /* 0x0009f00001107983 */ /* 0x001ee80000300a00 */
[----:B-1----:R-:W5:Y:S01]  /*7a560*/  LDL.LU.64 R18, [R1+0x9f8] ;  /* 0x0009f80001127983 */ /* 0x002f620000300a00 */
[----:B----4-:R-:W-:Y:S02]  /*7a570*/  F2FP.F16.E4M3.UNPACK_B R6, R6 ;  /* 0x00000006ff06723e */ /* 0x010fe400020006ff */
[----:B------:R-:W-:Y:S01]  /*7a580*/  F2FP.F16.E4M3.UNPACK_B R7, R7 ;  /* 0x00000007ff07723e */ /* 0x000fe200020006ff */
[----:B-----5:R-:W-:Y:S04]  /*7a590*/  STL.64 [R1+0x5990], R18 ;  /* 0x0059901201007387 */ /* 0x020fe80000100a00 */
[----:B---3--:R0:W-:Y:S04]  /*7a5a0*/  STL.64 [R1+0x5988], R16 ;  /* 0x0059881001007387 */ /* 0x0081e80000100a00 */
[----:B0-----:R-:W3:Y:S04]  /*7a5b0*/  LDL.LU.64 R16, [R1+0x990] ;  /* 0x0009900001107983 */ /* 0x001ee80000300a00 */
[----:B------:R-:W3:Y:S04]  /*7a5c0*/  LDL.LU.64 R18, [R1+0x998] ;  /* 0x0009980001127983 */ /* 0x000ee80000300a00 */
[----:B------:R-:W-:Y:S04]  /*7a5d0*/  STL.64 [R1+0x5970], R22 ;  /* 0x0059701601007387 */ /* 0x000fe80000100a00 */
[----:B------:R-:W-:Y:S04]  /*7a5e0*/  STL.64 [R1+0x5968], R20 ;  /* 0x0059681401007387 */ /* 0x000fe80000100a00 */
[----:B------:R-:W-:Y:S04]  /*7a5f0*/  STL.64 [R1+0x57a8], R6 ;  /* 0x0057a80601007387 */ /* 0x000fe80000100a00 */
[----:B------:R0:W-:Y:S01]  /*7a600*/  STL.64 [R1+0x57a0], R4 ;  /* 0x0057a00401007387 */ /* 0x0001e20000100a00 */
[----:B---3--:R-:W-:-:S15]  /*7a610*/  HMMA.16816.F32 R16, R12, R6, R16 ;  /* 0x000000060c10723c */ /* 0x008fde0000001810 */
[----:B------:R-:W-:-:S04]  /*7a620*/  NOP ;  /* 0x0000000000007918 */ /* 0x000fc80000000000 */
[----:B------:R-:W-:Y:S04]  /*7a630*/  STL.64 [R1+0x3f0], R16 ;  /* 0x0003f01001007387 */ /* 0x000fe80000100a00 */
[----:B------:R-:W-:Y:S04]  /*7a640*/  STL.64 [R1+0x3f8], R18 ;  /* 0x0003f81201007387 */ /* 0x000fe80000100a00 */
[----:B------:R-:W1:Y:S04]  /*7a650*/  LDSM.16.M88.4 R16, [R0+UR5+0xf800] ;  /* 0x00f800050010783b */ /* 0x000e680008000200 */
[----:B0-----:R-:W3:Y:S04]  /*7a660*/  LDL.LU.64 R4, [R1+0x9e0] ;  /* 0x0009e00001047983 */ /* 0x001ee80000300a00 */
[----:B------:R-:W3:Y:S04]  /*7a670*/  LDL.LU.64 R6, [R1+0x9e8] ;  /* 0x0009e80001067983 */ /* 0x000ee80000300a00 */
[----:B------:R-:W4:Y:S04]  /*7a680*/  LDL.LU.64 R20, [R1+0x9d0] ;  /* 0x0009d00001147983 */ /* 0x000f280000300a00 */
[----:B------:R-:W4:Y:S04]  /*7a690*/  LDL.LU.64 R22, [R1+0x9d8] ;  /* 0x0009d80001167983 */ /* 0x000f280000300a00 */
[----:B-1----:R-:W-:Y:S04]  /*7a6a0*/  STL.64 [R1+0x880], R16 ;  /* 0x0008801001007387 */ /* 0x002fe80000100a00 */
[----:B------:R0:W-:Y:S01]  /*7a6b0*/  STL.64 [R1+0x888], R18 ;  /* 0x0008881201007387 */ /* 0x0001e20000100a00 */
[----:B------:R-:W-:-:S02]  /*7a6c0*/  IMAD.MOV.U32 R24, RZ, RZ, R16 ;  /* 0x000000ffff187224 */ /* 0x000fc400078e0010 */
[----:B------:R-:W-:Y:S01]  /*7a6d0*/  IMAD.MOV.U32 R25, RZ, RZ, R17 ;  /* 0x000000ffff197224 */ /* 0x000fe200078e0011 */
[----:B0-----:R-:W5:Y:S04]  /*7a6e0*/  LDL.LU.64 R18, [R1+0x5990] ;  /* 0x0059900001127983 */ /* 0x001f680000300a00 */
[----:B------:R-:W5:Y:S01]  /*7a6f0*/  LDL.LU.64 R16, [R1+0x5988] ;  /* 0x0059880001107983 */ /* 0x000f620000300a00 */
[----:B--2---:R-:W-:Y:S02]  /*7a700*/  F2FP.F16.E4M3.UNPACK_B R8, R8 ;  /* 0x00000008ff08723e */ /* 0x004fe400020006ff */
[----:B------:R-:W-:Y:S01]  /*7a710*/  F2FP.F16.E4M3.UNPACK_B R9, R9 ;  /* 0x00000009ff09723e */ /* 0x000fe200020006ff */
[----:B------:R-:W-:Y:S06]  /*7a720*/  STL [R1+0x4b00], R0 ;  /* 0x004b000001007387 */ /* 0x000fec0000100800 */
[----:B-----5:R-:W-:-:S15]  /*7a730*/  HMMA.16816.F32 R16, R12, R8, R16 ;  /* 0x000000080c10723c */ /* 0x020fde0000001810 */
[----:B------:R-:W-:-:S04]  /*7a740*/  NOP ;  /* 0x0000000000007918 */ /* 0x000fc80000000000 */
[----:B------:R-:W-:Y:S04]  /*7a750*/  STL.64 [R1+0x410], R16 ;  /* 0x0004101001007387 */ /* 0x000fe80000100a00 */
[----:B------:R0:W-:Y:S04]  /*7a760*/  STL.64 [R1+0x418], R18 ;  /* 0x0004181201007387 */ /* 0x0001e80000100a00 */
[----:B0-----:R-:W2:Y:S04]  /*7a770*/  LDL.LU.64 R18, [R1+0x5980] ;  /* 0x0059800001127983 */ /* 0x001ea80000300a00 */
[----:B------:R-:W5:Y:S01]  /*7a780*/  LDL.LU.64 R16, [R1+0x5978] ;  /* 0x0059780001107983 */ /* 0x000f620000300a00 */
[----:B------:R-:W-:-:S02]  /*7a790*/  F2FP.F16.E4M3.UNPACK_B R10, R10 ;  /* 0x0000000aff0a723e */ /* 0x000fc400020006ff */
[----:B------:R-:W-:-:S07]  /*7a7a0*/  F2FP.F16.E4M3.UNPACK_B R11, R11 ;  /* 0x0000000bff0b723e */ /* 0x000fce00020006ff */
[----:B---3--:R-:W-:Y:S01]  /*7a7b0*/  HMMA.16816.F32 R4, R12, R10, R4 ;  /* 0x0000000a0c04723c */ /* 0x008fe20000001804 */
[----:B------:R-:W-:Y:S04]  /*7a7c0*/  STL.64 [R1+0x5788], R10 ;  /* 0x0057880a01007387 */ /* 0x000fe80000100a00 */
[----:B------:R0:W-:-:S14]  /*7a7d0*/  STL.64 [R1+0x5780], R8 ;  /* 0x0057800801007387 */ /* 0x0001dc0000100a00 */
[----:B------:R1:W-:Y:S04]  /*7a7e0*/  STL.64 [R1+0x430], R4 ;  /* 0x0004300401007387 */ /* 0x0003e80000100a00 */
[----:B------:R3:W-:Y:S04]  /*7a7f0*/  STL.64 [R1+0x438], R6 ;  /* 0x0004380601007387 */ /* 0x0007e80000100a00 */
[----:B0-----:R-:W2:Y:S04]  /*7a800*/  LDL.LU.64 R8, [R1+0x9c0] ;  /* 0x0009c00001087983 */ /* 0x001ea80000300a00 */
[----:B------:R-:W2:Y:S04]  /*7a810*/  LDL.LU.64 R10, [R1+0x9c8] ;  /* 0x0009c800010a7983 */ /* 0x000ea80000300a00 */
[----:B-1----:R-:W2:Y:S04]  /*7a820*/  LDL.LU.64 R4, [R1+0x9b0] ;  /* 0x0009b00001047983 */ /* 0x002ea80000300a00 */
[----:B---3--:R-:W3:Y:S01]  /*7a830*/  LDL.LU.64 R6, [R1+0x9b8] ;  /* 0x0009b80001067983 */ /* 0x008ee20000300a00 */
[----:B-----5:R-:W-:-:S02]  /*7a840*/  F2FP.F16.E4M3.UNPACK_B R16, R16 ;  /* 0x00000010ff10723e */ /* 0x020fc400020006ff */
[----:B------:R-:W-:-:S07]  /*7a850*/  F2FP.F16.E4M3.UNPACK_B R17, R17 ;  /* 0x00000011ff11723e */ /* 0x000fce00020006ff */
[----:B----4-:R-:W-:-:S15]  /*7a860*/  HMMA.16816.F32 R20, R12, R16, R20 ;  /* 0x000000100c14723c */ /* 0x010fde0000001814 */
[----:B------:R-:W-:-:S04]  /*7a870*/  NOP ;  /* 0x0000000000007918 */ /* 0x000fc80000000000 */
[----:B------:R-:W-:Y:S04]  /*7a880*/  STL.64 [R1+0x460], R20 ;  /* 0x0004601401007387 */ /* 0x000fe80000100a00 */
[----:B------:R0:W-:Y:S04]  /*7a890*/  STL.64 [R1+0x468], R22 ;  /* 0x0004681601007387 */ /* 0x0001e80000100a00 */
[----:B0-----:R-:W4:Y:S04]  /*7a8a0*/  LDL.LU.64 R22, [R1+0x5970] ;  /* 0x0059700001167983 */ /* 0x001f280000300a00 */
[----:B------:R-:W5:Y:S01]  /*7a8b0*/  LDL.LU.64 R20, [R1+0x5968] ;  /* 0x0059680001147983 */ /* 0x000f620000300a00 */
[----:B--2---:R-:W-:-:S02]  /*7a8c0*/  F2FP.F16.E4M3.UNPACK_B R18, R18 ;  /* 0x00000012ff12723e */ /* 0x004fc400020006ff */
[----:B------:R-:W-:-:S07]  /*7a8d0*/  F2FP.F16.E4M3.UNPACK_B R19, R19 ;  /* 0x00000013ff13723e */ /* 0x000fce00020006ff */
[----:B------:R-:W-:Y:S01]  /*7a8e0*/  HMMA.16816.F32 R8, R12, R18, R8 ;  /* 0x000000120c08723c */ /* 0x000fe20000001808 */
[----:B------:R-:W-:Y:S04]  /*7a8f0*/  STL.64 [R1+0x5768], R18 ;  /* 0x0057681201007387 */ /* 0x000fe80000100a00 */
[----:B------:R0:W-:-:S14]  /*7a900*/  STL.64 [R1+0x5760], R16 ;  /* 0x0057601001007387 */ /* 0x0001dc0000100a00 */
[----:B------:R-:W-:Y:S04]  /*7a910*/  STL.64 [R1+0x480], R8 ;  /* 0x0004800801007387 */ /* 0x000fe80000100a00 */
[----:B------:R1:W-:Y:S04]  /*7a920*/  STL.64 [R1+0x488], R10 ;  /* 0x0004880a01007387 */ /* 0x0003e80000100a00 */
[----:B0-----:R-:W2:Y:S04]  /*7a930*/  LDL.LU.64 R16, [R1+0x9a0] ;  /* 0x0009a00001107983 */ /* 0x001ea80000300a00 */
[----:B------:R-:W2:Y:S04]  /*7a940*/  LDL.LU.64 R18, [R1+0x9a8] ;  /* 0x0009a80001127983 */ /* 0x000ea80000300a00 */
[----:B-1----:R-:W2:Y:S04]  /*7a950*/  LDL.LU R10, [R1+0xa3c] ;  /* 0x000a3c00010a7983 */ /* 0x002ea80000300800 */
[----:B------:R-:W2:Y:S04]  /*7a960*/  LDL.LU R8, [R1+0xa50] ;  /* 0x000a500001087983 */ /* 0x000ea80000300800 */
[----:B------:R-:W2:Y:S04]  /*7a970*/  LDL.LU R9, [R1+0xa48] ;  /* 0x000a480001097983 */ /* 0x000ea80000300800 */
[----:B------:R-:W2:Y:S04]  /*7a980*/  LDL.LU R11, [R1+0xa64] ;  /* 0x000a6400010b7983 */ /* 0x000ea80000300800 */
[----:B------:R-:W2:Y:S01]  /*7a990*/  LDL.LU R0, [R1+0xa5c] ;  /* 0x000a5c0001007983 */ /* 0x000ea20000300800 */
[----:B-----5:R-:W-:-:S02]  /*7a9a0*/  F2FP.F16.E4M3.UNPACK_B R20, R20 ;  /* 0x00000014ff14723e */ /* 0x020fc400020006ff */
[----:B------:R-:W-:-:S07]  /*7a9b0*/  F2FP.F16.E4M3.UNPACK_B R21, R21 ;  /* 0x00000015ff15723e */ /* 0x000fce00020006ff */
[----:B---3--:R-:W-:-:S15]  /*7a9c0*/  HMMA.16816.F32 R4, R12, R20, R4 ;  /* 0x000000140c04723c */ /* 0x008fde0000001804 */
[----:B------:R-:W-:-:S04]  /*7a9d0*/  NOP ;  /* 0x0000000000007918 */ /* 0x000fc80000000000 */
[----:B------:R-:W-:Y:S04]  /*7a9e0*/  STL.64 [R1+0x4b0], R4 ;  /* 0x0004b00401007387 */ /* 0x000fe80000100a00 */
[----:B------:R0:W-:Y:S04]  /*7a9f0*/  STL.64 [R1+0x4b8], R6 ;  /* 0x0004b80601007387 */ /* 0x0001e80000100a00 */
[----:B0-----:R-:W3:Y:S04]  /*7aa00*/  LDL.LU R6, [R1+0x30] ;  /* 0x0000300001067983 */ /* 0x001ee80000300800 */
[----:B------:R-:W3:Y:S04]  /*7aa10*/  LDL.LU R7, [R1+0x34] ;  /* 0x0000340001077983 */ /* 0x000ee80000300800 */
[----:B------:R-:W5:Y:S04]  /*7aa20*/  LDL.LU R4, [R1+0x38] ;  /* 0x0000380001047983 */ /* 0x000f680000300800 */
[----:B------:R-:W5:Y:S01]  /*7aa30*/  LDL.LU R5, [R1+0x3c] ;  /* 0x00003c0001057983 */ /* 0x000f620000300800 */
[----:B----4-:R-:W-:-:S02]  /*7aa40*/  F2FP.F16.E4M3.UNPACK_B R22, R22 ;  /* 0x00000016ff16723e */ /* 0x010fc400020006ff */
[----:B------:R-:W-:Y:S01]  /*7aa50*/  F2FP.F16.E4M3.UNPACK_B R23, R23 ;  /* 0x00000017ff17723e */ /* 0x000fe200020006ff */
[----:B---3--:R-:W-:Y:S04]  /*7aa60*/  STL.64 [R1+0x5868], R6 ;  /* 0x0058680601007387 */ /* 0x008fe80000100a00 */
[----:B-----5:R2:W-:Y:S02]  /*7aa70*/  STL.64 [R1+0x5860], R4 ;  /* 0x0058600401007387 */ /* 0x0205e40000100a00 */
[----:B--2---:R-:W-:Y:S02]  /*7aa80*/  HMMA.16816.F32 R4, R12, R22, R16 ;  /* 0x000000160c04723c */ /* 0x004fe40000001810 */
[----:B------:R0:W-:Y:S04]  /*7aa90*/  STL.64 [R1+0x5778], R22 ;  /* 0x0057781601007387 */ /* 0x0001e80000100a00 */
[----:B0-----:R-:W2:-:S13]  /*7aaa0*/  LDL.LU R22, [R1+0x40] ;  /* 0x0000400001167983 */ /* 0x001e9a0000300800 */
[----:B------:R-:W-:Y:S04]  /*7aab0*/  STL.64 [R1+0x4c0], R4 ;  /* 0x0004c00401007387 */ /* 0x000fe80000100a00 */
[----:B------:R0:W-:Y:S04]  /*7aac0*/  STL.64 [R1+0x4c8], R6 ;  /* 0x0004c80601007387 */ /* 0x0001e80000100a00 */
[----:B------:R-:W2:Y:S04]  /*7aad0*/  LDL.LU R23, [R1+0x44] ;  /* 0x0000440001177983 */ /* 0x000ea80000300800 */
[----:B------:R-:W3:Y:S04]  /*7aae0*/  LDL.LU.64 R16, [R1+0xa00] ;  /* 0x000a000001107983 */ /* 0x000ee80000300a00 */
[----:B------:R-:W3:Y:S04]  /*7aaf0*/  LDL.LU.64 R18, [R1+0xa08] ;  /* 0x000a080001127983 */ /* 0x000ee80000300a00 */
[----:B0-----:R-:W4:Y:S04]  /*7ab00*/  LDL.LU R6, [R1+0x48] ;  /* 0x0000480001067983 */ /* 0x001f280000300800 */
[----:B------:R-:W4:Y:S04]  /*7ab10*/  LDL.LU R7, [R1+0x4c] ;  /* 0x00004c0001077983 */ /* 0x000f280000300800 */
[----:B------:R-:W5:Y:S04]  /*7ab20*/  LDL.LU R4, [R1+0x50] ;  /* 0x0000500001047983 */ /* 0x000f680000300800 */
[----:B------:R-:W5:Y:S04]  /*7ab30*/  LDL.LU R5, [R1+0x54] ;  /* 0x0000540001057983 */ /* 0x000f680000300800 */
[----:B----4-:R0:W-:Y:S04]  /*7ab40*/  STL.64 [R1+0x5878], R6 ;  /* 0x0058780601007387 */ /* 0x0101e80000100a00 */
[----:B0-----:R-:W4:Y:S04]  /*7ab50*/  LDL.LU R6, [R1+0xa40] ;  /* 0x000a400001067983 */ /* 0x001f280000300800 */
[----:B------:R-:W3:Y:S04]  /*7ab60*/  LDL.LU R7, [R1+0xa54] ;  /* 0x000a540001077983 */ /* 0x000ee80000300800 */
[----:B-----5:R0:W-:Y:S04]  /*7ab70*/  STL.64 [R1+0x5890], R4 ;  /* 0x0058900401007387 */ /* 0x0201e80000100a00 */
[----:B0-----:R-:W5:Y:S04]  /*7ab80*/  LDL.LU R5, [R1+0xa4c] ;  /* 0x000a4c0001057983 */ /* 0x001f680000300800 */
[----:B------:R-:W-:Y:S04]  /*7ab90*/  STL.64 [R1+0x5770], R20 ;  /* 0x0057701401007387 */ /* 0x000fe80000100a00 */
[----:B--2---:R-:W-:Y:S01]  /*7aba0*/  STL.64 [R1+0x5870], R22 ;  /* 0x0058701601007387 */ /* 0x004fe20000100a00 */
[----:B------:R-:W-:-:S02]  /*7abb0*/  F2FP.F16.E4M3.UNPACK_B R24, R24 ;  /* 0x00000018ff18723e */ /* 0x000fc400020006ff */
[----:B------:R-:W-:Y:S01]  /*7abc0*/  F2FP.F16.E4M3.UNPACK_B R25, R25 ;  /* 0x00000019ff19723e */ /* 0x000fe200020006ff */
[----:B----4-:R-:W-:Y:S02]  /*7abd0*/  IMAD R10, R10, 0x100, R6 ;  /* 0x000001000a0a7824 */ /* 0x010fe400078e0206 */
[----:B---3--:R-:W-:Y:S01]  /*7abe0*/  IMAD R8, R8, 0x100, R7 ;  /* 0x0000010008087824 */ /* 0x008fe200078e0207 */
[----:B------:R-:W2:Y:S04]  /*7abf0*/  LDL.LU R6, [R1+0x58] ;  /* 0x0000580001067983 */ /* 0x000ea80000300800 */
[----:B------:R-:W2:Y:S01]  /*7ac00*/  LDL.LU R7, [R1+0x5c] ;  /* 0x00005c0001077983 */ /* 0x000ea20000300800 */
[----:B------:R-:W-:Y:S01]  /*7ac10*/  HMMA.16816.F32 R12, R12, R24, R16 ;  /* 0x000000180c0c723c */ /* 0x000fe20000001810 */
[----:B-----5:R-:W-:-:S02]  /*7ac20*/  IMAD R9, R9, 0x100, R5 ;  /* 0x0000010009097824 */ /* 0x020fc400078e0205 */
[----:B--2---:R0:W-:Y:S04]  /*7ac30*/  STL.64 [R1+0x58a8], R6 ;  /* 0x0058a80601007387 */ /* 0x0041e80000100a00 */
[----:B------:R-:W2:-:S12]  /*7ac40*/  LDL.LU R4, [R1+0x60] ;  /* 0x0000600001047983 */ /* 0x000e980000300800 */
[----:B------:R-:W-:Y:S04]  /*7ac50*/  STL.64 [R1+0x4a0], R12 ;  /* 0x0004a00c01007387 */ /* 0x000fe80000100a00 */
[----:B------:R-:W-:Y:S04]  /*7ac60*/  STL.64 [R1+0x4a8], R14 ;  /* 0x0004a80e01007387 */ /* 0x000fe80000100a00 */
[----:B------:R-:W2:Y:S04]  /*7ac70*/  LDL.LU R5, [R1+0x64] ;  /* 0x0000640001057983 */ /* 0x000ea80000300800 */
[----:B0-----:R-:W3:Y:S04]  /*7ac80*/  LDL.LU R6, [R1+0x68] ;  /* 0x0000680001067983 */ /* 0x001ee80000300800 */
[----:B------:R-:W3:Y:S04]  /*7ac90*/  LDL.LU R7, [R1+0x6c] ;  /* 0x00006c0001077983 */ /* 0x000ee80000300800 */
[----:B--2---:R0:W-:Y:S04]  /*7aca0*/  STL.64 [R1+0x58c0], R4 ;  /* 0x0058c00401007387 */ /* 0x0041e80000100a00 */
[----:B---3--:R1:W-:Y:S04]  /*7acb0*/  STL.64 [R1+0x58d8], R6 ;  /* 0x0058d80601007387 */ /* 0x0083e80000100a00 */
[----:B------:R-:W-:Y:S04]  /*7acc0*/  STL [R1+0x5734], R24 ;  /* 0x0057341801007387 */ /* 0x000fe80000100800 */
[----:B------:R-:W-:Y:S04]  /*7acd0*/  STL [R1+0x5730], R25 ;  /* 0x0057301901007387 */ /* 0x000fe80000100800 */
[----:B------:R-:W-:Y:S04]  /*7ace0*/  STL.64 [R1+0x57c0], R26 ;  /* 0x0057c01a01007387 */ /* 0x000fe80000100a00 */
[----:B0-----:R-:W2:Y:S04]  /*7acf0*/  LDL.LU R4, [R1+0x70] ;  /* 0x0000700001047983 */ /* 0x001ea80000300800 */
[----:B------:R-:W2:Y:S04]  /*7ad00*/  LDL.LU R5, [R1+0x74] ;  /* 0x0000740001057983 */ /* 0x000ea80000300800 */
[----:B-1----:R-:W3:Y:S04]  /*7ad10*/  LDL.LU R6, [R1+0x78] ;  /* 0x0000780001067983 */ /* 0x002ee80000300800 */
[----:B------:R-:W3:Y:S04]  /*7ad20*/  LDL.LU R7, [R1+0x7c] ;  /* 0x00007c0001077983 */ /* 0x000ee80000300800 */
[----:B--2---:R0:W-:Y:S04]  /*7ad30*/  STL.64 [R1+0x58f0], R4 ;  /* 0x0058f00401007387 */ /* 0x0041e80000100a00 */
[----:B0-----:R-:W2:Y:S04]  /*7ad40*/  LDL.LU R4, [R1+0x80] ;  /* 0x0000800001047983 */ /* 0x001ea80000300800 */
[----:B------:R-:W2:Y:S04]  /*7ad50*/  LDL.LU R5, [R1+0x84] ;  /* 0x0000840001057983 */ /* 0x000ea80000300800 */
[----:B---3--:R0:W-:Y:S04]  /*7ad60*/  STL.64 [R1+0x5908], R6 ;  /* 0x0059080601007387 */ /* 0x0081e80000100a00 */
[----:B0-----:R-:W3:Y:S04]  /*7ad70*/  LDL.LU R6, [R1+0x88] ;  /* 0x0000880001067983 */ /* 0x001ee80000300800 */
[----:B------:R-:W3:Y:S04]  /*7ad80*/  LDL.LU R7, [R1+0x8c] ;  /* 0x00008c0001077983 */ /* 0x000ee80000300800 */
[----:B--2---:R0:W-:Y:S04]  /*7ad90*/  STL.64 [R1+0x5920], R4 ;  /* 0x0059200401007387 */ /* 0x0041e80000100a00 */
[----:B0-----:R-:W2:Y:S04]  /*7ada0*/  LDL.LU R4, [R1+0x90] ;  /* 0x0000900001047983 */ /* 0x001ea80000300800 */
[----:B------:R-:W2:Y:S04]  /*7adb0*/  LDL.LU R5, [R1+0x94] ;  /* 0x0000940001057983 */ /* 0x000ea80000300800 */
[----:B---3--:R0:W-:Y:S04]  /*7adc0*/  STL.64 [R1+0x5938], R6 ;  /* 0x0059380601007387 */ /* 0x0081e80000100a00 */
[----:B0-----:R-:W3:Y:S04]  /*7add0*/  LDL.LU R6, [R1+0x98] ;  /* 0x0000980001067983 */ /* 0x001ee80000300800 */
[----:B------:R-:W3:Y:S04]  /*7ade0*/  LDL.LU R7, [R1+0x9c] ;  /* 0x00009c0001077983 */ /* 0x000ee80000300800 */
[----:B--2---:R-:W-:Y:S04]  /*7adf0*/  STL.64 [R1+0x5950], R4 ;  /* 0x0059500401007387 */ /* 0x004fe80000100a00 */
[----:B------:R-:W2:Y:S04]  /*7ae00*/  LDL.LU.64 R20, [R1+0x8c0] ;  /* 0x0008c00001147983 */ /* 0x000ea80000300a00 */
[----:B------:R-:W4:Y:S04]  /*7ae10*/  LDL.LU.64 R22, [R1+0x8c8] ;  /* 0x0008c80001167983 */ /* 0x000f280000300a00 */
[----:B----4-:R-:W-:Y:S04]  /*7ae20*/  STL.64 [R1+0x5888], R22 ;  /* 0x0058881601007387 */ /* 0x010fe80000100a00 */
[----:B--2---:R0:W-:Y:S04]  /*7ae30*/  STL.64 [R1+0x5880], R20 ;  /* 0x0058801401007387 */ /* 0x0041e80000100a00 */
[----:B0-----:R-:W2:Y:S04]  /*7ae40*/  LDL.LU.64 R20, [R1+0x8d0] ;  /* 0x0008d00001147983 */ /* 0x001ea80000300a00 */
        /* <DEDUP_REMOVED lines=32> */
[----:B------:R-:W4:Y:S01]  /*7b050*/  LDL.LU.64 R22, [R1+0x958] ;  /* 0x0009580001167983 */ /* 0x000f220000300a00 */
[----:B------:R-:W-:-:S02]  /*7b060*/  IMAD.MOV.U32 R15, RZ, RZ, R9 ;  /* 0x000000ffff0f7224 */ /* 0x000fc400078e0009 */
[----:B------:R-:W-:Y:S02]  /*7b070*/  IMAD R0, R0, 0x100, R11 ;  /* 0x0000010000007824 */ /* 0x000fe400078e020b */
[----:B------:R-:W-:Y:S01]  /*7b080*/  IMAD.MOV.U32 R14, RZ, RZ, R8 ;  /* 0x000000ffff0e7224 */ /* 0x000fe200078e0008 */
[----:B------:R-:W-:Y:S01]  /*7b090*/  F2FP.F16.E4M3.UNPACK_B R12, R10 ;  /* 0x0000000aff0c723e */ /* 0x000fe200020006ff */
[----:B----4-:R-:W-:Y:S04]  /*7b0a0*/  STL.64 [R1+0x5960], R22 ;  /* 0x0059601601007387 */ /* 0x010fe80000100a00 */
[----:B--2---:R0:W-:Y:S04]  /*7b0b0*/  STL.64 [R1+0x5958], R20 ;  /* 0x0059581401007387 */ /* 0x0041e80000100a00 */
[----:B0-----:R-:W3:Y:S04]  /*7b0c0*/  LDL.LU.64 R20, [R1+0x970] ;  /* 0x0009700001147983 */ /* 0x001ee80000300a00 */
[----:B------:R-:W3:Y:S01]  /*7b0d0*/  LDL.LU.64 R22, [R1+0x978] ;  /* 0x0009780001167983 */ /* 0x000ee20000300a00 */
[----:B------:R-:W-:-:S02]  /*7b0e0*/  F2FP.F16.E4M3.UNPACK_B R13, R15 ;  /* 0x0000000fff0d723e */ /* 0x000fc400020006ff */
[----:B------:R-:W-:Y:S02]  /*7b0f0*/  F2FP.F16.E4M3.UNPACK_B R14, R14 ;  /* 0x0000000eff0e723e */ /* 0x000fe400020006ff */
[----:B------:R-:W-:Y:S01]  /*7b100*/  F2FP.F16.E4M3.UNPACK_B R15, R0 ;  /* 0x00000000ff0f723e */ /* 0x000fe200020006ff */
[----:B------:R-:W2:Y:S04]  /*7b110*/  LDL.LU.64 R24, [R1+0x8b0] ;  /* 0x0008b00001187983 */ /* 0x000ea80000300a00 */
[----:B------:R-:W2:Y:S04]  /*7b120*/  LDL.LU.64 R26, [R1+0x8b8] ;  /* 0x0008b800011a7983 */ /* 0x000ea80000300a00 */
[----:B------:R-:W4:Y:S04]  /*7b130*/  LDL.LU.64 R16, [R1+0x8a0] ;  /* 0x0008a00001107983 */ /* 0x000f280000300a00 */
[----:B------:R-:W4:Y:S04]  /*7b140*/  LDL.LU.64 R18, [R1+0x8a8] ;  /* 0x0008a80001127983 */ /* 0x000f280000300a00 */
[----:B------:R-:W5:Y:S04]  /*7b150*/  LDL.LU.64 R8, [R1+0x890] ;  /* 0x0008900001087983 */ /* 0x000f680000300a00 */
[----:B------:R-:W5:Y:S01]  /*7b160*/  LDL.LU.64 R10, [R1+0x898] ;  /* 0x00089800010a7983 */ /* 0x000f620000300a00 */
[----:B---3--:R-:W-:Y:S03]  /*7b170*/  HMMA.16816.F32 R4, R12, R6, R20 ;  /* 0x000000060c04723c */ /* 0x008fe60000001814 */
[----:B------:R-:W3:Y:S04]  /*7b180*/  LDL.LU.64 R22, [R1+0x5960] ;  /* 0x0059600001167983 */ /* 0x000ee80000300a00 */
[----:B------:R-:W3:-:S12]  /*7b190*/  LDL.LU.64 R20, [R1+0x5958] ;  /* 0x0059580001147983 */ /* 0x000ed80000300a00 */
[----:B------:R0:W-:Y:S04]  /*7b1a0*/  STL.64 [R1+0x490], R4 ;  /* 0x0004900401007387 */ /* 0x0001e80000100a00 */
[----:B------:R3:W-:Y:S04]  /*7b1b0*/  STL.64 [R1+0x498], R6 ;  /* 0x0004980601007387 */ /* 0x0007e80000100a00 */
[----:B0-----:R-:W3:Y:S02]  /*7b1c0*/  LDL.LU.64 R4, [R1+0x5950] ;  /* 0x0059500001047983 */ /* 0x001ee40000300a00 */
[----:B---3--:R-:W-:Y:S02]  /*7b1d0*/  HMMA.16816.F32 R4, R12, R4, R20 ;  /* 0x000000040c04723c */ /* 0x008fe40000001814 */
[----:B------:R-:W3:Y:S04]  /*7b1e0*/  LDL.LU.64 R22, [R1+0x5948] ;  /* 0x0059480001167983 */ /* 0x000ee80000300a00 */
[----:B------:R-:W3:-:S13]  /*7b1f0*/  LDL.LU.64 R20, [R1+0x5940] ;  /* 0x0059400001147983 */ /* 0x000eda0000300a00 */
[----:B------:R-:W-:Y:S04]  /*7b200*/  STL.64 [R1+0x470], R4 ;  /* 0x0004700401007387 */ /* 0x000fe80000100a00 */
[----:B------:R0:W-:Y:S04]  /*7b210*/  STL.64 [R1+0x478], R6 ;  /* 0x0004780601007387 */ /* 0x0001e80000100a00 */
[----:B0-----:R-:W3:Y:S02]  /*7b220*/  LDL.LU.64 R6, [R1+0x5938] ;  /* 0x0059380001067983 */ /* 0x001ee40000300a00 */
[----:B---3--:R-:W-:Y:S02]  /*7b230*/  HMMA.16816.F32 R4, R12, R6, R20 ;  /* 0x000000060c04723c */ /* 0x008fe40000001814 */
[----:B------:R-:W3:Y:S04]  /*7b240*/  LDL.LU.64 R22, [R1+0x5930] ;  /* 0x0059300001167983 */ /* 0x000ee80000300a00 */
[----:B------:R-:W3:-:S13]  /*7b250*/  LDL.LU.64 R20, [R1+0x5928] ;  /* 0x0059280001147983 */ /* 0x000eda0000300a00 */
        /* <DEDUP_REMOVED lines=46> */
[----:B------:R-:W2:-:S15]  /*7b540*/  LDL.LU.64 R22, [R1+0x5870] ;  /* 0x0058700001167983 */ /* 0x000e9e0000300a00 */
[----:B------:R-:W-:Y:S02]  /*7b550*/  NOP ;  /* 0x0000000000007918 */ /* 0x000fe40000000000 */
[----:B------:R-:W-:Y:S04]  /*7b560*/  STL.64 [R1+0x330], R4 ;  /* 0x0003300401007387 */ /* 0x000fe80000100a00 */
[----:B------:R0:W-:Y:S04]  /*7b570*/  STL.64 [R1+0x338], R6 ;  /* 0x0003380601007387 */ /* 0x0001e80000100a00 */
[----:B0-----:R-:W5:Y:S04]  /*7b580*/  LDL.LU.64 R6, [R1+0x5868] ;  /* 0x0058680001067983 */ /* 0x001f680000300a00 */
[----:B------:R-:W4:Y:S01]  /*7b590*/  LDL.LU.64 R4, [R1+0x5860] ;  /* 0x0058600001047983 */ /* 0x000f220000300a00 */
[C---:B--2---:R-:W-:Y:S08]  /*7b5a0*/  HMMA.16816.F32 R20, R12.reuse, R22, R24 ;  /* 0x000000160c14723c */ /* 0x044ff00000001818 */
[C---:B----4-:R-:W-:Y:S11]  /*7b5b0*/  HMMA.16816.F32 R16, R12.reuse, R4, R16 ;  /* 0x000000040c10723c */ /* 0x050ff60000001810 */
[----:B------:R-:W-:Y:S04]  /*7b5c0*/  STL.64 [R1+0x310], R20 ;  /* 0x0003101401007387 */ /* 0x000fe80000100a00 */
[----:B------:R-:W-:Y:S04]  /*7b5d0*/  STL.64 [R1+0x318], R22 ;  /* 0x0003181601007387 */ /* 0x000fe80000100a00 */
[----:B------:R-:W2:Y:S04]  /*7b5e0*/  LDL.LU.64 R24, [R1+0x5a0] ;  /* 0x0005a00001187983 */ /* 0x000ea80000300a00 */
[----:B------:R-:W-:Y:S04]  /*7b5f0*/  STL.64 [R1+0x2f0], R16 ;  /* 0x0002f01001007387 */ /* 0x000fe80000100a00 */
[----:B------:R-:W-:Y:S04]  /*7b600*/  STL.64 [R1+0x2f8], R18 ;  /* 0x0002f81201007387 */ /* 0x000fe80000100a00 */
[----:B------:R-:W3:Y:S01]  /*7b610*/  LDL.LU.64 R26, [R1+0x5a8] ;  /* 0x0005a800011a7983 */ /* 0x000ee20000300a00 */
[----:B-----5:R-:W-:-:S15]  /*7b620*/  HMMA.16816.F32 R4, R12, R6, R8 ;  /* 0x000000060c04723c */ /* 0x020fde0000001808 */
[----:B------:R-:W-:-:S04]  /*7b630*/  NOP ;  /* 0x0000000000007918 */ /* 0x000fc80000000000 */
[----:B------:R-:W-:Y:S04]  /*7b640*/  STL.64 [R1+0x2d0], R4 ;  /* 0x0002d00401007387 */ /* 0x000fe80000100a00 */
[----:B------:R-:W-:Y:S04]  /*7b650*/  STL.64 [R1+0x2d8], R6 ;  /* 0x0002d80601007387 */ /* 0x000fe80000100a00 */
[----:B---3--:R0:W-:Y:S04]  /*7b660*/  STL.64 [R1+0x57d0], R26 ;  /* 0x0057d01a01007387 */ /* 0x0081e80000100a00 */
[----:B0-----:R-:W3:Y:S04]  /*7b670*/  LDL.LU R26, [R1] ;  /* 0x00000000011a7983 */ /* 0x001ee80000300800 */
        /* <DEDUP_REMOVED lines=16> */
[----:B---3--:R-:W-:Y:S04]  /*7b780*/  STL.64 [R1+0x5848], R26 ;  /* 0x0058481a01007387 */ /* 0x008fe80000100a00 */
[----:B------:R-:W3:Y:S04]  /*7b790*/  LDL.LU.64 R4, [R1+0x560] ;  /* 0x0005600001047983 */ /* 0x000ee80000300a00 */
[----:B------:R-:W4:Y:S04]  /*7b7a0*/  LDL.LU.64 R6, [R1+0x568] ;  /* 0x0005680001067983 */ /* 0x000f280000300a00 */
[----:B----4-:R-:W-:Y:S04]  /*7b7b0*/  STL.64 [R1+0x57b8], R6 ;  /* 0x0057b80601007387 */ /* 0x010fe80000100a00 */
[----:B---3--:R0:W-:Y:S04]  /*7b7c0*/  STL.64 [R1+0x57b0], R4 ;  /* 0x0057b00401007387 */ /* 0x0081e80000100a00 */
[----:B0-----:R-:W3:Y:S04]  /*7b7d0*/  LDL.LU.64 R4, [R1+0x580] ;  /* 0x0005800001047983 */ /* 0x001ee80000300a00 */
        /* <DEDUP_REMOVED lines=23> */
[----:B0-----:R-:W2:Y:S04]  /*7b950*/  LDL.LU.64 R4, [R1+0x660] ;  /* 0x0006600001047983 */ /* 0x001ea80000300a00 */
[----:B------:R-:W2:Y:S04]  /*7b960*/  LDL.LU.64 R6, [R1+0x668] ;  /* 0x0006680001067983 */ /* 0x000ea80000300a00 */
[----:B------:R-:W3:Y:S04]  /*7b970*/  LDL.LU.64 R8, [R1+0x520] ;  /* 0x0005200001087983 */ /* 0x000ee80000300a00 */
[----:B------:R-:W4:Y:S01]  /*7b980*/  LDL.LU.64 R10, [R1+0x528] ;  /* 0x00052800010a7983 */ /* 0x000f220000300a00 */
[C---:B--2---:R-:W-:Y:S03]  /*7b990*/  HMMA.16816.F32 R24, R12.reuse, R24, R4 ;  /* 0x000000180c18723c */ /* 0x044fe60000001804 */
[----:B----4-:R-:W-:Y:S04]  /*7b9a0*/  STL.64 [R1+0x5798], R10 ;  /* 0x0057980a01007387 */ /* 0x010fe80000100a00 */
[----:B---3--:R0:W-:Y:S04]  /*7b9b0*/  STL.64 [R1+0x5790], R8 ;  /* 0x0057900801007387 */ /* 0x0081e80000100a00 */
[----:B0-----:R-:W2:Y:S04]  /*7b9c0*/  LDL.LU.64 R8, [R1+0x530] ;  /* 0x0005300001087983 */ /* 0x001ea80000300a00 */
[----:B------:R-:W2:Y:S04]  /*7b9d0*/  LDL.LU.64 R10, [R1+0x538] ;  /* 0x00053800010a7983 */ /* 0x000ea80000300a00 */
[----:B------:R-:W3:Y:S04]  /*7b9e0*/  LDL.LU.64 R20, [R1+0x550] ;  /* 0x0005500001147983 */ /* 0x000ee80000300a00 */
[----:B------:R-:W3:Y:S04]  /*7b9f0*/  LDL.LU.64 R22, [R1+0x558] ;  /* 0x0005580001167983 */ /* 0x000ee80000300a00 */
[----:B------:R-:W4:Y:S04]  /*7ba00*/  LDL.LU.64 R16, [R1+0x510] ;  /* 0x0005100001107983 */ /* 0x000f280000300a00 */
[----:B------:R-:W4:Y:S04]  /*7ba10*/  LDL.LU.64 R18, [R1+0x518] ;  /* 0x0005180001127983 */ /* 0x000f280000300a00 */
[----:B------:R-:W5:Y:S04]  /*7ba20*/  LDL.LU.64 R6, [R1+0x5858] ;  /* 0x0058580001067983 */ /* 0x000f680000300a00 */
[----:B------:R-:W5:Y:S04]  /*7ba30*/  LDL.LU.64 R4, [R1+0x5850] ;  /* 0x0058500001047983 */ /* 0x000f680000300a00 */
[----:B------:R-:W-:Y:S04]  /*7ba40*/  STL.64 [R1+0x2a0], R24 ;  /* 0x0002a01801007387 */ /* 0x000fe80000100a00 */
[----:B------:R0:W-:Y:S04]  /*7ba50*/  STL.64 [R1+0x2a8], R26 ;  /* 0x0002a81a01007387 */ /* 0x0001e80000100a00 */
[----:B0-----:R-:W5:Y:S02]  /*7ba60*/  LDL.LU.64 R26, [R1+0x5848] ;  /* 0x00584800011a7983 */ /* 0x001f640000300a00 */
[----:B-----5:R-:W-:Y:S02]  /*7ba70*/  HMMA.16816.F32 R24, R12, R26, R4 ;  /* 0x0000001a0c18723c */ /* 0x020fe40000001804 */
[----:B------:R-:W5:Y:S04]  /*7ba80*/  LDL.LU.64 R6, [R1+0x5840] ;  /* 0x0058400001067983 */ /* 0x000f680000300a00 */
[----:B------:R-:W5:-:S13]  /*7ba90*/  LDL.LU.64 R4, [R1+0x5838] ;  /* 0x0058380001047983 */ /* 0x000f5a0000300a00 */
[----:B------:R0:W-:Y:S04]  /*7baa0*/  STL.64 [R1+0x280], R24 ;  /* 0x0002801801007387 */ /* 0x0001e80000100a00 */
[----:B------:R5:W-:Y:S04]  /*7bab0*/  STL.64 [R1+0x288], R26 ;  /* 0x0002881a01007387 */ /* 0x000be80000100a00 */
[----:B0-----:R-:W5:Y:S02]  /*7bac0*/  LDL.LU.64 R24, [R1+0x5830] ;  /* 0x0058300001187983 */ /* 0x001f640000300a00 */
[----:B-----5:R-:W-:Y:S02]  /*7bad0*/  HMMA.16816.F32 R24, R12, R24, R4 ;  /* 0x000000180c18723c */ /* 0x020fe40000001804 */
[----:B------:R-:W5:Y:S04]  /*7bae0*/  LDL.LU.64 R6, [R1+0x5828] ;  /* 0x0058280001067983 */ /* 0x000f680000300a00 */
[----:B------:R-:W5:-:S13]  /*7baf0*/  LDL.LU.64 R4, [R1+0x5820] ;  /* 0x0058200001047983 */ /* 0x000f5a0000300a00 */
        /* <DEDUP_REMOVED lines=18> */
[----:B------:R-:W-:Y:S04]  /*7bc20*/  STL.64 [R1+0x200], R24 ;  /* 0x0002001801007387 */ /* 0x000fe80000100a00 */
[----:B------:R0:W-:Y:S04]  /*7bc30*/  STL.64 [R1+0x208], R26 ;  /* 0x0002081a01007387 */ /* 0x0001e80000100a00 */
[----:B0-----:R-:W2:Y:S04]  /*7bc40*/  LDL.LU.64 R26, [R1+0x57d0] ;  /* 0x0057d000011a7983 */ /* 0x001ea80000300a00 */
[----:B------:R-:W2:Y:S02]  /*7bc50*/  LDL.LU.64 R24, [R1+0x57c8] ;  /* 0x0057c80001187983 */ /* 0x000ea40000300a00 */
[----:B--2---:R-:W-:-:S15]  /*7bc60*/  HMMA.16816.F32 R24, R12, R28, R24 ;  /* 0x0000001c0c18723c */ /* 0x004fde0000001818 */
[----:B------:R-:W-:-:S04]  /*7bc70*/  NOP ;  /* 0x0000000000007918 */ /* 0x000fc80000000000 */
[----:B------:R-:W-:Y:S04]  /*7bc80*/  STL.64 [R1+0x1e0], R24 ;  /* 0x0001e01801007387 */ /* 0x000fe80000100a00 */
[----:B------:R0:W-:Y:S04]  /*7bc90*/  STL.64 [R1+0x1e8], R26 ;  /* 0x0001e81a01007387 */ /* 0x0001e80000100a00 */
[----:B0-----:R-:W5:Y:S02]  /*7bca0*/  LDL.LU.64 R26, [R1+0x57c0] ;  /* 0x0057c000011a7983 */ /* 0x001f640000300a00 */
[----:B-----5:R-:W-:Y:S02]  /*7bcb0*/  HMMA.16816.F32 R24, R12, R26, R4 ;  /* 0x0000001a0c18723c */ /* 0x020fe40000001804 */
[----:B------:R-:W2:Y:S04]  /*7bcc0*/  LDL.LU.64 R6, [R1+0x57b8] ;  /* 0x0057b80001067983 */ /* 0x000ea80000300a00 */
[----:B------:R-:W2:-:S13]  /*7bcd0*/  LDL.LU.64 R4, [R1+0x57b0] ;  /* 0x0057b00001047983 */ /* 0x000e9a0000300a00 */
[----:B------:R0:W-:Y:S04]  /*7bce0*/  STL.64 [R1+0x1c0], R24 ;  /* 0x0001c01801007387 */ /* 0x0001e80000100a00 */
[----:B------:R1:W-:Y:S04]  /*7bcf0*/  STL.64 [R1+0x1c8], R26 ;  /* 0x0001c81a01007387 */ /* 0x0003e80000100a00 */
[----:B0-----:R-:W5:Y:S04]  /*7bd00*/  LDL.LU.64 R24, [R1+0x4d0] ;  /* 0x0004d00001187983 */ /* 0x001f680000300a00 */
[----:B-1----:R-:W5:Y:S01]  /*7bd10*/  LDL.LU.64 R26, [R1+0x4d8] ;  /* 0x0004d800011a7983 */ /* 0x002f620000300a00 */
[----:B--2---:R-:W-:-:S15]  /*7bd20*/  HMMA.16816.F32 R4, R12, R2, R4 ;  /* 0x000000020c04723c */ /* 0x004fde0000001804 */
[----:B------:R-:W-:-:S04]  /*7bd30*/  NOP ;  /* 0x0000000000007918 */ /* 0x000fc80000000000 */
        /* <DEDUP_REMOVED lines=8> */
[----:B0-----:R-:W2:Y:S04]  /*7bdc0*/  LDL.LU.64 R10, [R1+0x5798] ;  /* 0x00579800010a7983 */ /* 0x001ea80000300a00 */
[----:B------:R-:W2:Y:S02]  /*7bdd0*/  LDL.LU.64 R8, [R1+0x5790] ;  /* 0x0057900001087983 */ /* 0x000ea40000300a00 */
[----:B--2---:R-:W-:Y:S02]  /*7bde0*/  HMMA.16816.F32 R4, R12, R6, R8 ;  /* 0x000000060c04723c */ /* 0x004fe40000001808 */
[----:B------:R-:W4:Y:S04]  /*7bdf0*/  LDL.LU.64 R10, [R1+0x5788] ;  /* 0x00578800010a7983 */ /* 0x000f280000300a00 */
[----:B------:R-:W3:-:S13]  /*7be00*/  LDL.LU.64 R8, [R1+0x5780] ;  /* 0x0057800001087983 */ /* 0x000eda0000300a00 */
[----:B------:R0:W-:Y:S04]  /*7be10*/  STL.64 [R1+0x160], R4 ;  /* 0x0001600401007387 */ /* 0x0001e80000100a00 */
[----:B------:R1:W-:Y:S04]  /*7be20*/  STL.64 [R1+0x168], R6 ;  /* 0x0001680601007387 */ /* 0x0003e80000100a00 */
[----:B0-----:R-:W2:Y:S04]  /*7be30*/  LDL.LU.64 R4, [R1+0x4e0] ;  /* 0x0004e00001047983 */ /* 0x001ea80000300a00 */
[----:B-1----:R-:W2:Y:S01]  /*7be40*/  LDL.LU.64 R6, [R1+0x4e8] ;  /* 0x0004e80001067983 */ /* 0x002ea20000300a00 */
[C---:B---3--:R-:W-:Y:S08]  /*7be50*/  HMMA.16816.F32 R20, R12.reuse, R8, R20 ;  /* 0x000000080c14723c */ /* 0x048ff00000001814 */
[C---:B----4-:R-:W-:Y:S11]  /*7be60*/  HMMA.16816.F32 R8, R12.reuse, R10, R16 ;  /* 0x0000000a0c08723c */ /* 0x050ff60000001810 */
[----:B------:R-:W-:Y:S04]  /*7be70*/  STL.64 [R1+0x140], R20 ;  /* 0x0001401401007387 */ /* 0x000fe80000100a00 */
[----:B------:R0:W-:Y:S04]  /*7be80*/  STL.64 [R1+0x148], R22 ;  /* 0x0001481601007387 */ /* 0x0001e80000100a00 */
[----:B0-----:R-:W3:Y:S04]  /*7be90*/  LDL.LU.64 R22, [R1+0x5778] ;  /* 0x0057780001167983 */ /* 0x001ee80000300a00 */
[----:B------:R-:W4:Y:S04]  /*7bea0*/  LDL.LU.64 R20, [R1+0x5770] ;  /* 0x0057700001147983 */ /* 0x000f280000300a00 */
[----:B------:R-:W5:Y:S04]  /*7beb0*/  LDL.LU.64 R18, [R1+0x5768] ;  /* 0x0057680001127983 */ /* 0x000f680000300a00 */
[----:B------:R-:W2:Y:S04]  /*7bec0*/  LDL.LU.64 R16, [R1+0x5760] ;  /* 0x0057600001107983 */ /* 0x000ea80000300a00 */
[----:B------:R-:W-:Y:S04]  /*7bed0*/  STL.64 [R1+0x120], R8 ;  /* 0x0001200801007387 */ /* 0x000fe80000100a00 */
[----:B------:R2:W-:Y:S02]  /*7bee0*/  STL.64 [R1+0x128], R10 ;  /* 0x0001280a01007387 */ /* 0x0005e40000100a00 */
[C---:B--2---:R-:W-:Y:S08]  /*7bef0*/  HMMA.16816.F32 R8, R12.reuse, R16, R4 ;  /* 0x000000100c08723c */ /* 0x044ff00000001804 */
[C---:B-----5:R-:W-:Y:S01]  /*7bf00*/  HMMA.16816.F32 R4, R12.reuse, R18, R24 ;  /* 0x000000120c04723c */ /* 0x060fe20000001818 */
[----:B------:R-:W2:Y:S10]  /*7bf10*/  LDL.LU R16, [R1+0x130] ;  /* 0x0001300001107983 */ /* 0x000eb40000300800 */
[----:B------:R-:W-:Y:S04]  /*7bf20*/  STL.64 [R1+0x100], R8 ;  /* 0x0001000801007387 */ /* 0x000fe80000100a00 */
[----:B------:R-:W-:Y:S04]  /*7bf30*/  STL.64 [R1+0x108], R10 ;  /* 0x0001080a01007387 */ /* 0x000fe80000100a00 */
[----:B------:R-:W-:Y:S04]  /*7bf40*/  STL.64 [R1+0xe0], R4 ;  /* 0x0000e00401007387 */ /* 0x000fe80000100a00 */
[----:B------:R-:W-:Y:S04]  /*7bf50*/  STL.64 [R1+0xe8], R6 ;  /* 0x0000e80601007387 */ /* 0x000fe80000100a00 */
[----:B------:R-:W2:Y:S04]  /*7bf60*/  LDL.LU R17, [R1+0x134] ;  /* 0x0001340001117983 */ /* 0x000ea80000300800 */
[----:B------:R-:W5:Y:S04]  /*7bf70*/  LDL.LU R18, [R1+0x138] ;  /* 0x0001380001127983 */ /* 0x000f680000300800 */
[----:B------:R-:W5:Y:S04]  /*7bf80*/  LDL.LU R19, [R1+0x13c] ;  /* 0x00013c0001137983 */ /* 0x000f680000300800 */
[----:B-----5:R-:W-:Y:S04]  /*7bf90*/  STL.64 [R1+0x56f8], R18 ;  /* 0x0056f81201007387 */ /* 0x020fe80000100a00 */
[----:B--2---:R0:W-:Y:S04]  /*7bfa0*/  STL.64 [R1+0x56f0], R16 ;  /* 0x0056f01001007387 */ /* 0x0041e80000100a00 */
[----:B0-----:R-:W2:Y:S04]  /*7bfb0*/  LDL.LU R16, [R1+0xf0] ;  /* 0x0000f00001107983 */ /* 0x001ea80000300800 */
[----:B------:R-:W2:Y:S04]  /*7bfc0*/  LDL.LU R17, [R1+0xf4] ;  /* 0x0000f40001117983 */ /* 0x000ea80000300800 */
[----:B------:R-:W5:Y:S04]  /*7bfd0*/  LDL.LU R18, [R1+0xf8] ;  /* 0x0000f80001127983 */ /* 0x000f680000300800 */
[----:B------:R-:W5:Y:S04]  /*7bfe0*/  LDL.LU R19, [R1+0xfc] ;  /* 0x0000fc0001137983 */ /* 0x000f680000300800 */
[----:B------:R-:W2:Y:S04]  /*7bff0*/  LDL.LU R2, [R1+0xc8c] ;  /* 0x000c8c0001027983 */ /* 0x000ea80000300800 */
[----:B------:R-:W2:Y:S04]  /*7c000*/  LDL.LU R3, [R1+0xca8] ;  /* 0x000ca80001037983 */ /* 0x000ea80000300800 */
[----:B--2---:R0:W-:Y:S04]  /*7c010*/  STL [R1+0x573c], R3 ;  /* 0x00573c0301007387 */ /* 0x0041e80000100800 */
[----:B0-----:R-:W2:Y:S04]  /*7c020*/  LDL.LU R3, [R1+0xc90] ;  /* 0x000c900001037983 */ /* 0x001ea80000300800 */
[----:B------:R-:W2:Y:S04]  /*7c030*/  LDL.LU R24, [R1+0xca0] ;  /* 0x000ca00001187983 */ /* 0x000ea80000300800 */
[----:B--2---:R0:W-:Y:S04]  /*7c040*/  STL [R1+0x5738], R24 ;  /* 0x0057381801007387 */ /* 0x0041e80000100800 */
[----:B0-----:R-:W2:Y:S04]  /*7c050*/  LDL.LU R24, [R1+0xcac] ;  /* 0x000cac0001187983 */ /* 0x001ea80000300800 */
[----:B------:R-:W2:Y:S04]  /*7c060*/  LDL.LU R4, [R1+0xc9c] ;  /* 0x000c9c0001047983 */ /* 0x000ea80000300800 */
[----:B------:R-:W2:Y:S04]  /*7c070*/  LDL.LU R25, [R1+0xcbc] ;  /* 0x000cbc0001197983 */ /* 0x000ea80000300800 */
[----:B------:R-:W2:Y:S04]  /*7c080*/  LDL.LU R5, [R1+0xcb4] ;  /* 0x000cb40001057983 */ /* 0x000ea80000300800 */
[----:B-----5:R0:W-:Y:S04]  /*7c090*/  STL.64 [R1+0x5708], R18 ;  /* 0x0057081201007387 */ /* 0x0201e80000100a00 */
[----:B0-----:R-:W5:Y:S04]  /*7c0a0*/  LDL.LU R18, [R1+0x684] ;  /* 0x0006840001127983 */ /* 0x001f680000300800 */
[----:B------:R-:W5:Y:S04]  /*7c0b0*/  LDL.LU R19, [R1+0x6a0] ;  /* 0x0006a00001137983 */ /* 0x000f680000300800 */
[----:B------:R0:W-:Y:S04]  /*7c0c0*/  STL.64 [R1+0x5700], R16 ;  /* 0x0057001001007387 */ /* 0x0001e80000100a00 */
[----:B0-----:R-:W2:Y:S04]  /*7c0d0*/  LDL.LU R17, [R1+0x680] ;  /* 0x0006800001117983 */ /* 0x001ea80000300800 */
[----:B-----5:R-:W-:Y:S04]  /*7c0e0*/  STL.64 [R1+0x5728], R18 ;  /* 0x0057281201007387 */ /* 0x020fe80000100a00 */
[----:B--2---:R-:W-:Y:S04]  /*7c0f0*/  STL [R1+0x5720], R17 ;  /* 0x0057201101007387 */ /* 0x004fe80000100800 */
[----:B------:R-:W2:Y:S04]  /*7c100*/  LDL.LU R6, [R1+0x6c4] ;  /* 0x0006c40001067983 */ /* 0x000ea80000300800 */
[----:B------:R-:W2:Y:S04]  /*7c110*/  LDL.LU R7, [R1+0x6f0] ;  /* 0x0006f00001077983 */ /* 0x000ea80000300800 */
[----:B--2---:R-:W-:Y:S04]  /*7c120*/  STL.64 [R1+0x5748], R6 ;  /* 0x0057480601007387 */ /* 0x004fe80000100a00 */
[----:B------:R0:W-:Y:S04]  /*7c130*/  STL.64 [R1+0x5740], R4 ;  /* 0x0057400401007387 */ /* 0x0001e80000100a00 */
[----:B0-----:R-:W2:Y:S04]  /*7c140*/  LDL.LU.64 R4, [R1+0x390] ;  /* 0x0003900001047983 */ /* 0x001ea80000300a00 */
[----:B------:R-:W5:Y:S04]  /*7c150*/  LDL.LU.64 R6, [R1+0x398] ;  /* 0x0003980001067983 */ /* 0x000f680000300a00 */
[----:B-----5:R-:W-:Y:S04]  /*7c160*/  STL.64 [R1+0x5758], R6 ;  /* 0x0057580601007387 */ /* 0x020fe80000100a00 */
[----:B--2---:R0:W-:Y:S04]  /*7c170*/  STL.64 [R1+0x5750], R4 ;  /* 0x0057500401007387 */ /* 0x0041e80000100a00 */
[----:B0-----:R-:W4:Y:S04]  /*7c180*/  LDL.LU.64 R4, [R1+0x440] ;  /* 0x0004400001047983 */ /* 0x001f280000300a00 */
[----:B------:R-:W4:Y:S04]  /*7c190*/  LDL.LU.64 R6, [R1+0x448] ;  /* 0x0004480001067983 */ /* 0x000f280000300a00 */
[----:B------:R-:W2:Y:S04]  /*7c1a0*/  LDL.LU R26, [R1+0x6f4] ;  /* 0x0006f400011a7983 */ /* 0x000ea80000300800 */
[----:B------:R-:W5:Y:S04]  /*7c1b0*/  LDL.LU R27, [R1+0x6e0] ;  /* 0x0006e000011b7983 */ /* 0x000f680000300800 */
[----:B------:R-:W2:Y:S04]  /*7c1c0*/  LDL.LU R28, [R1+0x6e4] ;  /* 0x0006e400011c7983 */ /* 0x000ea80000300800 */
[----:B------:R-:W2:Y:S04]  /*7c1d0*/  LDL.LU R29, [R1+0x690] ;  /* 0x00069000011d7983 */ /* 0x000ea80000300800 */
[----:B------:R-:W2:Y:S04]  /*7c1e0*/  LDL.LU R8, [R1+0x150] ;  /* 0x0001500001087983 */ /* 0x000ea80000300800 */
[----:B------:R-:W2:Y:S04]  /*7c1f0*/  LDL.LU R9, [R1+0x154] ;  /* 0x0001540001097983 */ /* 0x000ea80000300800 */
[----:B------:R-:W2:Y:S04]  /*7c200*/  LDL.LU R10, [R1+0x158] ;  /* 0x00015800010a7983 */ /* 0x000ea80000300800 */
[----:B------:R-:W2:Y:S04]  /*7c210*/  LDL.LU R11, [R1+0x15c] ;  /* 0x00015c00010b7983 */ /* 0x000ea80000300800 */
[----:B------:R-:W3:Y:S04]  /*7c220*/  LDL.LU.64 R16, [R1+0x2c0] ;  /* 0x0002c00001107983 */ /* 0x000ee80000300a00 */
[----:B------:R-:W3:Y:S01]  /*7c230*/  LDL.LU.64 R18, [R1+0x2c8] ;  /* 0x0002c80001127983 */ /* 0x000ee20000300a00 */
[----:B----4-:R-:W-:Y:S03]  /*7c240*/  HMMA.16816.F32 R4, R12, R20, R4 ;  /* 0x000000140c04723c */ /* 0x010fe60000001804 */
[----:B--2---:R-:W-:Y:S04]  /*7c250*/  STL.64 [R1+0x5718], R10 ;  /* 0x0057180a01007387 */ /* 0x004fe80000100a00 */
[----:B------:R0:W-:Y:S04]  /*7c260*/  STL.64 [R1+0x5710], R8 ;  /* 0x0057100801007387 */ /* 0x0001e80000100a00 */
[----:B0-----:R-:W2:Y:S04]  /*7c270*/  LDL.LU R8, [R1+0xd0] ;  /* 0x0000d00001087983 */ /* 0x001ea80000300800 */
[----:B------:R-:W2:Y:S04]  /*7c280*/  LDL.LU R9, [R1+0xd4] ;  /* 0x0000d40001097983 */ /* 0x000ea80000300800 */
[----:B------:R-:W2:Y:S04]  /*7c290*/  LDL.LU R10, [R1+0xd8] ;  /* 0x0000d800010a7983 */ /* 0x000ea80000300800 */
[----:B------:R-:W2:Y:S04]  /*7c2a0*/  LDL.LU R11, [R1+0xdc] ;  /* 0x0000dc00010b7983 */ /* 0x000ea80000300800 */
[----:B------:R-:W-:Y:S04]  /*7c2b0*/  STL.64 [R1+0xc0], R4 ;  /* 0x0000c00401007387 */ /* 0x000fe80000100a00 */
[----:B------:R0:W-:Y:S01]  /*7c2c0*/  STL [R1+0xc8], R6 ;  /* 0x0000c80601007387 */ /* 0x0001e20000100800 */
[----:B------:R-:W-:-:S03]  /*7c2d0*/  IMAD.MOV.U32 R0, RZ, RZ, R7 ;  /* 0x000000ffff007224 */ /* 0x000fc600078e0007 */
[----:B0-----:R-:W3:Y:S04]  /*7c2e0*/  LDL.LU.64 R6, [R1+0x5758] ;  /* 0x0057580001067983 */ /* 0x001ee80000300a00 */
[----:B------:R-:W3:Y:S04]  /*7c2f0*/  LDL.LU.64 R4, [R1+0x5750] ;  /* 0x0057500001047983 */ /* 0x000ee80000300a00 */
[----:B------:R0:W-:Y:S01]  /*7c300*/  STL [R1+0x5300], R0 ;  /* 0x0053000001007387 */ /* 0x0001e20000100800 */
[----:B------:R-:W-:-:S03]  /*7c310*/  IMAD R2, R2, 0x100, R3 ;  /* 0x0000010002027824 */ /* 0x000fc600078e0203 */
[----:B0-----:R-:W4:Y:S01]  /*7c320*/  LDL.LU R0, [R1+0x6c0] ;  /* 0x0006c00001007983 */ /* 0x001f220000300800 */
[----:B---3--:R-:W-:Y:S03]  /*7c330*/  HMMA.16816.F32 R20, R12, R22, R4 ;  /* 0x000000160c14723c */ /* 0x008fe60000001804 */
[----:B------:R-:W3:Y:S04]  /*7c340*/  LDL.LU.64 R6, [R1+0x5748] ;  /* 0x0057480001067983 */ /* 0x000ee80000300a00 */
[----:B------:R-:W2:-:S12]  /*7c350*/  LDL.LU.64 R4, [R1+0x5740] ;  /* 0x0057400001047983 */ /* 0x000e980000300a00 */
[----:B------:R0:W-:Y:S04]  /*7c360*/  STL.64 [R1+0xb0], R20 ;  /* 0x0000b01401007387 */ /* 0x0001e80000100a00 */
[----:B------:R1:W-:Y:S04]  /*7c370*/  STL.64 [R1+0xb8], R22 ;  /* 0x0000b81601007387 */ /* 0x0003e80000100a00 */
[----:B0-----:R-:W2:Y:S04]  /*7c380*/  LDL.LU R20, [R1+0x110] ;  /* 0x0001100001147983 */ /* 0x001ea80000300800 */
[----:B------:R-:W2:Y:S04]  /*7c390*/  LDL.LU R21, [R1+0x114] ;  /* 0x0001140001157983 */ /* 0x000ea80000300800 */
[----:B-1----:R-:W2:Y:S04]  /*7c3a0*/  LDL.LU R22, [R1+0x118] ;  /* 0x0001180001167983 */ /* 0x002ea80000300800 */
[----:B------:R-:W2:Y:S04]  /*7c3b0*/  LDL.LU R23, [R1+0x11c] ;  /* 0x00011c0001177983 */ /* 0x000ea80000300800 */
[----:B------:R-:W2:Y:S02]  /*7c3c0*/  LDL.LU R3, [R1+0x573c] ;  /* 0x00573c0001037983 */ /* 0x000ea40000300800 */
[----:B--2---:R-:W-:-:S02]  /*7c3d0*/  IMAD R3, R3, 0x100, R24 ;  /* 0x0000010003037824 */ /* 0x004fc400078e0218 */
[----:B------:R-:W2:Y:S01]  /*7c3e0*/  LDL.LU R24, [R1+0x5738] ;  /* 0x0057380001187983 */ /* 0x000ea20000300800 */
[----:B------:R-:W-:Y:S02]  /*7c3f0*/  IMAD R5, R5, 0x100, R25 ;  /* 0x0000010005057824 */ /* 0x000fe400078e0219 */
[----:B--2---:R-:W-:Y:S02]  /*7c400*/  IMAD R4, R4, 0x100, R24 ;  /* 0x0000010004047824 */ /* 0x004fe400078e0218 */
[----:B------:R-:W2:Y:S04]  /*7c410*/  LDL.LU R24, [R1+0x5734] ;  /* 0x0057340001187983 */ /* 0x000ea80000300800 */
[----:B------:R-:W2:Y:S02]  /*7c420*/  LDL.LU R25, [R1+0x5730] ;  /* 0x0057300001197983 */ /* 0x000ea40000300800 */
[----:B--2---:R-:W-:Y:S02]  /*7c430*/  HMMA.16816.F32 R12, R12, R24, R16 ;  /* 0x000000180c0c723c */ /* 0x004fe40000001810 */
[----:B------:R-:W2:Y:S04]  /*7c440*/  LDL.LU.64 R18, [R1+0x5728] ;  /* 0x0057280001127983 */ /* 0x000ea80000300a00 */
[----:B------:R-:W2:Y:S04]  /*7c450*/  LDL.LU R17, [R1+0x5720] ;  /* 0x0057200001117983 */ /* 0x000ea80000300800 */
[----:B------:R-:W3:Y:S09]  /*7c460*/  LDL.LU R25, [R1+0x6a4] ;  /* 0x0006a40001197983 */ /* 0x000ef20000300800 */
[----:B------:R0:W-:Y:S04]  /*7c470*/  STL.64 [R1+0xa0], R12 ;  /* 0x0000a00c01007387 */ /* 0x0001e80000100a00 */
[----:B------:R1:W-:Y:S01]  /*7c480*/  STL.64 [R1+0xa8], R14 ;  /* 0x0000a80e01007387 */ /* 0x0003e20000100a00 */
[----:B0-----:R-:W-:-:S02]  /*7c490*/  F2FP.F16.E4M3.UNPACK_B R12, R2 ;  /* 0x00000002ff0c723e */ /* 0x001fc400020006ff */
[----:B-1----:R-:W-:Y:S02]  /*7c4a0*/  F2FP.F16.E4M3.UNPACK_B R14, R3 ;  /* 0x00000003ff0e723e */ /* 0x002fe400020006ff */
[----:B------:R-:W-:Y:S02]  /*7c4b0*/  F2FP.F16.E4M3.UNPACK_B R13, R4 ;  /* 0x00000004ff0d723e */ /* 0x000fe400020006ff */
[----:B------:R-:W-:Y:S02]  /*7c4c0*/  F2FP.F16.E4M3.UNPACK_B R15, R5 ;  /* 0x00000005ff0f723e */ /* 0x000fe400020006ff */
[----:B--2---:R-:W-:Y:S02]  /*7c4d0*/  F2FP.F16.E4M3.UNPACK_B R16, R17.H1 ;  /* 0x00000011ff10723e */ /* 0x004fe400030006ff */
[----:B------:R-:W-:Y:S02]  /*7c4e0*/  F2FP.F16.E4M3.UNPACK_B R17, R18.H1 ;  /* 0x00000012ff11723e */ /* 0x000fe400030006ff */
[----:B------:R-:W-:-:S03]  /*7c4f0*/  F2FP.F16.E4M3.UNPACK_B R2, R19.H1 ;  /* 0x00000013ff02723e */ /* 0x000fc600030006ff */
[----:B------:R0:W-:Y:S02]  /*7c500*/  STL.64 [R1+0x98], R16 ;  /* 0x0000981001007387 */ /* 0x0001e40000100a00 */
[----:B0-----:R-:W-:Y:S02]  /*7c510*/  HMMA.16816.F32 R16, R12, R16, R8 ;  /* 0x000000100c10723c */ /* 0x001fe40000001808 */
[----:B------:R-:W2:Y:S04]  /*7c520*/  LDL.LU.64 R10, [R1+0x5718] ;  /* 0x00571800010a7983 */ /* 0x000ea80000300a00 */
[----:B------:R-:W2:-:S13]  /*7c530*/  LDL.LU.64 R8, [R1+0x5710] ;  /* 0x0057100001087983 */ /* 0x000e9a0000300a00 */
[----:B------:R-:W-:Y:S04]  /*7c540*/  STL.64 [R1+0xd0], R16 ;  /* 0x0000d01001007387 */ /* 0x000fe80000100a00 */
[----:B------:R0:W-:Y:S04]  /*7c550*/  STL.64 [R1+0xd8], R18 ;  /* 0x0000d81201007387 */ /* 0x0001e80000100a00 */
[----:B0-----:R-:W2:Y:S04]  /*7c560*/  LDL.LU.64 R18, [R1+0x5708] ;  /* 0x0057080001127983 */ /* 0x001ea80000300a00 */
[----:B------:R-:W2:Y:S01]  /*7c570*/  LDL.LU.64 R16, [R1+0x5700] ;  /* 0x0057000001107983 */ /* 0x000ea20000300a00 */
[----:B---3--:R-:W-:-:S02]  /*7c580*/  F2FP.F16.E4M3.UNPACK_B R3, R25.H1 ;  /* 0x00000019ff03723e */ /* 0x008fc400030006ff */
[----:B----4-:R-:W-:-:S03]  /*7c590*/  F2FP.F16.E4M3.UNPACK_B R4, R0.H1 ;  /* 0x00000000ff04723e */ /* 0x010fc600030006ff */
[----:B------:R-:W-:Y:S02]  /*7c5a0*/  STL.64 [R1+0x90], R2 ;  /* 0x0000900201007387 */ /* 0x000fe40000100a00 */
[----:B--2---:R-:W-:-:S15]  /*7c5b0*/  HMMA.16816.F32 R16, R12, R2, R16 ;  /* 0x000000020c10723c */ /* 0x004fde0000001810 */
[----:B------:R-:W-:-:S04]  /*7c5c0*/  NOP ;  /* 0x0000000000007918 */ /* 0x000fc80000000000 */
[----:B------:R-:W-:Y:S04]  /*7c5d0*/  STL.64 [R1+0xf0], R16 ;  /* 0x0000f01001007387 */ /* 0x000fe80000100a00 */
[----:B------:R0:W-:Y:S01]  /*7c5e0*/  STL [R1+0xf8], R18 ;  /* 0x0000f81201007387 */ /* 0x0001e20000100800 */
[----:B------:R-:W-:-:S03]  /*7c5f0*/  IMAD.MOV.U32 R0, RZ, RZ, R19 ;  /* 0x000000ffff007224 */ /* 0x000fc600078e0013 */
[----:B0-----:R-:W2:Y:S04]  /*7c600*/  LDL.LU.64 R18, [R1+0x56f8] ;  /* 0x0056f80001127983 */ /* 0x001ea80000300a00 */
[----:B------:R-:W2:Y:S01]  /*7c610*/  LDL.LU.64 R16, [R1+0x56f0] ;  /* 0x0056f00001107983 */ /* 0x000ea20000300a00 */
[----:B------:R-:W-:Y:S02]  /*7c620*/  F2FP.F16.E4M3.UNPACK_B R5, R6.H1 ;  /* 0x00000006ff05723e */ /* 0x000fe400030006ff */
[----:B------:R-:W-:Y:S02]  /*7c630*/  F2FP.F16.E4M3.UNPACK_B R2, R7.H1 ;  /* 0x00000007ff02723e */ /* 0x000fe400030006ff */
[----:B------:R-:W-:-:S03]  /*7c640*/  F2FP.F16.E4M3.UNPACK_B R3, R26.H1 ;  /* 0x0000001aff03723e */ /* 0x000fc600030006ff */
[----:B------:R-:W-:Y:S01]  /*7c650*/  HMMA.16816.F32 R20, R12, R4, R20 ;  /* 0x000000040c14723c */ /* 0x000fe20000001814 */
[----:B------:R-:W-:Y:S04]  /*7c660*/  STL [R1+0x5304], R0 ;  /* 0x0053040001007387 */ /* 0x000fe80000100800 */
[----:B------:R5:W-:Y:S04]  /*7c670*/  STL [R1+0x88], R4 ;  /* 0x0000880401007387 */ /* 0x000be80000100800 */
[----:B------:R0:W-:Y:S01]  /*7c680*/  STL [R1+0x8c], R5 ;  /* 0x00008c0501007387 */ /* 0x0001e20000100800 */
[----:B-----5:R-:W-:-:S02]  /*7c690*/  F2FP.F16.E4M3.UNPACK_B R4, R27.H1 ;  /* 0x0000001bff04723e */ /* 0x020fc400030006ff */
[----:B0-----:R-:W-:-:S07]  /*7c6a0*/  F2FP.F16.E4M3.UNPACK_B R5, R28.H1 ;  /* 0x0000001cff05723e */ /* 0x001fce00030006ff */
[----:B------:R-:W-:Y:S04]  /*7c6b0*/  STL.64 [R1+0x2c0], R20 ;  /* 0x0002c01401007387 */ /* 0x000fe80000100a00 */
[----:B------:R-:W-:Y:S04]  /*7c6c0*/  STL.64 [R1+0x2c8], R22 ;  /* 0x0002c81601007387 */ /* 0x000fe80000100a00 */
[----:B------:R-:W-:Y:S01]  /*7c6d0*/  STL.64 [R1+0x80], R2 ;  /* 0x0000800201007387 */ /* 0x000fe20000100a00 */
[----:B--2---:R-:W-:-:S15]  /*7c6e0*/  HMMA.16816.F32 R16, R12, R2, R16 ;  /* 0x000000020c10723c */ /* 0x004fde0000001810 */
[----:B------:R-:W-:-:S04]  /*7c6f0*/  NOP ;  /* 0x0000000000007918 */ /* 0x000fc80000000000 */
[----:B------:R-:W-:Y:S04]  /*7c700*/  STL.64 [R1+0x390], R16 ;  /* 0x0003901001007387 */ /* 0x000fe80000100a00 */
[----:B------:R-:W-:Y:S04]  /*7c710*/  STL.64 [R1+0x398], R18 ;  /* 0x0003981201007387 */ /* 0x000fe80000100a00 */
[----:B------:R0:W-:Y:S02]  /*7c720*/  STL.64 [R1+0x78], R4 ;  /* 0x0000780401007387 */ /* 0x0001e40000100a00 */
[----:B0-----:R-:W-:Y:S01]  /*7c730*/  HMMA.16816.F32 R4, R12, R4, R8 ;  /* 0x000000040c04723c */ /* 0x001fe20000001808 */
[----:B------:R-:W-:-:S15]  /*7c740*/  F2FP.F16.E4M3.UNPACK_B R2, R29.H1 ;  /* 0x0000001dff02723e */ /* 0x000fde00030006ff */
[----:B------:R-:W-:-:S03]  /*7c750*/  NOP ;  /* 0x0000000000007918 */ /* 0x000fc60000000000 */
[----:B------:R-:W-:Y:S04]  /*7c760*/  STL.64 [R1+0x440], R4 ;  /* 0x0004400401007387 */ /* 0x000fe80000100a00 */
[----:B------:R-:W-:Y:S04]  /*7c770*/  STL [R1+0x44c], R7 ;  /* 0x00044c0701007387 */ /* 0x000fe80000100800 */
[----:B------:R-:W2:Y:S04]  /*7c780*/  LDL.LU R8, [R1+0x290] ;  /* 0x0002900001087983 */ /* 0x000ea80000300800 */
[----:B------:R-:W-:Y:S04]  /*7c790*/  STL [R1+0x70], R2 ;  /* 0x0000700201007387 */ /* 0x000fe80000100800 */
[----:B------:R-:W2:Y:S04]  /*7c7a0*/  LDL.LU R9, [R1+0x294] ;  /* 0x0002940001097983 */ /* 0x000ea80000300800 */
[----:B------:R-:W3:Y:S04]  /*7c7b0*/  LDL.LU R10, [R1+0x298] ;  /* 0x00029800010a7983 */ /* 0x000ee80000300800 */
[----:B------:R-:W3:Y:S04]  /*7c7c0*/  LDL.LU R11, [R1+0x29c] ;  /* 0x00029c00010b7983 */ /* 0x000ee80000300800 */
[----:B---3--:R-:W-:Y:S04]  /*7c7d0*/  STL.64 [R1+0x5648], R10 ;  /* 0x0056480a01007387 */ /* 0x008fe80000100a00 */
[----:B--2---:R0:W-:Y:S04]  /*7c7e0*/  STL.64 [R1+0x5640], R8 ;  /* 0x0056400801007387 */ /* 0x0041e80000100a00 */
[----:B------:R-:W2:Y:S04]  /*7c7f0*/  LDL.LU R20, [R1+0x250] ;  /* 0x0002500001147983 */ /* 0x000ea80000300800 */
[----:B------:R-:W2:Y:S04]  /*7c800*/  LDL.LU R21, [R1+0x254] ;  /* 0x0002540001157983 */ /* 0x000ea80000300800 */
[----:B------:R-:W3:Y:S04]  /*7c810*/  LDL.LU R22, [R1+0x258] ;  /* 0x0002580001167983 */ /* 0x000ee80000300800 */
[----:B------:R-:W3:Y:S04]  /*7c820*/  LDL.LU R23, [R1+0x25c] ;  /* 0x00025c0001177983 */ /* 0x000ee80000300800 */
[----:B---3--:R-:W-:Y:S04]  /*7c830*/  STL.64 [R1+0x5658], R22 ;  /* 0x0056581601007387 */ /* 0x008fe80000100a00 */
[----:B--2---:R-:W-:Y:S04]  /*7c840*/  STL.64 [R1+0x5650], R20 ;  /* 0x0056501401007387 */ /* 0x004fe80000100a00 */
[----:B0-----:R-:W2:Y:S04]  /*7c850*/  LDL.LU R8, [R1+0x230] ;  /* 0x0002300001087983 */ /* 0x001ea80000300800 */
[----:B------:R-:W2:Y:S04]  /*7c860*/  LDL.LU R9, [R1+0x234] ;  /* 0x0002340001097983 */ /* 0x000ea80000300800 */
[----:B------:R-:W3:Y:S04]  /*7c870*/  LDL.LU R10, [R1+0x238] ;  /* 0x00023800010a7983 */ /* 0x000ee80000300800 */
[----:B------:R-:W3:Y:S04]  /*7c880*/  LDL.LU R11, [R1+0x23c] ;  /* 0x00023c00010b7983 */ /* 0x000ee80000300800 */
[----:B---3--:R-:W-:Y:S04]  /*7c890*/  STL.64 [R1+0x5668], R10 ;  /* 0x0056680a01007387 */ /* 0x008fe80000100a00 */
[----:B--2---:R0:W-:Y:S04]  /*7c8a0*/  STL.64 [R1+0x5660], R8 ;  /* 0x0056600801007387 */ /* 0x0041e80000100a00 */
[----:B0-----:R-:W2:Y:S04]  /*7c8b0*/  LDL.LU R8, [R1+0x210] ;  /* 0x0002100001087983 */ /* 0x001ea80000300800 */
[----:B------:R-:W2:Y:S04]  /*7c8c0*/  LDL.LU R9, [R1+0x214] ;  /* 0x0002140001097983 */ /* 0x000ea80000300800 */
[----:B------:R-:W3:Y:S04]  /*7c8d0*/  LDL.LU R10, [R1+0x218] ;  /* 0x00021800010a7983 */ /* 0x000ee80000300800 */
[----:B------:R-:W3:Y:S04]  /*7c8e0*/  LDL.LU R11, [R1+0x21c] ;  /* 0x00021c00010b7983 */ /* 0x000ee80000300800 */
[----:B------:R-:W4:Y:S04]  /*7c8f0*/  LDL.LU R22, [R1+0x724] ;  /* 0x0007240001167983 */ /* 0x000f280000300800 */
[----:B------:R-:W4:Y:S04]  /*7c900*/  LDL.LU R23, [R1+0x730] ;  /* 0x0007300001177983 */ /* 0x000f280000300800 */
[----:B----4-:R0:W-:Y:S04]  /*7c910*/  STL.64 [R1+0x5690], R22 ;  /* 0x0056901601007387 */ /* 0x0101e80000100a00 */
[----:B------:R-:W4:Y:S04]  /*7c920*/  LDL.LU R20, [R1+0x1d0] ;  /* 0x0001d00001147983 */ /* 0x000f280000300800 */
[----:B------:R-:W4:Y:S04]  /*7c930*/  LDL.LU R21, [R1+0x1d4] ;  /* 0x0001d40001157983 */ /* 0x000f280000300800 */
[----:B0-----:R-:W5:Y:S04]  /*7c940*/  LDL.LU R22, [R1+0x1d8] ;  /* 0x0001d80001167983 */ /* 0x001f680000300800 */
[----:B------:R-:W5:Y:S04]  /*7c950*/  LDL.LU R23, [R1+0x1dc] ;  /* 0x0001dc0001177983 */ /* 0x000f680000300800 */
[----:B-----5:R0:W-:Y:S04]  /*7c960*/  STL.64 [R1+0x56a0], R22 ;  /* 0x0056a01601007387 */ /* 0x0201e80000100a00 */
[----:B0-----:R-:W5:Y:S04]  /*7c970*/  LDL.LU R22, [R1+0x6d4] ;  /* 0x0006d40001167983 */ /* 0x001f680000300800 */
[----:B------:R-:W5:Y:S04]  /*7c980*/  LDL.LU R23, [R1+0x700] ;  /* 0x0007000001177983 */ /* 0x000f680000300800 */
[----:B----4-:R0:W-:Y:S04]  /*7c990*/  STL.64 [R1+0x5698], R20 ;  /* 0x0056981401007387 */ /* 0x0101e80000100a00 */
[----:B0-----:R-:W4:Y:S04]  /*7c9a0*/  LDL.LU R20, [R1+0x6b4] ;  /* 0x0006b40001147983 */ /* 0x001f280000300800 */
[----:B------:R-:W4:Y:S04]  /*7c9b0*/  LDL.LU R21, [R1+0x6d0] ;  /* 0x0006d00001157983 */ /* 0x000f280000300800 */
[----:B-----5:R0:W-:Y:S04]  /*7c9c0*/  STL.64 [R1+0x56d8], R22 ;  /* 0x0056d81601007387 */ /* 0x0201e80000100a00 */
[----:B0-----:R-:W5:Y:S04]  /*7c9d0*/  LDL.LU R23, [R1+0x694] ;  /* 0x0006940001177983 */ /* 0x001f680000300800 */
[----:B----4-:R0:W-:Y:S04]  /*7c9e0*/  STL.64 [R1+0x56d0], R20 ;  /* 0x0056d01401007387 */ /* 0x0101e80000100a00 */
[----:B0-----:R-:W4:Y:S04]  /*7c9f0*/  LDL.LU R21, [R1+0x6b0] ;  /* 0x0006b00001157983 */ /* 0x001f280000300800 */
[----:B---3--:R0:W-:Y:S04]  /*7ca00*/  STL.64 [R1+0x5678], R10 ;  /* 0x0056780a01007387 */ /* 0x0081e80000100a00 */
[----:B0-----:R-:W3:Y:S04]  /*7ca10*/  LDL.LU R11, [R1+0x704] ;  /* 0x00070400010b7983 */ /* 0x001ee80000300800 */
[----:B--2---:R0:W-:Y:S04]  /*7ca20*/  STL.64 [R1+0x5670], R8 ;  /* 0x0056700801007387 */ /* 0x0041e80000100a00 */
[----:B0-----:R-:W2:Y:S01]  /*7ca30*/  LDL.LU R9, [R1+0x720] ;  /* 0x0007200001097983 */ /* 0x001ea20000300800 */
[----:B------:R-:W-:-:S02]  /*7ca40*/  IMAD.MOV.U32 R22, RZ, RZ, R2 ;  /* 0x000000ffff167224 */ /* 0x000fc400078e0002 */
[----:B------:R-:W-:Y:S01]  /*7ca50*/  IMAD.MOV.U32 R0, RZ, RZ, R6 ;  /* 0x000000ffff007224 */ /* 0x000fe200078e0006 */
[----:B---3--:R-:W-:Y:S04]  /*7ca60*/  STL [R1+0x56bc], R11 ;  /* 0x0056bc0b01007387 */ /* 0x008fe80000100800 */
[----:B--2---:R-:W-:Y:S04]  /*7ca70*/  STL [R1+0x56b8], R9 ;  /* 0x0056b80901007387 */ /* 0x004fe80000100800 */
[----:B------:R-:W2:Y:S04]  /*7ca80*/  LDL.LU R4, [R1+0x734] ;  /* 0x0007340001047983 */ /* 0x000ea80000300800 */
[----:B------:R-:W3:Y:S04]  /*7ca90*/  LDL.LU R3, [R1+0x740] ;  /* 0x0007400001037983 */ /* 0x000ee80000300800 */
[----:B------:R-:W2:Y:S04]  /*7caa0*/  LDL.LU R2, [R1+0x744] ;  /* 0x0007440001027983 */ /* 0x000ea80000300800 */
[----:B------:R-:W2:Y:S04]  /*7cab0*/  LDL.LU R24, [R1+0x750] ;  /* 0x0007500001187983 */ /* 0x000ea80000300800 */
[----:B------:R-:W2:Y:S04]  /*7cac0*/  LDL.LU R25, [R1+0x754] ;  /* 0x0007540001197983 */ /* 0x000ea80000300800 */
[----:B------:R-:W2:Y:S04]  /*7cad0*/  LDL.LU R6, [R1+0x760] ;  /* 0x0007600001067983 */ /* 0x000ea80000300800 */
[----:B------:R-:W2:Y:S04]  /*7cae0*/  LDL.LU R7, [R1+0x764] ;  /* 0x0007640001077983 */ /* 0x000ea80000300800 */
[----:B--2---:R-:W-:Y:S04]  /*7caf0*/  STL.64 [R1+0x5688], R6 ;  /* 0x0056880601007387 */ /* 0x004fe80000100a00 */
[----:B------:R0:W-:Y:S04]  /*7cb00*/  STL [R1+0x5680], R4 ;  /* 0x0056800401007387 */ /* 0x0001e80000100800 */
[----:B0-----:R-:W2:Y:S04]  /*7cb10*/  LDL.LU R4, [R1+0x1f0] ;  /* 0x0001f00001047983 */ /* 0x001ea80000300800 */
[----:B------:R-:W2:Y:S04]  /*7cb20*/  LDL.LU R5, [R1+0x1f4] ;  /* 0x0001f40001057983 */ /* 0x000ea80000300800 */
[----:B------:R-:W2:Y:S04]  /*7cb30*/  LDL.LU R6, [R1+0x1f8] ;  /* 0x0001f80001067983 */ /* 0x000ea80000300800 */
[----:B------:R-:W2:Y:S04]  /*7cb40*/  LDL.LU R7, [R1+0x1fc] ;  /* 0x0001fc0001077983 */ /* 0x000ea80000300800 */
[----:B--2---:R-:W-:Y:S04]  /*7cb50*/  STL.64 [R1+0x56b0], R6 ;  /* 0x0056b00601007387 */ /* 0x004fe80000100a00 */
[----:B------:R0:W-:Y:S04]  /*7cb60*/  STL.64 [R1+0x56a8], R4 ;  /* 0x0056a80401007387 */ /* 0x0001e80000100a00 */
        /* <DEDUP_REMOVED lines=9> */
[----:B------:R-:W2:Y:S01]  /*7cc00*/  LDL.LU R7, [R1+0x19c] ;  /* 0x00019c0001077983 */ /* 0x000ea20000300800 */
[----:B-----5:R-:W-:-:S03]  /*7cc10*/  F2FP.F16.E4M3.UNPACK_B R23, R23.H1 ;  /* 0x00000017ff17723e */ /* 0x020fc600030006ff */
[----:B--2---:R-:W-:Y:S04]  /*7cc20*/  STL.64 [R1+0x56e8], R6 ;  /* 0x0056e80601007387 */ /* 0x004fe80000100a00 */
[----:B------:R0:W-:Y:S04]  /*7cc30*/  STL.64 [R1+0x56e0], R4 ;  /* 0x0056e00401007387 */ /* 0x0001e80000100a00 */
[----:B0-----:R-:W2:Y:S04]  /*7cc40*/  LDL.LU R4, [R1+0x170] ;  /* 0x0001700001047983 */ /* 0x001ea80000300800 */
[----:B------:R-:W2:Y:S04]  /*7cc50*/  LDL.LU R5, [R1+0x174] ;  /* 0x0001740001057983 */ /* 0x000ea80000300800 */
[----:B------:R-:W2:Y:S04]  /*7cc60*/  LDL.LU R6, [R1+0x178] ;  /* 0x0001780001067983 */ /* 0x000ea80000300800 */
[----:B------:R-:W2:Y:S04]  /*7cc70*/  LDL.LU R7, [R1+0x17c] ;  /* 0x00017c0001077983 */ /* 0x000ea80000300800 */
        /* <DEDUP_REMOVED lines=8> */
[----:B------:R-:W-:Y:S01]  /*7cd00*/  STL [R1+0x5538], R0 ;  /* 0x0055380001007387 */ /* 0x000fe20000100800 */
[----:B----4-:R-:W-:-:S03]  /*7cd10*/  F2FP.F16.E4M3.UNPACK_B R8, R21.H1 ;  /* 0x00000015ff08723e */ /* 0x010fc600030006ff */
[----:B------:R2:W-:Y:S02]  /*7cd20*/  STL [R1+0x74], R23 ;  /* 0x0000741701007387 */ /* 0x0005e40000100800 */
[----:B--2---:R-:W-:Y:S02]  /*7cd30*/  HMMA.16816.F32 R20, R12, R22, R4 ;  /* 0x000000160c14723c */ /* 0x004fe40000001804 */
[----:B------:R-:W2:Y:S04]  /*7cd40*/  LDL.LU.64 R6, [R1+0x56e8] ;  /* 0x0056e80001067983 */ /* 0x000ea80000300a00 */
[----:B------:R-:W2:-:S13]  /*7cd50*/  LDL.LU.64 R4, [R1+0x56e0] ;  /* 0x0056e00001047983 */ /* 0x000e9a0000300a00 */
[----:B------:R-:W-:Y:S04]  /*7cd60*/  STL.64 [R1+0x4d0], R20 ;  /* 0x0004d01401007387 */ /* 0x000fe80000100a00 */
[----:B------:R0:W-:Y:S04]  /*7cd70*/  STL.64 [R1+0x4d8], R22 ;  /* 0x0004d81601007387 */ /* 0x0001e80000100a00 */
[----:B0-----:R-:W4:Y:S04]  /*7cd80*/  LDL.LU.64 R22, [R1+0x56d8] ;  /* 0x0056d80001167983 */ /* 0x001f280000300a00 */
[----:B------:R-:W2:Y:S02]  /*7cd90*/  LDL.LU.64 R20, [R1+0x56d0] ;  /* 0x0056d00001147983 */ /* 0x000ea40000300a00 */
[----:B--2---:R-:W-:-:S05]  /*7cda0*/  F2FP.F16.E4M3.UNPACK_B R9, R20.H1 ;  /* 0x00000014ff09723e */ /* 0x004fca00030006ff */
[----:B------:R0:W-:Y:S02]  /*7cdb0*/  STL.64 [R1+0x68], R8 ;  /* 0x0000680801007387 */ /* 0x0001e40000100a00 */
[----:B0-----:R-:W-:Y:S02]  /*7cdc0*/  HMMA.16816.F32 R8, R12, R8, R4 ;  /* 0x000000080c08723c */ /* 0x001fe40000001804 */
[----:B------:R-:W2:Y:S04]  /*7cdd0*/  LDL.LU.64 R6, [R1+0x56c8] ;  /* 0x0056c80001067983 */ /* 0x000ea80000300a00 */
[----:B------:R-:W2:Y:S01]  /*7cde0*/  LDL.LU.64 R4, [R1+0x56c0] ;  /* 0x0056c00001047983 */ /* 0x000ea20000300a00 */
[----:B------:R-:W-:Y:S02]  /*7cdf0*/  F2FP.F16.E4M3.UNPACK_B R20, R21.H1 ;  /* 0x00000015ff14723e */ /* 0x000fe400030006ff */
[----:B----4-:R-:W-:-:S10]  /*7ce00*/  F2FP.F16.E4M3.UNPACK_B R21, R22.H1 ;  /* 0x00000016ff15723e */ /* 0x010fd400030006ff */
[----:B------:R-:W-:Y:S04]  /*7ce10*/  STL.64 [R1+0x4e0], R8 ;  /* 0x0004e00801007387 */ /* 0x000fe80000100a00 */
[----:B------:R0:W-:Y:S04]  /*7ce20*/  STL.64 [R1+0x4e8], R10 ;  /* 0x0004e80a01007387 */ /* 0x0001e80000100a00 */
[----:B0-----:R-:W4:Y:S04]  /*7ce30*/  LDL.LU R11, [R1+0x56bc] ;  /* 0x0056bc00010b7983 */ /* 0x001f280000300800 */
[----:B------:R-:W3:Y:S01]  /*7ce40*/  LDL.LU R9, [R1+0x56b8] ;  /* 0x0056b80001097983 */ /* 0x000ee20000300800 */
[----:B------:R-:W-:-:S03]  /*7ce50*/  F2FP.F16.E4M3.UNPACK_B R10, R23.H1 ;  /* 0x00000017ff0a723e */ /* 0x000fc600030006ff */
[----:B------:R2:W-:Y:S02]  /*7ce60*/  STL.64 [R1+0x60], R20 ;  /* 0x0000601401007387 */ /* 0x0005e40000100a00 */
[----:B--2---:R-:W-:Y:S02]  /*7ce70*/  HMMA.16816.F32 R20, R12, R20, R4 ;  /* 0x000000140c14723c */ /* 0x004fe40000001804 */
[----:B------:R-:W2:Y:S04]  /*7ce80*/  LDL.LU.64 R6, [R1+0x56b0] ;  /* 0x0056b00001067983 */ /* 0x000ea80000300a00 */
[----:B------:R-:W2:-:S13]  /*7ce90*/  LDL.LU.64 R4, [R1+0x56a8] ;  /* 0x0056a80001047983 */ /* 0x000e9a0000300a00 */
[----:B------:R-:W-:Y:S04]  /*7cea0*/  STL.64 [R1+0x4f0], R20 ;  /* 0x0004f01401007387 */ /* 0x000fe80000100a00 */
[----:B------:R0:W-:Y:S04]  /*7ceb0*/  STL.64 [R1+0x4f8], R22 ;  /* 0x0004f81601007387 */ /* 0x0001e80000100a00 */
[----:B0-----:R-:W2:Y:S04]  /*7cec0*/  LDL.LU.64 R22, [R1+0x56a0] ;  /* 0x0056a00001167983 */ /* 0x001ea80000300a00 */
[----:B------:R-:W2:Y:S01]  /*7ced0*/  LDL.LU.64 R20, [R1+0x5698] ;  /* 0x0056980001147983 */ /* 0x000ea20000300a00 */
[----:B----4-:R-:W-:-:S05]  /*7cee0*/  F2FP.F16.E4M3.UNPACK_B R11, R11.H1 ;  /* 0x0000000bff0b723e */ /* 0x010fca00030006ff */
[----:B------:R-:W-:Y:S02]  /*7cef0*/  STL.64 [R1+0x58], R10 ;  /* 0x0000580a01007387 */ /* 0x000fe40000100a00 */
[----:B--2---:R-:W-:-:S15]  /*7cf00*/  HMMA.16816.F32 R20, R12, R10, R20 ;  /* 0x0000000a0c14723c */ /* 0x004fde0000001814 */
[----:B------:R-:W-:-:S04]  /*7cf10*/  NOP ;  /* 0x0000000000007918 */ /* 0x000fc80000000000 */
[----:B------:R-:W-:Y:S04]  /*7cf20*/  STL.64 [R1+0x500], R20 ;  /* 0x0005001401007387 */ /* 0x000fe80000100a00 */
[----:B------:R0:W-:Y:S04]  /*7cf30*/  STL.64 [R1+0x508], R22 ;  /* 0x0005081601007387 */ /* 0x0001e80000100a00 */
[----:B0-----:R-:W2:Y:S01]  /*7cf40*/  LDL.LU.64 R22, [R1+0x5690] ;  /* 0x0056900001167983 */ /* 0x001ea20000300a00 */
[----:B---3--:R-:W-:Y:S02]  /*7cf50*/  F2FP.F16.E4M3.UNPACK_B R8, R9.H1 ;  /* 0x00000009ff08723e */ /* 0x008fe400030006ff */
[----:B--2---:R-:W-:-:S05]  /*7cf60*/  F2FP.F16.E4M3.UNPACK_B R9, R22.H1 ;  /* 0x00000016ff09723e */ /* 0x004fca00030006ff */
[----:B------:R0:W-:Y:S02]  /*7cf70*/  STL.64 [R1+0x50], R8 ;  /* 0x0000500801007387 */ /* 0x0001e40000100a00 */
[----:B0-----:R-:W-:Y:S02]  /*7cf80*/  HMMA.16816.F32 R8, R12, R8, R4 ;  /* 0x000000080c08723c */ /* 0x001fe40000001804 */
[----:B------:R-:W2:Y:S04]  /*7cf90*/  LDL.LU.64 R6, [R1+0x5688] ;  /* 0x0056880001067983 */ /* 0x000ea80000300a00 */
[----:B------:R-:W3:-:S13]  /*7cfa0*/  LDL.LU R4, [R1+0x5680] ;  /* 0x0056800001047983 */ /* 0x000eda0000300800 */
[----:B------:R-:W-:Y:S04]  /*7cfb0*/  STL.64 [R1+0x510], R8 ;  /* 0x0005100801007387 */ /* 0x000fe80000100a00 */
[----:B------:R0:W-:Y:S04]  /*7cfc0*/  STL.64 [R1+0x518], R10 ;  /* 0x0005180a01007387 */ /* 0x0001e80000100a00 */
[----:B0-----:R-:W4:Y:S04]  /*7cfd0*/  LDL.LU.64 R10, [R1+0x5678] ;  /* 0x00567800010a7983 */ /* 0x001f280000300a00 */
[----:B------:R-:W4:Y:S01]  /*7cfe0*/  LDL.LU.64 R8, [R1+0x5670] ;  /* 0x0056700001087983 */ /* 0x000f220000300a00 */
[----:B------:R-:W-:-:S02]  /*7cff0*/  F2FP.F16.E4M3.UNPACK_B R20, R23.H1 ;  /* 0x00000017ff14723e */ /* 0x000fc400030006ff */
[----:B---3--:R-:W-:-:S05]  /*7d000*/  F2FP.F16.E4M3.UNPACK_B R21, R4.H1 ;  /* 0x00000004ff15723e */ /* 0x008fca00030006ff */
[----:B------:R4:W-:Y:S02]  /*7d010*/  STL.64 [R1+0x48], R20 ;  /* 0x0000481401007387 */ /* 0x0009e40000100a00 */
[----:B----4-:R-:W-:Y:S02]  /*7d020*/  HMMA.16816.F32 R20, R12, R20, R8 ;  /* 0x000000140c14723c */ /* 0x010fe40000001808 */
[----:B------:R-:W3:Y:S04]  /*7d030*/  LDL.LU.64 R10, [R1+0x5668] ;  /* 0x00566800010a7983 */ /* 0x000ee80000300a00 */
[----:B------:R-:W3:Y:S01]  /*7d040*/  LDL.LU.64 R8, [R1+0x5660] ;  /* 0x0056600001087983 */ /* 0x000ee20000300a00 */
[----:B------:R-:W-:Y:S02]  /*7d050*/  F2FP.F16.E4M3.UNPACK_B R4, R3.H1 ;  /* 0x00000003ff04723e */ /* 0x000fe400030006ff */
[----:B------:R-:W-:-:S10]  /*7d060*/  F2FP.F16.E4M3.UNPACK_B R5, R2.H1 ;  /* 0x00000002ff05723e */ /* 0x000fd400030006ff */
[----:B------:R-:W-:Y:S04]  /*7d070*/  STL.64 [R1+0x520], R20 ;  /* 0x0005201401007387 */ /* 0x000fe80000100a00 */
[----:B------:R0:W-:Y:S04]  /*7d080*/  STL.64 [R1+0x528], R22 ;  /* 0x0005281601007387 */ /* 0x0001e80000100a00 */
[----:B0-----:R-:W4:Y:S04]  /*7d090*/  LDL.LU.64 R22, [R1+0x5658] ;  /* 0x0056580001167983 */ /* 0x001f280000300a00 */
[----:B------:R-:W4:Y:S04]  /*7d0a0*/  LDL.LU.64 R20, [R1+0x5650] ;  /* 0x0056500001147983 */ /* 0x000f280000300a00 */
[----:B------:R-:W-:Y:S01]  /*7d0b0*/  STL.64 [R1+0x40], R4 ;  /* 0x0000400401007387 */ /* 0x000fe20000100a00 */
[----:B---3--:R-:W-:-:S15]  /*7d0c0*/  HMMA.16816.F32 R8, R12, R4, R8 ;  /* 0x000000040c08723c */ /* 0x008fde0000001808 */
[----:B------:R-:W-:-:S04]  /*7d0d0*/  NOP ;  /* 0x0000000000007918 */ /* 0x000fc80000000000 */
[----:B------:R-:W-:Y:S04]  /*7d0e0*/  STL.64 [R1+0x530], R8 ;  /* 0x0005300801007387 */ /* 0x000fe80000100a00 */
[----:B------:R0:W-:Y:S04]  /*7d0f0*/  STL.64 [R1+0x538], R10 ;  /* 0x0005380a01007387 */ /* 0x0001e80000100a00 */
[----:B0-----:R-:W3:Y:S04]  /*7d100*/  LDL.LU.64 R10, [R1+0x5648] ;  /* 0x00564800010a7983 */ /* 0x001ee80000300a00 */
[----:B------:R-:W3:Y:S01]  /*7d110*/  LDL.LU.64 R8, [R1+0x5640] ;  /* 0x0056400001087983 */ /* 0x000ee20000300a00 */
[----:B------:R-:W-:-:S02]  /*7d120*/  F2FP.F16.E4M3.UNPACK_B R2, R24.H1 ;  /* 0x00000018ff02723e */ /* 0x000fc400030006ff */
[----:B------:R-:W-:Y:S02]  /*7d130*/  F2FP.F16.E4M3.UNPACK_B R3, R25.H1 ;  /* 0x00000019ff03723e */ /* 0x000fe400030006ff */
[----:B--2---:R-:W-:Y:S02]  /*7d140*/  F2FP.F16.E4M3.UNPACK_B R4, R6.H1 ;  /* 0x00000006ff04723e */ /* 0x004fe400030006ff */
[----:B------:R-:W-:Y:S01]  /*7d150*/  F2FP.F16.E4M3.UNPACK_B R5, R7.H1 ;  /* 0x00000007ff05723e */ /* 0x000fe200030006ff */
[----:B------:R5:W-:Y:S02]  /*7d160*/  STL.64 [R1+0x38], R2 ;  /* 0x0000380201007387 */ /* 0x000be40000100a00 */
[C---:B----4-:R-:W-:Y:S08]  /*7d170*/  HMMA.16816.F32 R20, R12.reuse, R2, R20 ;  /* 0x000000020c14723c */ /* 0x050ff00000001814 */
[----:B------:R-:W-:Y:S01]  /*7d180*/  HMMA.16816.F32 R16, R12, R4, R16 ;  /* 0x000000040c10723c */ /* 0x000fe20000001810 */
[----:B-----5:R-:W-:-:S02]  /*7d190*/  F2FP.F16.E4M3.UNPACK_B R2, R26.H1 ;  /* 0x0000001aff02723e */ /* 0x020fc400030006ff */
[----:B------:R-:W-:Y:S02]  /*7d1a0*/  F2FP.F16.E4M3.UNPACK_B R3, R27.H1 ;  /* 0x0000001bff03723e */ /* 0x000fe400030006ff */
[----:B------:R-:W-:-:S06]  /*7d1b0*/  F2FP.F16.E4M3.UNPACK_B R7, R28.H1 ;  /* 0x0000001cff07723e */ /* 0x000fcc00030006ff */
[----:B------:R0:W-:Y:S04]  /*7d1c0*/  STL.64 [R1+0x540], R20 ;  /* 0x0005401401007387 */ /* 0x0001e80000100a00 */
[----:B------:R1:W-:Y:S04]  /*7d1d0*/  STL.64 [R1+0x548], R22 ;  /* 0x0005481601007387 */ /* 0x0003e80000100a00 */
[----:B------:R-:W-:Y:S04]  /*7d1e0*/  STL.64 [R1+0x30], R4 ;  /* 0x0000300401007387 */ /* 0x000fe80000100a00 */
[----:B------:R-:W-:Y:S04]  /*7d1f0*/  STL.64 [R1+0x550], R16 ;  /* 0x0005501001007387 */ /* 0x000fe80000100a00 */
[----:B------:R-:W-:Y:S04]  /*7d200*/  STL.64 [R1+0x558], R18 ;  /* 0x0005581201007387 */ /* 0x000fe80000100a00 */
[----:B------:R-:W-:Y:S01]  /*7d210*/  STL.64 [R1+0x28], R2 ;  /* 0x0000280201007387 */ /* 0x000fe20000100a00 */
[----:B------:R-:W-:-:S03]  /*7d220*/  F2FP.F16.E4M3.UNPACK_B R6, R29.H1 ;  /* 0x0000001dff06723e */ /* 0x000fc600030006ff */
[----:B0-----:R-:W2:Y:S01]  /*7d230*/  LDL.LU R20, [R1+0x3d0] ;  /* 0x0003d00001147983 */ /* 0x001ea20000300800 */
[----:B---3--:R-:W-:-:S15]  /*7d240*/  HMMA.16816.F32 R8, R12, R2, R8 ;  /* 0x000000020c08723c */ /* 0x008fde0000001808 */
[----:B------:R-:W-:-:S04]  /*7d250*/  NOP ;  /* 0x0000000000007918 */ /* 0x000fc80000000000 */
[----:B------:R-:W-:Y:S04]  /*7d260*/  STL.64 [R1+0x560], R8 ;  /* 0x0005600801007387 */ /* 0x000fe80000100a00 */
[----:B------:R-:W-:Y:S04]  /*7d270*/  STL.64 [R1+0x568], R10 ;  /* 0x0005680a01007387 */ /* 0x000fe80000100a00 */
[----:B------:R-:W-:Y:S04]  /*7d280*/  STL [R1+0x20], R7 ;  /* 0x0000200701007387 */ /* 0x000fe80000100800 */
[----:B------:R-:W2:Y:S04]  /*7d290*/  LDL.LU R21, [R1+0x3d4] ;  /* 0x0003d40001157983 */ /* 0x000ea80000300800 */
[----:B-1----:R-:W3:Y:S04]  /*7d2a0*/  LDL.LU R22, [R1+0x3d8] ;  /* 0x0003d80001167983 */ /* 0x002ee80000300800 */
[----:B------:R-:W-:Y:S04]  /*7d2b0*/  STL [R1+0x24], R6 ;  /* 0x0000240601007387 */ /* 0x000fe80000100800 */
[----:B------:R-:W3:Y:S04]  /*7d2c0*/  LDL.LU R23, [R1+0x3dc] ;  /* 0x0003dc0001177983 */ /* 0x000ee80000300800 */
[----:B---3--:R-:W-:Y:S04]  /*7d2d0*/  STL.64 [R1+0x55a8], R22 ;  /* 0x0055a81601007387 */ /* 0x008fe80000100a00 */
[----:B--2---:R0:W-:Y:S04]  /*7d2e0*/  STL.64 [R1+0x55a0], R20 ;  /* 0x0055a01401007387 */ /* 0x0041e80000100a00 */
        /* <DEDUP_REMOVED lines=11> */
[----:B------:R-:W5:Y:S04]  /*7d3a0*/  LDL.LU R26, [R1+0x7e0] ;  /* 0x0007e000011a7983 */ /* 0x000f680000300800 */
[----:B---3--:R-:W-:Y:S04]  /*7d3b0*/  STL.64 [R1+0x55c8], R22 ;  /* 0x0055c81601007387 */ /* 0x008fe80000100a00 */
[----:B--2---:R0:W-:Y:S04]  /*7d3c0*/  STL.64 [R1+0x55c0], R20 ;  /* 0x0055c01401007387 */ /* 0x0041e80000100a00 */
[----:B0-----:R-:W2:Y:S04]  /*7d3d0*/  LDL.LU R20, [R1+0x360] ;  /* 0x0003600001147983 */ /* 0x001ea80000300800 */
[----:B------:R-:W2:Y:S04]  /*7d3e0*/  LDL.LU R21, [R1+0x364] ;  /* 0x0003640001157983 */ /* 0x000ea80000300800 */
[----:B------:R-:W3:Y:S04]  /*7d3f0*/  LDL.LU R22, [R1+0x368] ;  /* 0x0003680001167983 */ /* 0x000ee80000300800 */
[----:B------:R-:W3:Y:S04]  /*7d400*/  LDL.LU R23, [R1+0x36c] ;  /* 0x00036c0001177983 */ /* 0x000ee80000300800 */
[----:B------:R-:W2:Y:S04]  /*7d410*/  LDL.LU R5, [R1+0x7b4] ;  /* 0x0007b40001057983 */ /* 0x000ea80000300800 */
[----:B------:R-:W4:Y:S04]  /*7d420*/  LDL.LU R2, [R1+0x7c0] ;  /* 0x0007c00001027983 */ /* 0x000f280000300800 */
[----:B------:R-:W4:Y:S04]  /*7d430*/  LDL.LU R3, [R1+0x7c4] ;  /* 0x0007c40001037983 */ /* 0x000f280000300800 */
[----:B------:R-:W4:Y:S04]  /*7d440*/  LDL.LU R28, [R1+0x7d0] ;  /* 0x0007d000011c7983 */ /* 0x000f280000300800 */
        /* <DEDUP_REMOVED lines=15> */
[----:B---3--:R0:W-:Y:S04]  /*7d540*/  STL.64 [R1+0x55f8], R22 ;  /* 0x0055f81601007387 */ /* 0x0081e80000100a00 */
[----:B0-----:R-:W3:Y:S04]  /*7d550*/  LDL.LU R23, [R1+0x794] ;  /* 0x0007940001177983 */ /* 0x001ee80000300800 */
[----:B--2---:R0:W-:Y:S04]  /*7d560*/  STL.64 [R1+0x55f0], R20 ;  /* 0x0055f01401007387 */ /* 0x0041e80000100a00 */
[----:B0-----:R-:W2:Y:S04]  /*7d570*/  LDL.LU R21, [R1+0x7a0] ;  /* 0x0007a00001157983 */ /* 0x001ea80000300800 */
[----:B------:R-:W5:Y:S04]  /*7d580*/  LDL.LU R27, [R1+0x7e4] ;  /* 0x0007e400011b7983 */ /* 0x000f680000300800 */
[----:B------:R-:W2:Y:S04]  /*7d590*/  LDL.LU R24, [R1+0x7f0] ;  /* 0x0007f00001187983 */ /* 0x000ea80000300800 */
[----:B------:R-:W2:Y:S04]  /*7d5a0*/  LDL.LU R25, [R1+0x7f4] ;  /* 0x0007f40001197983 */ /* 0x000ea80000300800 */
[----:B-----5:R-:W-:Y:S04]  /*7d5b0*/  STL.64 [R1+0x5608], R26 ;  /* 0x0056081a01007387 */ /* 0x020fe80000100a00 */
[----:B--2---:R0:W-:Y:S04]  /*7d5c0*/  STL.64 [R1+0x5600], R24 ;  /* 0x0056001801007387 */ /* 0x0041e80000100a00 */
[----:B0-----:R-:W2:Y:S04]  /*7d5d0*/  LDL.LU R24, [R1+0x300] ;  /* 0x0003000001187983 */ /* 0x001ea80000300800 */
        /* <DEDUP_REMOVED lines=9> */
[----:B-----5:R0:W-:Y:S04]  /*7d670*/  STL.64 [R1+0x5628], R26 ;  /* 0x0056281a01007387 */ /* 0x0201e80000100a00 */
[----:B--2---:R-:W-:Y:S04]  /*7d680*/  STL.64 [R1+0x5620], R24 ;  /* 0x0056201801007387 */ /* 0x004fe80000100a00 */
[----:B------:R-:W2:Y:S04]  /*7d690*/  LDL.LU R10, [R1+0x800] ;  /* 0x00080000010a7983 */ /* 0x000ea80000300800 */
[----:B------:R-:W5:Y:S01]  /*7d6a0*/  LDL.LU R11, [R1+0x804] ;  /* 0x00080400010b7983 */ /* 0x000f620000300800 */
[----:B0-----:R-:W-:-:S02]  /*7d6b0*/  IMAD.MOV.U32 R27, RZ, RZ, R6 ;  /* 0x000000ffff1b7224 */ /* 0x001fc400078e0006 */
[----:B------:R-:W-:Y:S01]  /*7d6c0*/  IMAD.MOV.U32 R26, RZ, RZ, R7 ;  /* 0x000000ffff1a7224 */ /* 0x000fe200078e0007 */
[----:B------:R-:W2:Y:S04]  /*7d6d0*/  LDL.LU R6, [R1+0x810] ;  /* 0x0008100001067983 */ /* 0x000ea80000300800 */
[----:B------:R-:W2:Y:S04]  /*7d6e0*/  LDL.LU R7, [R1+0x814] ;  /* 0x0008140001077983 */ /* 0x000ea80000300800 */
[----:B--2---:R-:W-:Y:S04]  /*7d6f0*/  STL.64 [R1+0x5638], R6 ;  /* 0x0056380601007387 */ /* 0x004fe80000100a00 */
[----:B----4-:R0:W-:Y:S04]  /*7d700*/  STL.64 [R1+0x5630], R4 ;  /* 0x0056300401007387 */ /* 0x0101e80000100a00 */
[----:B0-----:R-:W2:Y:S04]  /*7d710*/  LDL.LU R4, [R1+0x2b0] ;  /* 0x0002b00001047983 */ /* 0x001ea80000300800 */
[----:B------:R-:W2:Y:S04]  /*7d720*/  LDL.LU R5, [R1+0x2b4] ;  /* 0x0002b40001057983 */ /* 0x000ea80000300800 */
[----:B------:R-:W2:Y:S04]  /*7d730*/  LDL.LU R6, [R1+0x2b8] ;  /* 0x0002b80001067983 */ /* 0x000ea80000300800 */
[----:B------:R-:W2:Y:S04]  /*7d740*/  LDL.LU R7, [R1+0x2bc] ;  /* 0x0002bc0001077983 */ /* 0x000ea80000300800 */
[----:B------:R-:W4:Y:S04]  /*7d750*/  LDL.LU R8, [R1+0x820] ;  /* 0x0008200001087983 */ /* 0x000f280000300800 */
[----:B------:R-:W3:Y:S04]  /*7d760*/  LDL.LU R16, [R1+0x3f0] ;  /* 0x0003f00001107983 */ /* 0x000ee80000300800 */
[----:B------:R-:W3:Y:S04]  /*7d770*/  LDL.LU R17, [R1+0x3f4] ;  /* 0x0003f40001117983 */ /* 0x000ee80000300800 */
[----:B------:R-:W3:Y:S04]  /*7d780*/  LDL.LU R18, [R1+0x3f8] ;  /* 0x0003f80001127983 */ /* 0x000ee80000300800 */
[----:B------:R-:W3:Y:S01]  /*7d790*/  LDL.LU R19, [R1+0x3fc] ;  /* 0x0003fc0001137983 */ /* 0x000ee20000300800 */
[----:B--2---:R-:W-:Y:S03]  /*7d7a0*/  HMMA.16816.F32 R24, R12, R26, R4 ;  /* 0x0000001a0c18723c */ /* 0x004fe60000001804 */
[----:B------:R-:W2:Y:S04]  /*7d7b0*/  LDL.LU.64 R6, [R1+0x5638] ;  /* 0x0056380001067983 */ /* 0x000ea80000300a00 */
[----:B------:R-:W2:-:S12]  /*7d7c0*/  LDL.LU.64 R4, [R1+0x5630] ;  /* 0x0056300001047983 */ /* 0x000e980000300a00 */
[----:B------:R-:W-:Y:S04]  /*7d7d0*/  STL.64 [R1+0x570], R24 ;  /* 0x0005701801007387 */ /* 0x000fe80000100a00 */
[----:B------:R0:W-:Y:S04]  /*7d7e0*/  STL.64 [R1+0x578], R26 ;  /* 0x0005781a01007387 */ /* 0x0001e80000100a00 */
[----:B0-----:R-:W2:Y:S04]  /*7d7f0*/  LDL.LU.64 R26, [R1+0x5628] ;  /* 0x00562800011a7983 */ /* 0x001ea80000300a00 */
[----:B------:R-:W2:Y:S01]  /*7d800*/  LDL.LU.64 R24, [R1+0x5620] ;  /* 0x0056200001187983 */ /* 0x000ea20000300a00 */
[----:B------:R-:W-:-:S02]  /*7d810*/  F2FP.F16.E4M3.UNPACK_B R22, R9.H1 ;  /* 0x00000009ff16723e */ /* 0x000fc400030006ff */
[----:B---3--:R-:W-:Y:S01]  /*7d820*/  F2FP.F16.E4M3.UNPACK_B R23, R23.H1 ;  /* 0x00000017ff17723e */ /* 0x008fe200030006ff */
[----:B------:R-:W3:Y:S04]  /*7d830*/  LDL.LU R9, [R1+0x824] ;  /* 0x0008240001097983 */ /* 0x000ee80000300800 */
[----:B------:R-:W-:Y:S04]  /*7d840*/  STL [R1+0x18], R22 ;  /* 0x0000181601007387 */ /* 0x000fe80000100800 */
[----:B------:R-:W-:Y:S01]  /*7d850*/  STL [R1+0x1c], R23 ;  /* 0x00001c1701007387 */ /* 0x000fe20000100800 */
[----:B--2---:R-:W-:-:S15]  /*7d860*/  HMMA.16816.F32 R24, R12, R22, R24 ;  /* 0x000000160c18723c */ /* 0x004fde0000001818 */
[----:B------:R-:W-:-:S04]  /*7d870*/  NOP ;  /* 0x0000000000007918 */ /* 0x000fc80000000000 */
[----:B------:R-:W-:Y:S04]  /*7d880*/  STL.64 [R1+0x580], R24 ;  /* 0x0005801801007387 */ /* 0x000fe80000100a00 */
[----:B------:R0:W-:Y:S04]  /*7d890*/  STL.64 [R1+0x588], R26 ;  /* 0x0005881a01007387 */ /* 0x0001e80000100a00 */
[----:B0-----:R-:W2:Y:S04]  /*7d8a0*/  LDL.LU.64 R26, [R1+0x5618] ;  /* 0x00561800011a7983 */ /* 0x001ea80000300a00 */
[----:B------:R-:W2:Y:S01]  /*7d8b0*/  LDL.LU.64 R24, [R1+0x5610] ;  /* 0x0056100001187983 */ /* 0x000ea20000300a00 */
[----:B------:R-:W-:-:S02]  /*7d8c0*/  F2FP.F16.E4M3.UNPACK_B R20, R21.H1 ;  /* 0x00000015ff14723e */ /* 0x000fc400030006ff */
[----:B------:R-:W-:-:S05]  /*7d8d0*/  F2FP.F16.E4M3.UNPACK_B R21, R0.H1 ;  /* 0x00000000ff15723e */ /* 0x000fca00030006ff */
        /* <DEDUP_REMOVED lines=8> */
[----:B------:R-:W-:-:S02]  /*7d960*/  F2FP.F16.E4M3.UNPACK_B R4, R4.H1 ;  /* 0x00000004ff04723e */ /* 0x000fc400030006ff */
[----:B------:R-:W-:-:S05]  /*7d970*/  F2FP.F16.E4M3.UNPACK_B R5, R5.H1 ;  /* 0x00000005ff05723e */ /* 0x000fca00030006ff */
[----:B------:R-:W-:Y:S02]  /*7d980*/  STL.64 [R1+0x8], R4 ;  /* 0x0000080401007387 */ /* 0x000fe40000100a00 */
        /* <DEDUP_REMOVED lines=8> */
[----:B------:R-:W-:Y:S02]  /*7da10*/  STL.64 [R1], R2 ;  /* 0x0000000201007387 */ /* 0x000fe40000100a00 */
[----:B--2---:R-:W-:-:S15]  /*7da20*/  HMMA.16816.F32 R20, R12, R2, R20 ;  /* 0x000000020c14723c */ /* 0x004fde0000001814 */
[----:B------:R-:W-:-:S04]  /*7da30*/  NOP ;  /* 0x0000000000007918 */ /* 0x000fc80000000000 */
[----:B------:R-:W-:Y:S04]  /*7da40*/  STL.64 [R1+0x5b0], R20 ;  /* 0x0005b01401007387 */ /* 0x000fe80000100a00 */
[----:B------:R0:W-:Y:S04]  /*7da50*/  STL.64 [R1+0x5b8], R22 ;  /* 0x0005b81601007387 */ /* 0x0001e80000100a00 */
[----:B0-----:R-:W2:Y:S04]  /*7da60*/  LDL.LU.64 R22, [R1+0x55d8] ;  /* 0x0055d80001167983 */ /* 0x001ea80000300a00 */
[----:B------:R-:W2:Y:S01]  /*7da70*/  LDL.LU.64 R20, [R1+0x55d0] ;  /* 0x0055d00001147983 */ /* 0x000ea20000300a00 */
[----:B------:R-:W-:-:S02]  /*7da80*/  F2FP.F16.E4M3.UNPACK_B R28, R28.H1 ;  /* 0x0000001cff1c723e */ /* 0x000fc400030006ff */
[----:B------:R-:W-:-:S07]  /*7da90*/  F2FP.F16.E4M3.UNPACK_B R29, R29.H1 ;  /* 0x0000001dff1d723e */ /* 0x000fce00030006ff */
[----:B--2---:R-:W-:-:S15]  /*7daa0*/  HMMA.16816.F32 R20, R12, R28, R20 ;  /* 0x0000001c0c14723c */ /* 0x004fde0000001814 */
[----:B------:R-:W-:-:S04]  /*7dab0*/  NOP ;  /* 0x0000000000007918 */ /* 0x000fc80000000000 */
[----:B------:R-:W-:Y:S04]  /*7dac0*/  STL.64 [R1+0x5c0], R20 ;  /* 0x0005c01401007387 */ /* 0x000fe80000100a00 */
[----:B------:R0:W-:Y:S04]  /*7dad0*/  STL.64 [R1+0x5c8], R22 ;  /* 0x0005c81601007387 */ /* 0x0001e80000100a00 */
[----:B0-----:R-:W2:Y:S04]  /*7dae0*/  LDL.LU.64 R22, [R1+0x55c8] ;  /* 0x0055c80001167983 */ /* 0x001ea80000300a00 */
[----:B------:R-:W2:Y:S01]  /*7daf0*/  LDL.LU.64 R20, [R1+0x55c0] ;  /* 0x0055c00001147983 */ /* 0x000ea20000300a00 */
[----:B------:R-:W-:-:S02]  /*7db00*/  F2FP.F16.E4M3.UNPACK_B R26, R26.H1 ;  /* 0x0000001aff1a723e */ /* 0x000fc400030006ff */
[----:B------:R-:W-:Y:S01]  /*7db10*/  F2FP.F16.E4M3.UNPACK_B R27, R27.H1 ;  /* 0x0000001bff1b723e */ /* 0x000fe200030006ff */
[----:B------:R-:W-:Y:S06]  /*7db20*/  STL [R1+0x553c], R29 ;  /* 0x00553c1d01007387 */ /* 0x000fec0000100800 */
        /* <DEDUP_REMOVED lines=15> */
[----:B-----5:R-:W-:Y:S02]  /*7dc20*/  F2FP.F16.E4M3.UNPACK_B R5, R11.H1 ;  /* 0x0000000bff05723e */ /* 0x020fe400030006ff */
[----:B------:R-:W-:Y:S02]  /*7dc30*/  F2FP.F16.E4M3.UNPACK_B R6, R6.H1 ;  /* 0x00000006ff06723e */ /* 0x000fe400030006ff */
[----:B------:R-:W-:-:S07]  /*7dc40*/  F2FP.F16.E4M3.UNPACK_B R7, R7.H1 ;  /* 0x00000007ff07723e */ /* 0x000fce00030006ff */
[C---:B------:R-:W-:Y:S08]  /*7dc50*/  HMMA.16816.F32 R16, R12.reuse, R6, R16 ;  /* 0x000000060c10723c */ /* 0x040ff00000001810 */
[----:B--2---:R-:W-:-:S15]  /*7dc60*/  HMMA.16816.F32 R20, R12, R4, R20 ;  /* 0x000000040c14723c */ /* 0x004fde0000001814 */
[----:B------:R-:W-:-:S04]  /*7dc70*/  NOP ;  /* 0x0000000000007918 */ /* 0x000fc80000000000 */
[----:B------:R-:W-:Y:S04]  /*7dc80*/  STL.64 [R1+0x5f0], R20 ;  /* 0x0005f01401007387 */ /* 0x000fe80000100a00 */
[----:B------:R0:W-:Y:S04]  /*7dc90*/  STL.64 [R1+0x5f8], R22 ;  /* 0x0005f81601007387 */ /* 0x0001e80000100a00 */
[----:B------:R-:W-:Y:S04]  /*7dca0*/  STL.64 [R1+0x5330], R6 ;  /* 0x0053300601007387 */ /* 0x000fe80000100a00 */
[----:B------:R-:W-:Y:S04]  /*7dcb0*/  STL.64 [R1+0x5328], R4 ;  /* 0x0053280401007387 */ /* 0x000fe80000100a00 */
[----:B------:R-:W-:Y:S04]  /*7dcc0*/  STL.64 [R1+0x600], R16 ;  /* 0x0006001001007387 */ /* 0x000fe80000100a00 */
[----:B------:R-:W-:Y:S04]  /*7dcd0*/  STL.64 [R1+0x608], R18 ;  /* 0x0006081201007387 */ /* 0x000fe80000100a00 */
[----:B0-----:R-:W2:Y:S04]  /*7dce0*/  LDL.LU R23, [R1+0x874] ;  /* 0x0008740001177983 */ /* 0x001ea80000300800 */
[----:B------:R-:W5:Y:S04]  /*7dcf0*/  LDL.LU R24, [R1+0x880] ;  /* 0x0008800001187983 */ /* 0x000f680000300800 */
[----:B------:R-:W5:Y:S04]  /*7dd00*/  LDL.LU R25, [R1+0x884] ;  /* 0x0008840001197983 */ /* 0x000f680000300800 */
[----:B------:R-:W-:Y:S04]  /*7dd10*/  STL.64 [R1+0x5558], R26 ;  /* 0x0055581a01007387 */ /* 0x000fe80000100a00 */
[----:B-----5:R0:W-:Y:S04]  /*7dd20*/  STL.64 [R1+0x5550], R24 ;  /* 0x0055501801007387 */ /* 0x0201e80000100a00 */
[----:B0-----:R-:W5:Y:S04]  /*7dd30*/  LDL.LU R24, [R1+0x4b0] ;  /* 0x0004b00001187983 */ /* 0x001f680000300800 */
[----:B------:R-:W5:Y:S04]  /*7dd40*/  LDL.LU R25, [R1+0x4b4] ;  /* 0x0004b40001197983 */ /* 0x000f680000300800 */
[----:B------:R-:W2:Y:S04]  /*7dd50*/  LDL.LU R26, [R1+0x4b8] ;  /* 0x0004b800011a7983 */ /* 0x000ea80000300800 */
[----:B------:R-:W2:Y:S04]  /*7dd60*/  LDL.LU R27, [R1+0x4bc] ;  /* 0x0004bc00011b7983 */ /* 0x000ea80000300800 */
[----:B------:R-:W3:Y:S04]  /*7dd70*/  LDL.LU R19, [R1+0x854] ;  /* 0x0008540001137983 */ /* 0x000ee80000300800 */
[----:B------:R-:W3:Y:S04]  /*7dd80*/  LDL.LU R20, [R1+0x860] ;  /* 0x0008600001147983 */ /* 0x000ee80000300800 */
[----:B--2---:R-:W-:Y:S04]  /*7dd90*/  STL.64 [R1+0x5568], R26 ;  /* 0x0055681a01007387 */ /* 0x004fe80000100a00 */
[----:B-----5:R0:W-:Y:S04]  /*7dda0*/  STL.64 [R1+0x5560], R24 ;  /* 0x0055601801007387 */ /* 0x0201e80000100a00 */
[----:B0-----:R-:W2:Y:S04]  /*7ddb0*/  LDL.LU R24, [R1+0x480] ;  /* 0x0004800001187983 */ /* 0x001ea80000300800 */
[----:B------:R-:W2:Y:S04]  /*7ddc0*/  LDL.LU R25, [R1+0x484] ;  /* 0x0004840001197983 */ /* 0x000ea80000300800 */
[----:B------:R-:W5:Y:S04]  /*7ddd0*/  LDL.LU R26, [R1+0x488] ;  /* 0x00048800011a7983 */ /* 0x000f680000300800 */
[----:B------:R-:W5:Y:S04]  /*7dde0*/  LDL.LU R27, [R1+0x48c] ;  /* 0x00048c00011b7983 */ /* 0x000f680000300800 */
[----:B------:R-:W2:Y:S04]  /*7ddf0*/  LDL.LU R10, [R1+0x830] ;  /* 0x00083000010a7983 */ /* 0x000ea80000300800 */
[----:B------:R-:W2:Y:S04]  /*7de00*/  LDL.LU R11, [R1+0x834] ;  /* 0x00083400010b7983 */ /* 0x000ea80000300800 */
[----:B------:R-:W2:Y:S04]  /*7de10*/  LDL.LU R16, [R1+0x840] ;  /* 0x0008400001107983 */ /* 0x000ea80000300800 */
[----:B------:R-:W2:Y:S04]  /*7de20*/  LDL.LU R17, [R1+0x844] ;  /* 0x0008440001117983 */ /* 0x000ea80000300800 */
[----:B------:R-:W3:Y:S04]  /*7de30*/  LDL.LU R18, [R1+0x850] ;  /* 0x0008500001127983 */ /* 0x000ee80000300800 */
[----:B---3--:R-:W-:Y:S04]  /*7de40*/  STL.64 [R1+0x5598], R18 ;  /* 0x0055981201007387 */ /* 0x008fe80000100a00 */
[----:B--2---:R0:W-:Y:S04]  /*7de50*/  STL.64 [R1+0x5590], R16 ;  /* 0x0055901001007387 */ /* 0x0041e80000100a00 */
[----:B0-----:R-:W2:Y:S04]  /*7de60*/  LDL.LU R16, [R1+0x410] ;  /* 0x0004100001107983 */ /* 0x001ea80000300800 */
[----:B------:R-:W2:Y:S04]  /*7de70*/  LDL.LU R17, [R1+0x414] ;  /* 0x0004140001117983 */ /* 0x000ea80000300800 */
[----:B------:R-:W2:Y:S04]  /*7de80*/  LDL.LU R18, [R1+0x418] ;  /* 0x0004180001127983 */ /* 0x000ea80000300800 */
[----:B------:R-:W2:Y:S04]  /*7de90*/  LDL.LU R19, [R1+0x41c] ;  /* 0x00041c0001137983 */ /* 0x000ea80000300800 */
[----:B-----5:R-:W-:Y:S04]  /*7dea0*/  STL.64 [R1+0x5578], R26 ;  /* 0x0055781a01007387 */ /* 0x020fe80000100a00 */
[----:B------:R0:W-:Y:S04]  /*7deb0*/  STL.64 [R1+0x5570], R24 ;  /* 0x0055701801007387 */ /* 0x0001e80000100a00 */
[----:B0-----:R-:W3:Y:S04]  /*7dec0*/  LDL.LU R24, [R1+0x460] ;  /* 0x0004600001187983 */ /* 0x001ee80000300800 */
[----:B------:R-:W3:Y:S04]  /*7ded0*/  LDL.LU R25, [R1+0x464] ;  /* 0x0004640001197983 */ /* 0x000ee80000300800 */
[----:B------:R-:W5:Y:S04]  /*7dee0*/  LDL.LU R26, [R1+0x468] ;  /* 0x00046800011a7983 */ /* 0x000f680000300800 */
[----:B------:R-:W5:Y:S01]  /*7def0*/  LDL.LU R27, [R1+0x46c] ;  /* 0x00046c00011b7983 */ /* 0x000f620000300800 */
[----:B----4-:R-:W-:-:S02]  /*7df00*/  F2FP.F16.E4M3.UNPACK_B R8, R8.H1 ;  /* 0x00000008ff08723e */ /* 0x010fc400030006ff */
[----:B------:R-:W-:Y:S01]  /*7df10*/  F2FP.F16.E4M3.UNPACK_B R9, R9.H1 ;  /* 0x00000009ff09723e */ /* 0x000fe200030006ff */
[----:B-----5:R-:W-:Y:S04]  /*7df20*/  STL.64 [R1+0x5588], R26 ;  /* 0x0055881a01007387 */ /* 0x020fe80000100a00 */
[----:B---3--:R0:W-:Y:S04]  /*7df30*/  STL.64 [R1+0x5580], R24 ;  /* 0x0055801801007387 */ /* 0x0081e80000100a00 */
[----:B0-----:R-:W3:Y:S04]  /*7df40*/  LDL.LU R24, [R1+0x430] ;  /* 0x0004300001187983 */ /* 0x001ee80000300800 */
[----:B------:R-:W3:Y:S04]  /*7df50*/  LDL.LU R25, [R1+0x434] ;  /* 0x0004340001197983 */ /* 0x000ee80000300800 */
[----:B------:R-:W3:Y:S04]  /*7df60*/  LDL.LU R26, [R1+0x438] ;  /* 0x00043800011a7983 */ /* 0x000ee80000300800 */
[----:B------:R-:W3:Y:S04]  /*7df70*/  LDL.LU R27, [R1+0x43c] ;  /* 0x00043c00011b7983 */ /* 0x000ee80000300800 */
[----:B------:R-:W4:Y:S04]  /*7df80*/  LDL.LU R21, [R1+0x864] ;  /* 0x0008640001157983 */ /* 0x000f280000300800 */
[----:B------:R-:W5:Y:S04]  /*7df90*/  LDL.LU R22, [R1+0x870] ;  /* 0x0008700001167983 */ /* 0x000f680000300800 */
[----:B------:R-:W4:Y:S04]  /*7dfa0*/  LDL.LU R5, [R1+0xfcc] ;  /* 0x000fcc0001057983 */ /* 0x000f280000300800 */
[----:B------:R-:W4:Y:S04]  /*7dfb0*/  LDL.LU R4, [R1+0xfe8] ;  /* 0x000fe80001047983 */ /* 0x000f280000300800 */
[----:B------:R-:W4:Y:S04]  /*7dfc0*/  LDL.LU R6, [R1+0xfe4] ;  /* 0x000fe40001067983 */ /* 0x000f280000300800 */
[----:B------:R-:W4:Y:S04]  /*7dfd0*/  LDL.LU R29, [R1+0xfe0] ;  /* 0x000fe000011d7983 */ /* 0x000f280000300800 */
[----:B------:R-:W4:Y:S01]  /*7dfe0*/  LDL.LU R7, [R1+0xffc] ;  /* 0x000ffc0001077983 */ /* 0x000f220000300800 */
[----:B------:R-:W-:Y:S01]  /*7dff0*/  F2FP.F16.E4M3.UNPACK_B R10, R10.H1 ;  /* 0x0000000aff0a723e */ /* 0x000fe200030006ff */
[----:B--2---:R-:W-:Y:S01]  /*7e000*/  HMMA.16816.F32 R16, R12, R8, R16 ;  /* 0x000000080c10723c */ /* 0x004fe20000001810 */
[----:B------:R-:W-:-:S07]  /*7e010*/  F2FP.F16.E4M3.UNPACK_B R11, R11.H1 ;  /* 0x0000000bff0b723e */ /* 0x000fce00030006ff */
[----:B---3--:R-:W-:Y:S01]  /*7e020*/  HMMA.16816.F32 R24, R12, R10, R24 ;  /* 0x0000000a0c18723c */ /* 0x008fe20000001818 */
[----:B----4-:R-:W-:Y:S04]  /*7e030*/  STL.64 [R1+0x5548], R6 ;  /* 0x0055480601007387 */ /* 0x010fe80000100a00 */
[----:B------:R0:W-:Y:S04]  /*7e040*/  STL.64 [R1+0x5540], R4 ;  /* 0x0055400401007387 */ /* 0x0001e80000100a00 */
[----:B0-----:R-:W2:Y:S04]  /*7e050*/  LDL.LU R4, [R1+0x4c0] ;  /* 0x0004c00001047983 */ /* 0x001ea80000300800 */
[----:B------:R-:W2:Y:S04]  /*7e060*/  LDL.LU R5, [R1+0x4c4] ;  /* 0x0004c40001057983 */ /* 0x000ea80000300800 */
[----:B------:R-:W2:Y:S04]  /*7e070*/  LDL.LU R6, [R1+0x4c8] ;  /* 0x0004c80001067983 */ /* 0x000ea80000300800 */
[----:B------:R-:W2:Y:S04]  /*7e080*/  LDL.LU R7, [R1+0x4cc] ;  /* 0x0004cc0001077983 */ /* 0x000ea80000300800 */
[----:B------:R-:W3:Y:S04]  /*7e090*/  LDL.LU R0, [R1+0xff8] ;  /* 0x000ff80001007983 */ /* 0x000ee80000300800 */
[----:B------:R-:W-:Y:S04]  /*7e0a0*/  STL.64 [R1+0x610], R16 ;  /* 0x0006101001007387 */ /* 0x000fe80000100a00 */
[----:B------:R0:W-:Y:S04]  /*7e0b0*/  STL.64 [R1+0x618], R18 ;  /* 0x0006181201007387 */ /* 0x0001e80000100a00 */
[----:B0-----:R-:W4:Y:S04]  /*7e0c0*/  LDL.LU.64 R18, [R1+0x5598] ;  /* 0x0055980001127983 */ /* 0x001f280000300a00 */
[----:B------:R-:W2:Y:S04]  /*7e0d0*/  LDL.LU.64 R16, [R1+0x5590] ;  /* 0x0055900001107983 */ /* 0x000ea80000300a00 */
[----:B------:R-:W-:Y:S04]  /*7e0e0*/  STL.64 [R1+0x620], R24 ;  /* 0x0006201801007387 */ /* 0x000fe80000100a00 */
[----:B------:R0:W-:Y:S04]  /*7e0f0*/  STL.64 [R1+0x628], R26 ;  /* 0x0006281a01007387 */ /* 0x0001e80000100a00 */
[----:B0-----:R-:W3:Y:S04]  /*7e100*/  LDL.LU.64 R26, [R1+0x5588] ;  /* 0x00558800011a7983 */ /* 0x001ee80000300a00 */
[----:B------:R-:W3:Y:S04]  /*7e110*/  LDL.LU.64 R24, [R1+0x5580] ;  /* 0x0055800001187983 */ /* 0x000ee80000300a00 */
[----:B------:R-:W-:Y:S04]  /*7e120*/  STL.64 [R1+0x5310], R10 ;  /* 0x0053100a01007387 */ /* 0x000fe80000100a00 */
[----:B------:R0:W-:Y:S04]  /*7e130*/  STL.64 [R1+0x5308], R8 ;  /* 0x0053080801007387 */ /* 0x0001e80000100a00 */
[----:B0-----:R-:W4:Y:S04]  /*7e140*/  LDL.LU R8, [R1+0x4a0] ;  /* 0x0004a00001087983 */ /* 0x001f280000300800 */
[----:B------:R-:W4:Y:S04]  /*7e150*/  LDL.LU R9, [R1+0x4a4] ;  /* 0x0004a40001097983 */ /* 0x000f280000300800 */
[----:B------:R-:W4:Y:S04]  /*7e160*/  LDL.LU R10, [R1+0x4a8] ;  /* 0x0004a800010a7983 */ /* 0x000f280000300800 */
[----:B------:R-:W4:Y:S01]  /*7e170*/  LDL.LU R11, [R1+0x4ac] ;  /* 0x0004ac00010b7983 */ /* 0x000f220000300800 */
[----:B--2---:R-:W-:-:S02]  /*7e180*/  F2FP.F16.E4M3.UNPACK_B R16, R16.H1 ;  /* 0x00000010ff10723e */ /* 0x004fc400030006ff */
[----:B------:R-:W-:-:S07]  /*7e190*/  F2FP.F16.E4M3.UNPACK_B R17, R17.H1 ;  /* 0x00000011ff11723e */ /* 0x000fce00030006ff */
[----:B---3--:R-:W-:-:S15]  /*7e1a0*/  HMMA.16816.F32 R24, R12, R16, R24 ;  /* 0x000000100c18723c */ /* 0x008fde0000001818 */
[----:B------:R-:W-:-:S04]  /*7e1b0*/  NOP ;  /* 0x0000000000007918 */ /* 0x000fc80000000000 */
[----:B------:R-:W-:Y:S04]  /*7e1c0*/  STL.64 [R1+0x640], R24 ;  /* 0x0006401801007387 */ /* 0x000fe80000100a00 */
[----:B------:R0:W-:Y:S04]  /*7e1d0*/  STL.64 [R1+0x648], R26 ;  /* 0x0006481a01007387 */ /* 0x0001e80000100a00 */
[----:B0-----:R-:W2:Y:S04]  /*7e1e0*/  LDL.LU.64 R26, [R1+0x5578] ;  /* 0x00557800011a7983 */ /* 0x001ea80000300a00 */
[----:B------:R-:W2:Y:S01]  /*7e1f0*/  LDL.LU.64 R24, [R1+0x5570] ;  /* 0x0055700001187983 */ /* 0x000ea20000300a00 */
[----:B----4-:R-:W-:-:S02]  /*7e200*/  F2FP.F16.E4M3.UNPACK_B R18, R18.H1 ;  /* 0x00000012ff12723e */ /* 0x010fc400030006ff */
        /* <DEDUP_REMOVED lines=9> */
[----:B------:R0:W-:Y:S04]  /*7e2a0*/  STL.64 [R1+0x5320], R18 ;  /* 0x0053201201007387 */ /* 0x0001e80000100a00 */
[----:B0-----:R-:W3:Y:S04]  /*7e2b0*/  LDL.LU R18, [R1+0xfd4] ;  /* 0x000fd40001127983 */ /* 0x001ee80000300800 */
[----:B------:R-:W4:Y:S04]  /*7e2c0*/  LDL.LU R19, [R1+0xff0] ;  /* 0x000ff00001137983 */ /* 0x000f280000300800 */
[----:B------:R-:W-:Y:S01]  /*7e2d0*/  STL.64 [R1+0x5318], R16 ;  /* 0x0053181001007387 */ /* 0x000fe20000100a00 */
[----:B--2---:R-:W-:-:S15]  /*7e2e0*/  HMMA.16816.F32 R24, R12, R20, R24 ;  /* 0x000000140c18723c */ /* 0x004fde0000001818 */
[----:B------:R-:W-:-:S04]  /*7e2f0*/  NOP ;  /* 0x0000000000007918 */ /* 0x000fc80000000000 */
[----:B------:R-:W-:Y:S04]  /*7e300*/  STL.64 [R1+0x660], R24 ;  /* 0x0006601801007387 */ /* 0x000fe80000100a00 */
[----:B------:R0:W-:Y:S04]  /*7e310*/  STL.64 [R1+0x668], R26 ;  /* 0x0006681a01007387 */ /* 0x0001e80000100a00 */
[----:B0-----:R-:W2:Y:S04]  /*7e320*/  LDL.LU.64 R26, [R1+0x5558] ;  /* 0x00555800011a7983 */ /* 0x001ea80000300a00 */
[----:B------:R-:W2:Y:S01]  /*7e330*/  LDL.LU.64 R24, [R1+0x5550] ;  /* 0x0055500001187983 */ /* 0x000ea20000300a00 */
[----:B-----5:R-:W-:-:S02]  /*7e340*/  F2FP.F16.E4M3.UNPACK_B R22, R22.H1 ;  /* 0x00000016ff16723e */ /* 0x020fc400030006ff */
[----:B------:R-:W-:-:S07]  /*7e350*/  F2FP.F16.E4M3.UNPACK_B R23, R23.H1 ;  /* 0x00000017ff17723e */ /* 0x000fce00030006ff */
[----:B------:R-:W-:-:S15]  /*7e360*/  HMMA.16816.F32 R4, R12, R22, R4 ;  /* 0x000000160c04723c */ /* 0x000fde0000001804 */
[----:B------:R-:W-:-:S04]  /*7e370*/  NOP ;  /* 0x0000000000007918 */ /* 0x000fc80000000000 */
[----:B------:R-:W-:Y:S04]  /*7e380*/  STL.64 [R1+0x670], R4 ;  /* 0x0006700401007387 */ /* 0x000fe80000100a00 */
[----:B------:R0:W-:Y:S04]  /*7e390*/  STL.64 [R1+0x678], R6 ;  /* 0x0006780601007387 */ /* 0x0001e80000100a00 */
[----:B0-----:R-:W5:Y:S04]  /*7e3a0*/  LDL.LU.64 R6, [R1+0x5548] ;  /* 0x0055480001067983 */ /* 0x001f680000300a00 */
[----:B------:R-:W3:Y:S04]  /*7e3b0*/  LDL.LU.64 R4, [R1+0x5540] ;  /* 0x0055400001047983 */ /* 0x000ee80000300a00 */
[----:B------:R-:W-:Y:S04]  /*7e3c0*/  STL.64 [R1+0x52f8], R22 ;  /* 0x0052f81601007387 */ /* 0x000fe80000100a00 */
[----:B------:R0:W-:Y:S01]  /*7e3d0*/  STL.64 [R1+0x52f0], R20 ;  /* 0x0052f01401007387 */ /* 0x0001e20000100a00 */
[----:B--2---:R-:W-:-:S02]  /*7e3e0*/  F2FP.F16.E4M3.UNPACK_B R24, R24.H1 ;  /* 0x00000018ff18723e */ /* 0x004fc400030006ff */
[----:B------:R-:W-:-:S07]  /*7e3f0*/  F2FP.F16.E4M3.UNPACK_B R25, R25.H1 ;  /* 0x00000019ff19723e */ /* 0x000fce00030006ff */
[----:B------:R-:W-:Y:S01]  /*7e400*/  HMMA.16816.F32 R8, R12, R24, R8 ;  /* 0x000000180c08723c */ /* 0x000fe20000001808 */
[----:B------:R-:W-:Y:S04]  /*7e410*/  STL [R1+0x52c4], R24 ;  /* 0x0052c41801007387 */ /* 0x000fe80000100800 */
[----:B------:R-:W-:-:S14]  /*7e420*/  STL [R1+0x52c0], R25 ;  /* 0x0052c01901007387 */ /* 0x000fdc0000100800 */
[----:B------:R-:W-:Y:S04]  /*7e430*/  STL.64 [R1+0x630], R8 ;  /* 0x0006300801007387 */ /* 0x000fe80000100a00 */
[----:B------:R-:W-:Y:S04]  /*7e440*/  STL.64 [R1+0x638], R10 ;  /* 0x0006380a01007387 */ /* 0x000fe80000100a00 */
[----:B------:R-:W-:Y:S04]  /*7e450*/  STL.64 [R1+0x5348], R26 ;  /* 0x0053481a01007387 */ /* 0x000fe80000100a00 */
[----:B0-----:R-:W2:Y:S04]  /*7e460*/  LDL.LU R20, [R1+0x100] ;  /* 0x0001000001147983 */ /* 0x001ea80000300800 */
[----:B------:R-:W2:Y:S04]  /*7e470*/  LDL.LU R21, [R1+0x104] ;  /* 0x0001040001157983 */ /* 0x000ea80000300800 */
[----:B------:R-:W2:Y:S04]  /*7e480*/  LDL.LU R22, [R1+0x108] ;  /* 0x0001080001167983 */ /* 0x000ea80000300800 */
[----:B------:R-:W2:Y:S01]  /*7e490*/  LDL.LU R23, [R1+0x10c] ;  /* 0x00010c0001177983 */ /* 0x000ea20000300800 */
[----:B---3--:R-:W-:-:S02]  /*7e4a0*/  IMAD R5, R5, 0x100, R18 ;  /* 0x0000010005057824 */ /* 0x008fc400078e0212 */
[----:B----4-:R-:W-:Y:S01]  /*7e4b0*/  IMAD R4, R4, 0x100, R19 ;  /* 0x0000010004047824 */ /* 0x010fe200078e0213 */
[----:B--2---:R-:W-:Y:S04]  /*7e4c0*/  STL.64 [R1+0x5340], R22 ;  /* 0x0053401601007387 */ /* 0x004fe80000100a00 */
[----:B------:R0:W-:Y:S04]  /*7e4d0*/  STL.64 [R1+0x5338], R20 ;  /* 0x0053381401007387 */ /* 0x0001e80000100a00 */
[----:B------:R-:W2:Y:S04]  /*7e4e0*/  LDL.LU R16, [R1+0x180] ;  /* 0x0001800001107983 */ /* 0x000ea80000300800 */
[----:B------:R-:W2:Y:S04]  /*7e4f0*/  LDL.LU R17, [R1+0x184] ;  /* 0x0001840001117983 */ /* 0x000ea80000300800 */
[----:B------:R-:W3:Y:S04]  /*7e500*/  LDL.LU R18, [R1+0x188] ;  /* 0x0001880001127983 */ /* 0x000ee80000300800 */
[----:B------:R-:W3:Y:S04]  /*7e510*/  LDL.LU R19, [R1+0x18c] ;  /* 0x00018c0001137983 */ /* 0x000ee80000300800 */
[----:B---3--:R1:W-:Y:S04]  /*7e520*/  STL.64 [R1+0x5358], R18 ;  /* 0x0053581201007387 */ /* 0x0083e80000100a00 */
[----:B--2---:R-:W-:Y:S04]  /*7e530*/  STL.64 [R1+0x5350], R16 ;  /* 0x0053501001007387 */ /* 0x004fe80000100a00 */
[----:B0-----:R-:W2:Y:S04]  /*7e540*/  LDL.LU R20, [R1+0x1c0] ;  /* 0x0001c00001147983 */ /* 0x001ea80000300800 */
[----:B------:R-:W2:Y:S04]  /*7e550*/  LDL.LU R21, [R1+0x1c4] ;  /* 0x0001c40001157983 */ /* 0x000ea80000300800 */
[----:B------:R-:W3:Y:S04]  /*7e560*/  LDL.LU R22, [R1+0x1c8] ;  /* 0x0001c80001167983 */ /* 0x000ee80000300800 */
[----:B------:R-:W3:Y:S04]  /*7e570*/  LDL.LU R23, [R1+0x1cc] ;  /* 0x0001cc0001177983 */ /* 0x000ee80000300800 */
[----:B---3--:R-:W-:Y:S04]  /*7e580*/  STL.64 [R1+0x5368], R22 ;  /* 0x0053681601007387 */ /* 0x008fe80000100a00 */
[----:B--2---:R0:W-:Y:S04]  /*7e590*/  STL.64 [R1+0x5360], R20 ;  /* 0x0053601401007387 */ /* 0x0041e80000100a00 */
[----:B-1----:R-:W2:Y:S04]  /*7e5a0*/  LDL.LU R18, [R1] ;  /* 0x0000000001127983 */ /* 0x002ea80000300800 */
[----:B------:R-:W2:Y:S04]  /*7e5b0*/  LDL.LU R19, [R1+0x4] ;  /* 0x0000040001137983 */ /* 0x000ea80000300800 */
[----:B--2---:R-:W-:Y:S04]  /*7e5c0*/  STL.64 [R1+0x5370], R18 ;  /* 0x0053701201007387 */ /* 0x004fe80000100a00 */
[----:B0-----:R-:W2:Y:S04]  /*7e5d0*/  LDL.LU R20, [R1+0x200] ;  /* 0x0002000001147983 */ /* 0x001ea80000300800 */
[----:B------:R-:W2:Y:S04]  /*7e5e0*/  LDL.LU R21, [R1+0x204] ;  /* 0x0002040001157983 */ /* 0x000ea80000300800 */
[----:B------:R-:W3:Y:S04]  /*7e5f0*/  LDL.LU R22, [R1+0x208] ;  /* 0x0002080001167983 */ /* 0x000ee80000300800 */
[----:B------:R-:W3:Y:S04]  /*7e600*/  LDL.LU R23, [R1+0x20c] ;  /* 0x00020c0001177983 */ /* 0x000ee80000300800 */
[----:B---3--:R-:W-:Y:S04]  /*7e610*/  STL.64 [R1+0x5380], R22 ;  /* 0x0053801601007387 */ /* 0x008fe80000100a00 */
[----:B--2---:R0:W-:Y:S04]  /*7e620*/  STL.64 [R1+0x5378], R20 ;  /* 0x0053781401007387 */ /* 0x0041e80000100a00 */
[----:B------:R-:W2:Y:S04]  /*7e630*/  LDL.LU R16, [R1+0x8] ;  /* 0x0000080001107983 */ /* 0x000ea80000300800 */
        /* <DEDUP_REMOVED lines=10> */
[----:B--2---:R1:W-:Y:S04]  /*7e6e0*/  STL.64 [R1+0x53a0], R18 ;  /* 0x0053a01201007387 */ /* 0x0043e80000100a00 */
        /* <DEDUP_REMOVED lines=8> */
[----:B-1----:R-:W3:Y:S04]  /*7e770*/  LDL.LU R18, [R1+0x20] ;  /* 0x0000200001127983 */ /* 0x002ee80000300800 */
[----:B------:R-:W3:Y:S04]  /*7e780*/  LDL.LU R19, [R1+0x24] ;  /* 0x0000240001137983 */ /* 0x000ee80000300800 */
[----:B--2---:R1:W-:Y:S04]  /*7e790*/  STL.64 [R1+0x53b8], R16 ;  /* 0x0053b81001007387 */ /* 0x0043e80000100a00 */
[----:B---3--:R-:W-:Y:S04]  /*7e7a0*/  STL.64 [R1+0x53d0], R18 ;  /* 0x0053d01201007387 */ /* 0x008fe80000100a00 */
[----:B0-----:R-:W2:Y:S04]  /*7e7b0*/  LDL.LU R20, [R1+0x260] ;  /* 0x0002600001147983 */ /* 0x001ea80000300800 */
[----:B------:R-:W2:Y:S04]  /*7e7c0*/  LDL.LU R21, [R1+0x264] ;  /* 0x0002640001157983 */ /* 0x000ea80000300800 */
[----:B------:R-:W3:Y:S04]  /*7e7d0*/  LDL.LU R22, [R1+0x268] ;  /* 0x0002680001167983 */ /* 0x000ee80000300800 */
[----:B------:R-:W3:Y:S04]  /*7e7e0*/  LDL.LU R23, [R1+0x26c] ;  /* 0x00026c0001177983 */ /* 0x000ee80000300800 */
[----:B-1----:R-:W4:Y:S04]  /*7e7f0*/  LDL.LU R16, [R1+0x28] ;  /* 0x0000280001107983 */ /* 0x002f280000300800 */
[----:B------:R-:W4:Y:S04]  /*7e800*/  LDL.LU R17, [R1+0x2c] ;  /* 0x00002c0001117983 */ /* 0x000f280000300800 */
[----:B----4-:R-:W-:Y:S04]  /*7e810*/  STL.64 [R1+0x53e8], R16 ;  /* 0x0053e81001007387 */ /* 0x010fe80000100a00 */
        /* <DEDUP_REMOVED lines=35> */
[----:B------:R-:W2:Y:S04]  /*7ea50*/  LDL.LU R18, [R1+0x50] ;  /* 0x0000500001127983 */ /* 0x000ea80000300800 */
[----:B------:R-:W2:Y:S04]  /*7ea60*/  LDL.LU R19, [R1+0x54] ;  /* 0x0000540001137983 */ /* 0x000ea80000300800 */
[----:B----4-:R-:W-:Y:S04]  /*7ea70*/  STL.64 [R1+0x5448], R16 ;  /* 0x0054481001007387 */ /* 0x010fe80000100a00 */
[----:B--2---:R-:W-:Y:S04]  /*7ea80*/  STL.64 [R1+0x5460], R18 ;  /* 0x0054601201007387 */ /* 0x004fe80000100a00 */
[----:B---3--:R-:W-:Y:S04]  /*7ea90*/  STL.64 [R1+0x5428], R22 ;  /* 0x0054281601007387 */ /* 0x008fe80000100a00 */
[----:B------:R0:W-:Y:S04]  /*7eaa0*/  STL.64 [R1+0x5420], R20 ;  /* 0x0054201401007387 */ /* 0x0001e80000100a00 */
        /* <DEDUP_REMOVED lines=89> */
[----:B------:R-:W3:Y:S01]  /*7f040*/  LDL.LU R23, [R1+0x47c] ;  /* 0x00047c0001177983 */ /* 0x000ee20000300800 */
[----:B-----5:R-:W-:-:S02]  /*7f050*/  IMAD R29, R29, 0x100, R6 ;  /* 0x000001001d1d7824 */ /* 0x020fc400078e0206 */
[----:B------:R-:W-:Y:S01]  /*7f060*/  IMAD R0, R0, 0x100, R7 ;  /* 0x0000010000007824 */ /* 0x000fe200078e0207 */
[----:B---3--:R-:W-:Y:S04]  /*7f070*/  STL.64 [R1+0x5530], R22 ;  /* 0x0055301601007387 */ /* 0x008fe80000100a00 */
[----:B--2---:R0:W-:Y:S04]  /*7f080*/  STL.64 [R1+0x5528], R20 ;  /* 0x0055281401007387 */ /* 0x0041e80000100a00 */
[----:B0-----:R-:W4:Y:S04]  /*7f090*/  LDL.LU R20, [R1+0x490] ;  /* 0x0004900001147983 */ /* 0x001f280000300800 */
[----:B------:R-:W4:Y:S04]  /*7f0a0*/  LDL.LU R21, [R1+0x494] ;  /* 0x0004940001157983 */ /* 0x000f280000300800 */
[----:B------:R-:W4:Y:S04]  /*7f0b0*/  LDL.LU R22, [R1+0x498] ;  /* 0x0004980001167983 */ /* 0x000f280000300800 */
[----:B------:R-:W4:Y:S01]  /*7f0c0*/  LDL.LU R23, [R1+0x49c] ;  /* 0x00049c0001177983 */ /* 0x000f220000300800 */
[----:B------:R-:W-:-:S02]  /*7f0d0*/  F2FP.F16.E4M3.UNPACK_B R12, R5 ;  /* 0x00000005ff0c723e */ /* 0x000fc400020006ff */
[----:B------:R-:W-:Y:S02]  /*7f0e0*/  F2FP.F16.E4M3.UNPACK_B R14, R4 ;  /* 0x00000004ff0e723e */ /* 0x000fe400020006ff */
[----:B------:R-:W-:Y:S02]  /*7f0f0*/  F2FP.F16.E4M3.UNPACK_B R13, R29 ;  /* 0x0000001dff0d723e */ /* 0x000fe400020006ff */
[----:B------:R-:W-:Y:S01]  /*7f100*/  F2FP.F16.E4M3.UNPACK_B R15, R0 ;  /* 0x00000000ff0f723e */ /* 0x000fe200020006ff */
[----:B------:R-:W2:Y:S04]  /*7f110*/  LDL.LU R24, [R1+0x1e0] ;  /* 0x0001e00001187983 */ /* 0x000ea80000300800 */
[----:B------:R-:W2:Y:S04]  /*7f120*/  LDL.LU R25, [R1+0x1e4] ;  /* 0x0001e40001197983 */ /* 0x000ea80000300800 */
[----:B------:R-:W2:Y:S04]  /*7f130*/  LDL.LU R26, [R1+0x1e8] ;  /* 0x0001e800011a7983 */ /* 0x000ea80000300800 */
[----:B------:R-:W2:Y:S04]  /*7f140*/  LDL.LU R27, [R1+0x1ec] ;  /* 0x0001ec00011b7983 */ /* 0x000ea80000300800 */
[----:B------:R-:W3:Y:S04]  /*7f150*/  LDL.LU R4, [R1+0x1a0] ;  /* 0x0001a00001047983 */ /* 0x000ee80000300800 */
[----:B------:R-:W3:Y:S04]  /*7f160*/  LDL.LU R5, [R1+0x1a4] ;  /* 0x0001a40001057983 */ /* 0x000ee80000300800 */
[----:B------:R-:W3:Y:S04]  /*7f170*/  LDL.LU R6, [R1+0x1a8] ;  /* 0x0001a80001067983 */ /* 0x000ee80000300800 */
[----:B------:R-:W3:Y:S04]  /*7f180*/  LDL.LU R7, [R1+0x1ac] ;  /* 0x0001ac0001077983 */ /* 0x000ee80000300800 */
[----:B------:R-:W5:Y:S04]  /*7f190*/  LDL.LU R8, [R1+0x160] ;  /* 0x0001600001087983 */ /* 0x000f680000300800 */
[----:B------:R-:W5:Y:S04]  /*7f1a0*/  LDL.LU R9, [R1+0x164] ;  /* 0x0001640001097983 */ /* 0x000f680000300800 */
[----:B------:R-:W5:Y:S04]  /*7f1b0*/  LDL.LU R10, [R1+0x168] ;  /* 0x00016800010a7983 */ /* 0x000f680000300800 */
[----:B------:R-:W5:Y:S04]  /*7f1c0*/  LDL.LU R11, [R1+0x16c] ;  /* 0x00016c00010b7983 */ /* 0x000f680000300800 */
[----:B------:R-:W2:Y:S04]  /*7f1d0*/  LDL.LU R29, [R1+0x553c] ;  /* 0x00553c00011d7983 */ /* 0x000ea80000300800 */
[----:B------:R-:W2:Y:S01]  /*7f1e0*/  LDL.LU R0, [R1+0x5538] ;  /* 0x0055380001007983 */ /* 0x000ea20000300800 */
[----:B----4-:R-:W-:Y:S03]  /*7f1f0*/  HMMA.16816.F32 R16, R12, R16, R20 ;  /* 0x000000100c10723c */ /* 0x010fe60000001814 */
[----:B------:R-:W4:Y:S04]  /*7f200*/  LDL.LU.64 R22, [R1+0x5530] ;  /* 0x0055300001167983 */ /* 0x000f280000300a00 */
[----:B------:R-:W4:-:S12]  /*7f210*/  LDL.LU.64 R20, [R1+0x5528] ;  /* 0x0055280001147983 */ /* 0x000f180000300a00 */
[----:B------:R-:W-:Y:S04]  /*7f220*/  STL.64 [R1+0x4b0], R16 ;  /* 0x0004b01001007387 */ /* 0x000fe80000100a00 */
[----:B------:R0:W-:Y:S04]  /*7f230*/  STL.64 [R1+0x4b8], R18 ;  /* 0x0004b81201007387 */ /* 0x0001e80000100a00 */
[----:B0-----:R-:W4:Y:S02]  /*7f240*/  LDL.LU.64 R18, [R1+0x5520] ;  /* 0x0055200001127983 */ /* 0x001f240000300a00 */
[----:B----4-:R-:W-:Y:S02]  /*7f250*/  HMMA.16816.F32 R16, R12, R18, R20 ;  /* 0x000000120c10723c */ /* 0x010fe40000001814 */
[----:B------:R-:W4:Y:S04]  /*7f260*/  LDL.LU.64 R22, [R1+0x5518] ;  /* 0x0055180001167983 */ /* 0x000f280000300a00 */
[----:B------:R-:W4:-:S13]  /*7f270*/  LDL.LU.64 R20, [R1+0x5510] ;  /* 0x0055100001147983 */ /* 0x000f1a0000300a00 */
[----:B------:R0:W-:Y:S04]  /*7f280*/  STL.64 [R1+0x480], R16 ;  /* 0x0004801001007387 */ /* 0x0001e80000100a00 */
[----:B------:R4:W-:Y:S04]  /*7f290*/  STL.64 [R1+0x488], R18 ;  /* 0x0004881201007387 */ /* 0x0009e80000100a00 */
[----:B0-----:R-:W4:Y:S02]  /*7f2a0*/  LDL.LU.64 R16, [R1+0x5508] ;  /* 0x0055080001107983 */ /* 0x001f240000300a00 */
[----:B----4-:R-:W-:Y:S02]  /*7f2b0*/  HMMA.16816.F32 R16, R12, R16, R20 ;  /* 0x000000100c10723c */ /* 0x010fe40000001814 */
[----:B------:R-:W4:Y:S04]  /*7f2c0*/  LDL.LU.64 R22, [R1+0x5500] ;  /* 0x0055000001167983 */ /* 0x000f280000300a00 */
[----:B------:R-:W4:-:S13]  /*7f2d0*/  LDL.LU.64 R20, [R1+0x54f8] ;  /* 0x0054f80001147983 */ /* 0x000f1a0000300a00 */
        /* <DEDUP_REMOVED lines=98> */
[----:B0-----:R-:W4:Y:S01]  /*7f900*/  LDL.LU.64 R18, [R1+0x5370] ;  /* 0x0053700001127983 */ /* 0x001f220000300a00 */
[C---:B--2---:R-:W-:Y:S08]  /*7f910*/  HMMA.16816.F32 R24, R12.reuse, R28, R24 ;  /* 0x0000001c0c18723c */ /* 0x044ff00000001818 */
[----:B----4-:R-:W-:Y:S01]  /*7f920*/  HMMA.16816.F32 R16, R12, R18, R20 ;  /* 0x000000120c10723c */ /* 0x010fe20000001814 */
[----:B------:R-:W2:Y:S04]  /*7f930*/  LDL.LU.64 R22, [R1+0x5368] ;  /* 0x0053680001167983 */ /* 0x000ea80000300a00 */
[----:B------:R-:W2:-:S14]  /*7f940*/  LDL.LU.64 R20, [R1+0x5360] ;  /* 0x0053600001147983 */ /* 0x000e9c0000300a00 */
[----:B------:R-:W-:Y:S04]  /*7f950*/  STL.64 [R1+0x1f0], R16 ;  /* 0x0001f01001007387 */ /* 0x000fe80000100a00 */
[----:B------:R0:W-:Y:S04]  /*7f960*/  STL.64 [R1+0x1f8], R18 ;  /* 0x0001f81201007387 */ /* 0x0001e80000100a00 */
[----:B0-----:R-:W4:Y:S04]  /*7f970*/  LDL.LU.64 R18, [R1+0x5358] ;  /* 0x0053580001127983 */ /* 0x001f280000300a00 */
[----:B------:R-:W4:Y:S04]  /*7f980*/  LDL.LU.64 R16, [R1+0x5350] ;  /* 0x0053500001107983 */ /* 0x000f280000300a00 */
[----:B------:R-:W-:Y:S04]  /*7f990*/  STL.64 [R1+0x1d0], R24 ;  /* 0x0001d01801007387 */ /* 0x000fe80000100a00 */
[----:B------:R0:W-:Y:S04]  /*7f9a0*/  STL.64 [R1+0x1d8], R26 ;  /* 0x0001d81a01007387 */ /* 0x0001e80000100a00 */
[----:B0-----:R-:W2:Y:S01]  /*7f9b0*/  LDL.LU.64 R26, [R1+0x5348] ;  /* 0x00534800011a7983 */ /* 0x001ea20000300a00 */
[C---:B---3--:R-:W-:Y:S08]  /*7f9c0*/  HMMA.16816.F32 R4, R12.reuse, R2, R4 ;  /* 0x000000020c04723c */ /* 0x048ff00000001804 */
[----:B--2---:R-:W-:Y:S01]  /*7f9d0*/  HMMA.16816.F32 R24, R12, R26, R20 ;  /* 0x0000001a0c18723c */ /* 0x004fe20000001814 */
[----:B------:R-:W2:Y:S04]  /*7f9e0*/  LDL.LU.64 R22, [R1+0x5340] ;  /* 0x0053400001167983 */ /* 0x000ea80000300a00 */
[----:B------:R-:W2:-:S14]  /*7f9f0*/  LDL.LU.64 R20, [R1+0x5338] ;  /* 0x0053380001147983 */ /* 0x000e9c0000300a00 */
[----:B------:R0:W-:Y:S04]  /*7fa00*/  STL.64 [R1+0x1b0], R24 ;  /* 0x0001b01801007387 */ /* 0x0001e80000100a00 */
[----:B------:R1:W-:Y:S04]  /*7fa10*/  STL.64 [R1+0x1b8], R26 ;  /* 0x0001b81a01007387 */ /* 0x0003e80000100a00 */
[----:B0-----:R-:W3:Y:S04]  /*7fa20*/  LDL.LU R24, [R1+0x120] ;  /* 0x0001200001187983 */ /* 0x001ee80000300800 */
[----:B------:R-:W3:Y:S04]  /*7fa30*/  LDL.LU R25, [R1+0x124] ;  /* 0x0001240001197983 */ /* 0x000ee80000300800 */
[----:B-1----:R-:W3:Y:S04]  /*7fa40*/  LDL.LU R26, [R1+0x128] ;  /* 0x00012800011a7983 */ /* 0x002ee80000300800 */
[----:B------:R-:W3:Y:S04]  /*7fa50*/  LDL.LU R27, [R1+0x12c] ;  /* 0x00012c00011b7983 */ /* 0x000ee80000300800 */
[----:B------:R-:W-:Y:S04]  /*7fa60*/  STL.64 [R1+0x190], R4 ;  /* 0x0001900401007387 */ /* 0x000fe80000100a00 */
[----:B------:R0:W-:Y:S04]  /*7fa70*/  STL.64 [R1+0x198], R6 ;  /* 0x0001980601007387 */ /* 0x0001e80000100a00 */
[----:B0-----:R-:W5:Y:S04]  /*7fa80*/  LDL.LU.64 R6, [R1+0x5330] ;  /* 0x0053300001067983 */ /* 0x001f680000300a00 */
[----:B------:R-:W4:Y:S02]  /*7fa90*/  LDL.LU.64 R4, [R1+0x5328] ;  /* 0x0053280001047983 */ /* 0x000f240000300a00 */
[C---:B----4-:R-:W-:Y:S08]  /*7faa0*/  HMMA.16816.F32 R16, R12.reuse, R4, R16 ;  /* 0x000000040c10723c */ /* 0x050ff00000001810 */
[C---:B-----5:R-:W-:Y:S11]  /*7fab0*/  HMMA.16816.F32 R4, R12.reuse, R6, R8 ;  /* 0x000000060c04723c */ /* 0x060ff60000001808 */
[----:B------:R-:W-:Y:S04]  /*7fac0*/  STL.64 [R1+0x170], R16 ;  /* 0x0001701001007387 */ /* 0x000fe80000100a00 */
[----:B------:R0:W-:Y:S04]  /*7fad0*/  STL.64 [R1+0x178], R18 ;  /* 0x0001781201007387 */ /* 0x0001e80000100a00 */
[----:B0-----:R-:W4:Y:S04]  /*7fae0*/  LDL.LU.64 R18, [R1+0x5320] ;  /* 0x0053200001127983 */ /* 0x001f280000300a00 */
[----:B------:R-:W2:Y:S04]  /*7faf0*/  LDL.LU.64 R16, [R1+0x5318] ;  /* 0x0053180001107983 */ /* 0x000ea80000300a00 */
[----:B------:R-:W3:Y:S04]  /*7fb00*/  LDL.LU.64 R10, [R1+0x5310] ;  /* 0x00531000010a7983 */ /* 0x000ee80000300a00 */
[----:B------:R-:W5:Y:S04]  /*7fb10*/  LDL.LU.64 R8, [R1+0x5308] ;  /* 0x0053080001087983 */ /* 0x000f680000300a00 */
[----:B------:R0:W-:Y:S04]  /*7fb20*/  STL.64 [R1+0x150], R4 ;  /* 0x0001500401007387 */ /* 0x0001e80000100a00 */
[----:B------:R1:W-:Y:S04]  /*7fb30*/  STL.64 [R1+0x158], R6 ;  /* 0x0001580601007387 */ /* 0x0003e80000100a00 */
[----:B0-----:R-:W5:Y:S04]  /*7fb40*/  LDL.LU R4, [R1+0x140] ;  /* 0x0001400001047983 */ /* 0x001f680000300800 */
[----:B------:R-:W5:Y:S04]  /*7fb50*/  LDL.LU R5, [R1+0x144] ;  /* 0x0001440001057983 */ /* 0x000f680000300800 */
[----:B-1----:R-:W5:Y:S04]  /*7fb60*/  LDL.LU R6, [R1+0x148] ;  /* 0x0001480001067983 */ /* 0x002f680000300800 */
[----:B------:R-:W5:Y:S02]  /*7fb70*/  LDL.LU R7, [R1+0x14c] ;  /* 0x00014c0001077983 */ /* 0x000f640000300800 */
[C---:B-----5:R-:W-:Y:S08]  /*7fb80*/  HMMA.16816.F32 R4, R12.reuse, R8, R4 ;  /* 0x000000080c04723c */ /* 0x060ff00000001804 */
[C---:B---3--:R-:W-:Y:S11]  /*7fb90*/  HMMA.16816.F32 R8, R12.reuse, R10, R24 ;  /* 0x0000000a0c08723c */ /* 0x048ff60000001818 */
[----:B------:R-:W-:Y:S04]  /*7fba0*/  STL.64 [R1+0x130], R4 ;  /* 0x0001300401007387 */ /* 0x000fe80000100a00 */
[----:B------:R2:W-:Y:S04]  /*7fbb0*/  STL.64 [R1+0x138], R6 ;  /* 0x0001380601007387 */ /* 0x0005e80000100a00 */
[----:B------:R-:W3:Y:S01]  /*7fbc0*/  LDL R26, [R1+0x6fc] ;  /* 0x0006fc00011a7983 */ /* 0x000ee20000100800 */
[----:B--2---:R-:W-:Y:S03]  /*7fbd0*/  HMMA.16816.F32 R4, R12, R16, R20 ;  /* 0x000000100c04723c */ /* 0x004fe60000001814 */
[----:B------:R-:W-:Y:S04]  /*7fbe0*/  STL.64 [R1+0x110], R8 ;  /* 0x0001100801007387 */ /* 0x000fe80000100a00 */
[----:B------:R0:W-:Y:S04]  /*7fbf0*/  STL.64 [R1+0x118], R10 ;  /* 0x0001180a01007387 */ /* 0x0001e80000100a00 */
[----:B---3--:R-:W-:Y:S08]  /*7fc00*/  STL [R1+0x52c8], R26 ;  /* 0x0052c81a01007387 */ /* 0x008ff00000100800 */
[----:B------:R-:W-:Y:S04]  /*7fc10*/  STL.64 [R1+0x100], R4 ;  /* 0x0001000401007387 */ /* 0x000fe80000100a00 */
[----:B------:R-:W-:Y:S04]  /*7fc20*/  STL.64 [R1+0x108], R6 ;  /* 0x0001080601007387 */ /* 0x000fe80000100a00 */
[----:B------:R-:W2:Y:S01]  /*7fc30*/  LDL R27, [R1+0x6e8] ;  /* 0x0006e800011b7983 */ /* 0x000ea20000100800 */
[----:B0-----:R-:W-:-:S03]  /*7fc40*/  IMAD.MOV.U32 R10, RZ, RZ, R0 ;  /* 0x000000ffff0a7224 */ /* 0x001fc600078e0000 */
[----:B--2---:R-:W-:Y:S04]  /*7fc50*/  STL [R1+0x52cc], R27 ;  /* 0x0052cc1b01007387 */ /* 0x004fe80000100800 */
[----:B------:R-:W2:Y:S04]  /*7fc60*/  LDL R28, [R1+0x6ec] ;  /* 0x0006ec00011c7983 */ /* 0x000ea80000100800 */
[----:B------:R-:W3:Y:S04]  /*7fc70*/  LDL R29, [R1+0x698] ;  /* 0x00069800011d7983 */ /* 0x000ee80000100800 */
[----:B------:R-:W5:Y:S04]  /*7fc80*/  LDL.LU R8, [R1+0x440] ;  /* 0x0004400001087983 */ /* 0x000f680000300800 */
[----:B------:R-:W5:Y:S04]  /*7fc90*/  LDL.LU R9, [R1+0x444] ;  /* 0x0004440001097983 */ /* 0x000f680000300800 */
[----:B------:R-:W2:Y:S04]  /*7fca0*/  LDL.LU R0, [R1+0x5304] ;  /* 0x0053040001007983 */ /* 0x000ea80000300800 */
[----:B------:R-:W2:Y:S04]  /*7fcb0*/  LDL.LU R11, [R1+0x44c] ;  /* 0x00044c00010b7983 */ /* 0x000ea80000300800 */
[----:B--2---:R-:W-:Y:S04]  /*7fcc0*/  STL.64 [R1+0x5290], R10 ;  /* 0x0052900a01007387 */ /* 0x004fe80000100a00 */
[----:B-----5:R0:W-:Y:S04]  /*7fcd0*/  STL.64 [R1+0x5288], R8 ;  /* 0x0052880801007387 */ /* 0x0201e80000100a00 */
[----:B0-----:R-:W2:Y:S04]  /*7fce0*/  LDL.LU R8, [R1+0xf0] ;  /* 0x0000f00001087983 */ /* 0x001ea80000300800 */
[----:B------:R-:W2:Y:S04]  /*7fcf0*/  LDL.LU R9, [R1+0xf4] ;  /* 0x0000f40001097983 */ /* 0x000ea80000300800 */
[----:B------:R-:W5:Y:S01]  /*7fd00*/  LDL.LU R10, [R1+0xf8] ;  /* 0x0000f800010a7983 */ /* 0x000f620000300800 */
[----:B------:R-:W-:-:S03]  /*7fd10*/  IMAD.MOV.U32 R11, RZ, RZ, R0 ;  /* 0x000000ffff0b7224 */ /* 0x000fc600078e0000 */
[----:B------:R-:W2:Y:S04]  /*7fd20*/  LDL.LU R0, [R1+0x5300] ;  /* 0x0053000001007983 */ /* 0x000ea80000300800 */
[----:B------:R-:W4:Y:S04]  /*7fd30*/  LDL.LU R20, [R1+0xe0] ;  /* 0x0000e00001147983 */ /* 0x000f280000300800 */
[----:B------:R-:W4:Y:S04]  /*7fd40*/  LDL.LU R21, [R1+0xe4] ;  /* 0x0000e40001157983 */ /* 0x000f280000300800 */
[----:B------:R-:W4:Y:S04]  /*7fd50*/  LDL.LU R22, [R1+0xe8] ;  /* 0x0000e80001167983 */ /* 0x000f280000300800 */
[----:B------:R-:W4:Y:S04]  /*7fd60*/  LDL.LU R23, [R1+0xec] ;  /* 0x0000ec0001177983 */ /* 0x000f280000300800 */
[----:B------:R-:W2:Y:S04]  /*7fd70*/  LDL.LU R27, [R1+0x1224] ;  /* 0x00122400011b7983 */ /* 0x000ea80000300800 */
[----:B------:R-:W2:Y:S04]  /*7fd80*/  LDL.LU R2, [R1+0x1220] ;  /* 0x0012200001027983 */ /* 0x000ea80000300800 */
[----:B------:R-:W2:Y:S04]  /*7fd90*/  LDL.LU R26, [R1+0x1240] ;  /* 0x00124000011a7983 */ /* 0x000ea80000300800 */
[----:B------:R-:W3:Y:S04]  /*7fda0*/  LDL.LU R3, [R1+0x1238] ;  /* 0x0012380001037983 */ /* 0x000ee80000300800 */
[----:B------:R-:W3:Y:S04]  /*7fdb0*/  LDL.LU R24, [R1+0x1230] ;  /* 0x0012300001187983 */ /* 0x000ee80000300800 */
[----:B------:R-:W3:Y:S04]  /*7fdc0*/  LDL.LU R4, [R1+0x122c] ;  /* 0x00122c0001047983 */ /* 0x000ee80000300800 */
[----:B------:R-:W3:Y:S04]  /*7fdd0*/  LDL.LU R25, [R1+0x1250] ;  /* 0x0012500001197983 */ /* 0x000ee80000300800 */
[----:B--2---:R-:W-:Y:S04]  /*7fde0*/  STL.64 [R1+0x52d8], R26 ;  /* 0x0052d81a01007387 */ /* 0x004fe80000100a00 */
[----:B---3--:R0:W-:Y:S04]  /*7fdf0*/  STL.64 [R1+0x52d0], R24 ;  /* 0x0052d01801007387 */ /* 0x0081e80000100a00 */
        /* <DEDUP_REMOVED lines=8> */
[----:B------:R-:W2:Y:S01]  /*7fe80*/  LDL.LU R26, [R1+0xc8] ;  /* 0x0000c800011a7983 */ /* 0x000ea20000300800 */
[----:B------:R-:W-:-:S03]  /*7fe90*/  IMAD.MOV.U32 R27, RZ, RZ, R0 ;  /* 0x000000ffff1b7224 */ /* 0x000fc600078e0000 */
[----:B------:R-:W3:Y:S04]  /*7fea0*/  LDL.LU R5, [R1+0x124c] ;  /* 0x00124c0001057983 */ /* 0x000ee80000300800 */
[----:B------:R-:W2:Y:S04]  /*7feb0*/  LDL R0, [R1+0x6a8] ;  /* 0x0006a80001007983 */ /* 0x000ea80000100800 */
[----:B-----5:R0:W-:Y:S04]  /*7fec0*/  STL.64 [R1+0x52a0], R10 ;  /* 0x0052a00a01007387 */ /* 0x0201e80000100a00 */
[----:B0-----:R-:W5:Y:S04]  /*7fed0*/  LDL R10, [R1+0x688] ;  /* 0x00068800010a7983 */ /* 0x001f680000100800 */
[----:B------:R-:W5:Y:S01]  /*7fee0*/  LDL R11, [R1+0x68c] ;  /* 0x00068c00010b7983 */ /* 0x000f620000100800 */
[C---:B----4-:R-:W-:Y:S03]  /*7fef0*/  HMMA.16816.F32 R16, R12.reuse, R18, R20 ;  /* 0x000000120c10723c */ /* 0x050fe60000001814 */
[----:B------:R0:W-:Y:S04]  /*7ff00*/  STL.64 [R1+0x5298], R8 ;  /* 0x0052980801007387 */ /* 0x0001e80000100a00 */
[----:B-----5:R1:W-:Y:S04]  /*7ff10*/  STL.64 [R1+0x52b8], R10 ;  /* 0x0052b80a01007387 */ /* 0x0203e80000100a00 */
[----:B0-----:R-:W4:Y:S04]  /*7ff20*/  LDL.LU R8, [R1+0xa0] ;  /* 0x0000a00001087983 */ /* 0x001f280000300800 */
[----:B------:R-:W4:Y:S04]  /*7ff30*/  LDL.LU R9, [R1+0xa4] ;  /* 0x0000a40001097983 */ /* 0x000f280000300800 */
[----:B-1----:R-:W4:Y:S04]  /*7ff40*/  LDL.LU R10, [R1+0xa8] ;  /* 0x0000a800010a7983 */ /* 0x002f280000300800 */
[----:B------:R-:W4:Y:S04]  /*7ff50*/  LDL.LU R11, [R1+0xac] ;  /* 0x0000ac00010b7983 */ /* 0x000f280000300800 */
[----:B------:R-:W5:Y:S04]  /*7ff60*/  LDL R6, [R1+0x6cc] ;  /* 0x0006cc0001067983 */ /* 0x000f680000100800 */
[----:B------:R-:W2:Y:S04]  /*7ff70*/  LDL R7, [R1+0x6f8] ;  /* 0x0006f80001077983 */ /* 0x000ea80000100800 */
[----:B------:R-:W2:Y:S04]  /*7ff80*/  LDL.LU.64 R22, [R1+0x52f8] ;  /* 0x0052f80001167983 */ /* 0x000ea80000300a00 */
[----:B------:R-:W2:Y:S04]  /*7ff90*/  LDL.LU.64 R20, [R1+0x52f0] ;  /* 0x0052f00001147983 */ /* 0x000ea80000300a00 */
[----:B------:R0:W-:Y:S04]  /*7ffa0*/  STL.64 [R1+0xe0], R16 ;  /* 0x0000e01001007387 */ /* 0x0001e80000100a00 */
[----:B------:R1:W-:Y:S04]  /*7ffb0*/  STL.64 [R1+0xe8], R18 ;  /* 0x0000e81201007387 */ /* 0x0003e80000100a00 */
[----:B0-----:R-:W3:Y:S04]  /*7ffc0*/  LDL.LU R16, [R1+0x390] ;  /* 0x0003900001107983 */ /* 0x001ee80000300800 */
[----:B------:R-:W3:Y:S04]  /*7ffd0*/  LDL.LU R17, [R1+0x394] ;  /* 0x0003940001117983 */ /* 0x000ee80000300800 */
[----:B-1----:R-:W3:Y:S04]  /*7ffe0*/  LDL.LU R18, [R1+0x398] ;  /* 0x0003980001127983 */ /* 0x002ee80000300800 */
[----:B------:R-:W3:Y:S01]  /*7fff0*/  LDL.LU R19, [R1+0x39c] ;  /* 0x00039c0001137983 */ /* 0x000ee20000300800 */
[C---:B--2---:R-:W-:Y:S03]  /*80000*/  HMMA.16816.F32 R24, R12.reuse, R20, R24 ;  /* 0x000000140c18723c */ /* 0x044fe60000001818 */
[----:B---3--:R-:W-:Y:S04]  /*80010*/  STL.64 [R1+0x52b0], R18 ;  /* 0x0052b01201007387 */ /* 0x008fe80000100a00 */
[----:B------:R0:W-:Y:S04]  /*80020*/  STL.64 [R1+0x52a8], R16 ;  /* 0x0052a81001007387 */ /* 0x0001e80000100a00 */
[----:B0-----:R-:W2:Y:S04]  /*80030*/  LDL.LU R16, [R1+0xd0] ;  /* 0x0000d00001107983 */ /* 0x001ea80000300800 */
[----:B------:R-:W2:Y:S04]  /*80040*/  LDL.LU R17, [R1+0xd4] ;  /* 0x0000d40001117983 */ /* 0x000ea80000300800 */
[----:B------:R-:W2:Y:S04]  /*80050*/  LDL.LU R18, [R1+0xd8] ;  /* 0x0000d80001127983 */ /* 0x000ea80000300800 */
[----:B------:R-:W2:Y:S04]  /*80060*/  LDL.LU R19, [R1+0xdc] ;  /* 0x0000dc0001137983 */ /* 0x000ea80000300800 */
[----:B------:R-:W-:Y:S04]  /*80070*/  STL.64 [R1+0xc0], R24 ;  /* 0x0000c01801007387 */ /* 0x000fe80000100a00 */
[----:B------:R0:W-:Y:S04]  /*80080*/  STL.64 [R1+0xc8], R26 ;  /* 0x0000c81a01007387 */ /* 0x0001e80000100a00 */
[----:B0-----:R-:W3:Y:S04]  /*80090*/  LDL.LU.64 R26, [R1+0x52e8] ;  /* 0x0052e800011a7983 */ /* 0x001ee80000300a00 */
[----:B------:R-:W3:Y:S02]  /*800a0*/  LDL.LU.64 R24, [R1+0x52e0] ;  /* 0x0052e00001187983 */ /* 0x000ee40000300a00 */
[----:B---3--:R-:W-:Y:S02]  /*800b0*/  HMMA.16816.F32 R20, R12, R22, R24 ;  /* 0x000000160c14723c */ /* 0x008fe40000001818 */
[----:B------:R-:W3:Y:S04]  /*800c0*/  LDL.LU.64 R26, [R1+0x52d8] ;  /* 0x0052d800011a7983 */ /* 0x000ee80000300a00 */
[----:B------:R-:W2:-:S13]  /*800d0*/  LDL.LU.64 R24, [R1+0x52d0] ;  /* 0x0052d00001187983 */ /* 0x000e9a0000300a00 */
[----:B------:R0:W-:Y:S04]  /*800e0*/  STL.64 [R1+0xb0], R20 ;  /* 0x0000b01401007387 */ /* 0x0001e80000100a00 */
[----:B------:R1:W-:Y:S04]  /*800f0*/  STL.64 [R1+0xb8], R22 ;  /* 0x0000b81601007387 */ /* 0x0003e80000100a00 */
[----:B0-----:R-:W4:Y:S04]  /*80100*/  LDL.LU R20, [R1+0x2c0] ;  /* 0x0002c00001147983 */ /* 0x001f280000300800 */
[----:B------:R-:W4:Y:S04]  /*80110*/  LDL.LU R21, [R1+0x2c4] ;  /* 0x0002c40001157983 */ /* 0x000f280000300800 */
[----:B-1----:R-:W4:Y:S04]  /*80120*/  LDL.LU R22, [R1+0x2c8] ;  /* 0x0002c80001167983 */ /* 0x002f280000300800 */
[----:B------:R-:W4:Y:S01]  /*80130*/  LDL.LU R23, [R1+0x2cc] ;  /* 0x0002cc0001177983 */ /* 0x000f220000300800 */
[----:B---3--:R-:W-:-:S02]  /*80140*/  IMAD R2, R2, 0x100, R27 ;  /* 0x0000010002027824 */ /* 0x008fc400078e021b */
[----:B------:R-:W-:Y:S01]  /*80150*/  IMAD R3, R3, 0x100, R26 ;  /* 0x0000010003037824 */ /* 0x000fe200078e021a */
[----:B------:R-:W3:Y:S04]  /*80160*/  LDL.LU R27, [R1+0x52cc] ;  /* 0x0052cc00011b7983 */ /* 0x000ee80000300800 */
[----:B------:R-:W3:Y:S01]  /*80170*/  LDL.LU R26, [R1+0x52c8] ;  /* 0x0052c800011a7983 */ /* 0x000ee20000300800 */
[----:B--2---:R-:W-:Y:S02]  /*80180*/  IMAD R4, R4, 0x100, R24 ;  /* 0x0000010004047824 */ /* 0x004fe400078e0218 */
[----:B------:R-:W-:Y:S01]  /*80190*/  IMAD R5, R5, 0x100, R25 ;  /* 0x0000010005057824 */ /* 0x000fe200078e0219 */
[----:B------:R-:W4:Y:S04]  /*801a0*/  LDL.LU R24, [R1+0x52c4] ;  /* 0x0052c40001187983 */ /* 0x000f280000300800 */
[----:B------:R-:W4:Y:S02]  /*801b0*/  LDL.LU R25, [R1+0x52c0] ;  /* 0x0052c00001197983 */ /* 0x000f240000300800 */
[----:B----4-:R-:W-:Y:S02]  /*801c0*/  HMMA.16816.F32 R12, R12, R24, R8 ;  /* 0x000000180c0c723c */ /* 0x010fe40000001808 */
[----:B------:R-:W2:Y:S04]  /*801d0*/  LDL.LU.64 R10, [R1+0x52b8] ;  /* 0x0052b800010a7983 */ /* 0x000ea80000300a00 */
[----:B------:R-:W4:Y:S04]  /*801e0*/  LDL R24, [R1+0x6ac] ;  /* 0x0006ac0001187983 */ /* 0x000f280000100800 */
[----:B------:R-:W3:Y:S09]  /*801f0*/  LDL R25, [R1+0x6c8] ;  /* 0x0006c80001197983 */ /* 0x000ef20000100800 */
[----:B------:R0:W-:Y:S04]  /*80200*/  STL.64 [R1+0xa0], R12 ;  /* 0x0000a00c01007387 */ /* 0x0001e80000100a00 */
[----:B------:R1:W-:Y:S01]  /*80210*/  STL.64 [R1+0xa8], R14 ;  /* 0x0000a80e01007387 */ /* 0x0003e20000100a00 */
[----:B0-----:R-:W-:-:S02]  /*80220*/  F2FP.F16.E4M3.UNPACK_B R12, R2 ;  /* 0x00000002ff0c723e */ /* 0x001fc400020006ff */
[----:B-1----:R-:W-:Y:S02]  /*80230*/  F2FP.F16.E4M3.UNPACK_B R14, R3 ;  /* 0x00000003ff0e723e */ /* 0x002fe400020006ff */
[----:B------:R-:W-:Y:S02]  /*80240*/  F2FP.F16.E4M3.UNPACK_B R13, R4 ;  /* 0x00000004ff0d723e */ /* 0x000fe400020006ff */
[----:B------:R-:W-:Y:S02]  /*80250*/  F2FP.F16.E4M3.UNPACK_B R15, R5 ;  /* 0x00000005ff0f723e */ /* 0x000fe400020006ff */
[----:B------:R-:W-:Y:S02]  /*80260*/  F2FP.F16.E4M3.UNPACK_B R4, R0 ;  /* 0x00000000ff04723e */ /* 0x000fe400020006ff */
[----:B--2---:R-:W-:Y:S02]  /*80270*/  F2FP.F16.E4M3.UNPACK_B R8, R10 ;  /* 0x0000000aff08723e */ /* 0x004fe400020006ff */
[----:B------:R-:W-:-:S05]  /*80280*/  F2FP.F16.E4M3.UNPACK_B R9, R11 ;  /* 0x0000000bff09723e */ /* 0x000fca00020006ff */
[----:B------:R0:W-:Y:S02]  /*80290*/  STL.64 [R1+0x98], R8 ;  /* 0x0000980801007387 */ /* 0x0001e40000100a00 */
[----:B0-----:R-:W-:Y:S02]  /*802a0*/  HMMA.16816.F32 R8, R12, R8, R16 ;  /* 0x000000080c08723c */ /* 0x001fe40000001810 */
[----:B------:R-:W2:Y:S04]  /*802b0*/  LDL.LU.64 R18, [R1+0x52b0] ;  /* 0x0052b00001127983 */ /* 0x000ea80000300a00 */
[----:B------:R-:W2:-:S13]  /*802c0*/  LDL.LU.64 R16, [R1+0x52a8] ;  /* 0x0052a80001107983 */ /* 0x000e9a0000300a00 */
[----:B------:R-:W-:Y:S04]  /*802d0*/  STL.64 [R1+0xd0], R8 ;  /* 0x0000d00801007387 */ /* 0x000fe80000100a00 */
[----:B------:R0:W-:Y:S01]  /*802e0*/  STL [R1+0xd8], R10 ;  /* 0x0000d80a01007387 */ /* 0x0001e20000100800 */
[----:B------:R-:W-:-:S03]  /*802f0*/  IMAD.MOV.U32 R0, RZ, RZ, R11 ;  /* 0x000000ffff007224 */ /* 0x000fc600078e000b */
[----:B0-----:R-:W2:Y:S04]  /*80300*/  LDL.LU.64 R10, [R1+0x52a0] ;  /* 0x0052a000010a7983 */ /* 0x001ea80000300a00 */
[----:B------:R-:W2:Y:S01]  /*80310*/  LDL.LU.64 R8, [R1+0x5298] ;  /* 0x0052980001087983 */ /* 0x000ea20000300a00 */
[----:B----4-:R-:W-:-:S03]  /*80320*/  F2FP.F16.E4M3.UNPACK_B R5, R24 ;  /* 0x00000018ff05723e */ /* 0x010fc600020006ff */
[----:B------:R-:W-:Y:S04]  /*80330*/  STL [R1+0x50f8], R0 ;  /* 0x0050f80001007387 */ /* 0x000fe80000100800 */
        /* <DEDUP_REMOVED lines=8> */
[----:B---3--:R-:W-:-:S02]  /*803c0*/  F2FP.F16.E4M3.UNPACK_B R2, R25 ;  /* 0x00000019ff02723e */ /* 0x008fc400020006ff */
[----:B-----5:R-:W-:Y:S02]  /*803d0*/  F2FP.F16.E4M3.UNPACK_B R3, R6 ;  /* 0x00000006ff03723e */ /* 0x020fe400020006ff */
[----:B------:R-:W-:Y:S02]  /*803e0*/  F2FP.F16.E4M3.UNPACK_B R4, R7 ;  /* 0x00000007ff04723e */ /* 0x000fe400020006ff */
[----:B------:R-:W-:Y:S01]  /*803f0*/  F2FP.F16.E4M3.UNPACK_B R5, R26 ;  /* 0x0000001aff05723e */ /* 0x000fe200020006ff */
[----:B------:R0:W-:Y:S02]  /*80400*/  STL.64 [R1+0x88], R2 ;  /* 0x0000880201007387 */ /* 0x0001e40000100a00 */
[C---:B------:R-:W-:Y:S08]  /*80410*/  HMMA.16816.F32 R20, R12.reuse, R2, R20 ;  /* 0x000000020c14723c */ /* 0x040ff00000001814 */
[----:B------:R-:W-:Y:S01]  /*80420*/  HMMA.16816.F32 R16, R12, R4, R16 ;  /* 0x000000040c10723c */ /* 0x000fe20000001810 */
[----:B0-----:R-:W-:-:S02]  /*80430*/  F2FP.F16.E4M3.UNPACK_B R2, R27 ;  /* 0x0000001bff02723e */ /* 0x001fc400020006ff */
[----:B------:R-:W-:Y:S02]  /*80440*/  F2FP.F16.E4M3.UNPACK_B R3, R28 ;  /* 0x0000001cff03723e */ /* 0x000fe400020006ff */
[----:B------:R-:W-:-:S06]  /*80450*/  F2FP.F16.E4M3.UNPACK_B R6, R29 ;  /* 0x0000001dff06723e */ /* 0x000fcc00020006ff */
[----:B------:R-:W-:Y:S04]  /*80460*/  STL.64 [R1+0x120], R20 ;  /* 0x0001201401007387 */ /* 0x000fe80000100a00 */
[----:B------:R-:W-:Y:S04]  /*80470*/  STL.64 [R1+0x128], R22 ;  /* 0x0001281601007387 */ /* 0x000fe80000100a00 */
[----:B------:R-:W-:Y:S04]  /*80480*/  STL.64 [R1+0x80], R4 ;  /* 0x0000800401007387 */ /* 0x000fe80000100a00 */
[----:B------:R0:W-:Y:S04]  /*80490*/  STL.64 [R1+0x140], R16 ;  /* 0x0001401001007387 */ /* 0x0001e80000100a00 */
[----:B------:R1:W-:Y:S04]  /*804a0*/  STL.64 [R1+0x148], R18 ;  /* 0x0001481201007387 */ /* 0x0003e80000100a00 */
[----:B------:R-:W-:Y:S04]  /*804b0*/  STL.64 [R1+0x78], R2 ;  /* 0x0000780201007387 */ /* 0x000fe80000100a00 */
[----:B0-----:R-:W3:Y:S01]  /*804c0*/  LDL.LU R16, [R1+0x550] ;  /* 0x0005500001107983 */ /* 0x001ee20000300800 */
[----:B--2---:R-:W-:-:S15]  /*804d0*/  HMMA.16816.F32 R8, R12, R2, R8 ;  /* 0x000000020c08723c */ /* 0x004fde0000001808 */
[----:B------:R-:W-:-:S04]  /*804e0*/  NOP ;  /* 0x0000000000007918 */ /* 0x000fc80000000000 */
[----:B------:R-:W-:Y:S04]  /*804f0*/  STL.64 [R1+0x160], R8 ;  /* 0x0001600801007387 */ /* 0x000fe80000100a00 */
[----:B------:R-:W-:Y:S04]  /*80500*/  STL.64 [R1+0x168], R10 ;  /* 0x0001680a01007387 */ /* 0x000fe80000100a00 */
[----:B------:R-:W3:Y:S04]  /*80510*/  LDL.LU R17, [R1+0x554] ;  /* 0x0005540001117983 */ /* 0x000ee80000300800 */
[----:B------:R-:W-:Y:S04]  /*80520*/  STL [R1+0x70], R6 ;  /* 0x0000700601007387 */ /* 0x000fe80000100800 */
[----:B-1----:R-:W2:Y:S04]  /*80530*/  LDL.LU R18, [R1+0x558] ;  /* 0x0005580001127983 */ /* 0x002ea80000300800 */
[----:B------:R-:W2:Y:S04]  /*80540*/  LDL.LU R19, [R1+0x55c] ;  /* 0x00055c0001137983 */ /* 0x000ea80000300800 */
[----:B--2---:R-:W-:Y:S04]  /*80550*/  STL.64 [R1+0x51f0], R18 ;  /* 0x0051f01201007387 */ /* 0x004fe80000100a00 */
[----:B---3--:R-:W-:Y:S04]  /*80560*/  STL.64 [R1+0x51e8], R16 ;  /* 0x0051e81001007387 */ /* 0x008fe80000100a00 */
[----:B------:R-:W2:Y:S04]  /*80570*/  LDL.LU R20, [R1+0x540] ;  /* 0x0005400001147983 */ /* 0x000ea80000300800 */
        /* <DEDUP_REMOVED lines=9> */
[----:B------:R-:W4:Y:S04]  /*80610*/  LDL R5, [R1+0x72c] ;  /* 0x00072c0001057983 */ /* 0x000f280000100800 */
[----:B------:R-:W5:Y:S04]  /*80620*/  LDL R2, [R1+0x738] ;  /* 0x0007380001027983 */ /* 0x000f680000100800 */
[----:B---3--:R0:W-:Y:S04]  /*80630*/  STL.64 [R1+0x5210], R22 ;  /* 0x0052101601007387 */ /* 0x0081e80000100a00 */
[----:B--2---:R1:W-:Y:S04]  /*80640*/  STL.64 [R1+0x5208], R20 ;  /* 0x0052081401007387 */ /* 0x0043e80000100a00 */
[----:B------:R-:W2:Y:S04]  /*80650*/  LDL R3, [R1+0x73c] ;  /* 0x00073c0001037983 */ /* 0x000ea80000100800 */
[----:B------:R-:W4:Y:S04]  /*80660*/  LDL R4, [R1+0x748] ;  /* 0x0007480001047983 */ /* 0x000f280000100800 */
[----:B------:R-:W3:Y:S04]  /*80670*/  LDL R24, [R1+0x74c] ;  /* 0x00074c0001187983 */ /* 0x000ee80000100800 */
[----:B------:R-:W2:Y:S04]  /*80680*/  LDL R25, [R1+0x758] ;  /* 0x0007580001197983 */ /* 0x000ea80000100800 */
[----:B------:R-:W2:Y:S04]  /*80690*/  LDL.LU R16, [R1+0x530] ;  /* 0x0005300001107983 */ /* 0x000ea80000300800 */
[----:B------:R-:W2:Y:S04]  /*806a0*/  LDL.LU R17, [R1+0x534] ;  /* 0x0005340001117983 */ /* 0x000ea80000300800 */
[----:B------:R-:W2:Y:S04]  /*806b0*/  LDL.LU R18, [R1+0x538] ;  /* 0x0005380001127983 */ /* 0x000ea80000300800 */
[----:B------:R-:W2:Y:S04]  /*806c0*/  LDL.LU R19, [R1+0x53c] ;  /* 0x00053c0001137983 */ /* 0x000ea80000300800 */
[----:B0-----:R-:W2:Y:S04]  /*806d0*/  LDL R23, [R1+0x70c] ;  /* 0x00070c0001177983 */ /* 0x001ea80000100800 */
[----:B--2---:R0:W-:Y:S04]  /*806e0*/  STL [R1+0x5248], R23 ;  /* 0x0052481701007387 */ /* 0x0041e80000100800 */
[----:B-1----:R-:W2:Y:S04]  /*806f0*/  LDL.LU R20, [R1+0x4f0] ;  /* 0x0004f00001147983 */ /* 0x002ea80000300800 */
[----:B------:R-:W2:Y:S04]  /*80700*/  LDL.LU R21, [R1+0x4f4] ;  /* 0x0004f40001157983 */ /* 0x000ea80000300800 */
[----:B------:R-:W2:Y:S04]  /*80710*/  LDL.LU R22, [R1+0x4f8] ;  /* 0x0004f80001167983 */ /* 0x000ea80000300800 */
[----:B0-----:R-:W2:Y:S04]  /*80720*/  LDL.LU R23, [R1+0x4fc] ;  /* 0x0004fc0001177983 */ /* 0x001ea80000300800 */
[----:B--2---:R-:W-:Y:S04]  /*80730*/  STL.64 [R1+0x5258], R22 ;  /* 0x0052581601007387 */ /* 0x004fe80000100a00 */
[----:B------:R-:W-:Y:S04]  /*80740*/  STL.64 [R1+0x5250], R20 ;  /* 0x0052501401007387 */ /* 0x000fe80000100a00 */
[----:B------:R-:W2:Y:S04]  /*80750*/  LDL R0, [R1+0x728] ;  /* 0x0007280001007983 */ /* 0x000ea80000100800 */
[----:B------:R-:W-:Y:S04]  /*80760*/  STL.64 [R1+0x5220], R18 ;  /* 0x0052201201007387 */ /* 0x000fe80000100a00 */
[----:B------:R0:W-:Y:S04]  /*80770*/  STL.64 [R1+0x5218], R16 ;  /* 0x0052181001007387 */ /* 0x0001e80000100a00 */
[----:B0-----:R-:W2:Y:S04]  /*80780*/  LDL.LU R16, [R1+0x510] ;  /* 0x0005100001107983 */ /* 0x001ea80000300800 */
[----:B------:R-:W2:Y:S04]  /*80790*/  LDL.LU R17, [R1+0x514] ;  /* 0x0005140001117983 */ /* 0x000ea80000300800 */
[----:B------:R-:W2:Y:S04]  /*807a0*/  LDL.LU R18, [R1+0x518] ;  /* 0x0005180001127983 */ /* 0x000ea80000300800 */
[----:B------:R-:W2:Y:S04]  /*807b0*/  LDL.LU R19, [R1+0x51c] ;  /* 0x00051c0001137983 */ /* 0x000ea80000300800 */
[----:B------:R-:W3:Y:S04]  /*807c0*/  LDL R22, [R1+0x6bc] ;  /* 0x0006bc0001167983 */ /* 0x000ee80000100800 */
[----:B------:R-:W3:Y:S04]  /*807d0*/  LDL R23, [R1+0x6d8] ;  /* 0x0006d80001177983 */ /* 0x000ee80000100800 */
[----:B--2---:R0:W-:Y:S04]  /*807e0*/  STL.64 [R1+0x5230], R18 ;  /* 0x0052301201007387 */ /* 0x0041e80000100a00 */
[----:B0-----:R-:W2:Y:S04]  /*807f0*/  LDL R19, [R1+0x6dc] ;  /* 0x0006dc0001137983 */ /* 0x001ea80000100800 */
[----:B------:R0:W-:Y:S04]  /*80800*/  STL.64 [R1+0x5228], R16 ;  /* 0x0052281001007387 */ /* 0x0001e80000100a00 */
[----:B0-----:R-:W3:Y:S01]  /*80810*/  LDL R17, [R1+0x708] ;  /* 0x0007080001117983 */ /* 0x001ee20000100800 */
[----:B------:R-:W-:-:S03]  /*80820*/  IMAD.MOV.U32 R18, RZ, RZ, R6 ;  /* 0x000000ffff127224 */ /* 0x000fc600078e0006 */
[----:B--2---:R-:W-:Y:S04]  /*80830*/  STL [R1+0x5274], R19 ;  /* 0x0052741301007387 */ /* 0x004fe80000100800 */
[----:B------:R-:W2:Y:S04]  /*80840*/  LDL R20, [R1+0x69c] ;  /* 0x00069c0001147983 */ /* 0x000ea80000100800 */
[----:B------:R-:W2:Y:S04]  /*80850*/  LDL R21, [R1+0x6b8] ;  /* 0x0006b80001157983 */ /* 0x000ea80000100800 */
[----:B---3--:R-:W-:Y:S04]  /*80860*/  STL [R1+0x5270], R17 ;  /* 0x0052701101007387 */ /* 0x008fe80000100800 */
[----:B------:R-:W3:Y:S04]  /*80870*/  LDL R6, [R1+0x75c] ;  /* 0x00075c0001067983 */ /* 0x000ee80000100800 */
[----:B------:R-:W3:Y:S04]  /*80880*/  LDL R7, [R1+0x768] ;  /* 0x0007680001077983 */ /* 0x000ee80000100800 */
[----:B---3--:R-:W-:Y:S04]  /*80890*/  STL.64 [R1+0x5240], R6 ;  /* 0x0052400601007387 */ /* 0x008fe80000100a00 */
[----:B----4-:R0:W-:Y:S04]  /*808a0*/  STL.64 [R1+0x5238], R4 ;  /* 0x0052380401007387 */ /* 0x0101e80000100a00 */
[----:B0-----:R-:W3:Y:S04]  /*808b0*/  LDL.LU R4, [R1+0x500] ;  /* 0x0005000001047983 */ /* 0x001ee80000300800 */
[----:B------:R-:W3:Y:S04]  /*808c0*/  LDL.LU R5, [R1+0x504] ;  /* 0x0005040001057983 */ /* 0x000ee80000300800 */
[----:B------:R-:W4:Y:S04]  /*808d0*/  LDL.LU R6, [R1+0x508] ;  /* 0x0005080001067983 */ /* 0x000f280000300800 */
[----:B------:R-:W4:Y:S04]  /*808e0*/  LDL.LU R7, [R1+0x50c] ;  /* 0x00050c0001077983 */ /* 0x000f280000300800 */
[----:B----4-:R-:W-:Y:S04]  /*808f0*/  STL.64 [R1+0x5268], R6 ;  /* 0x0052680601007387 */ /* 0x010fe80000100a00 */
[----:B---3--:R0:W-:Y:S04]  /*80900*/  STL.64 [R1+0x5260], R4 ;  /* 0x0052600401007387 */ /* 0x0081e80000100a00 */
[----:B0-----:R-:W3:Y:S04]  /*80910*/  LDL.LU R4, [R1+0x4e0] ;  /* 0x0004e00001047983 */ /* 0x001ee80000300800 */
[----:B------:R-:W3:Y:S04]  /*80920*/  LDL.LU R5, [R1+0x4e4] ;  /* 0x0004e40001057983 */ /* 0x000ee80000300800 */
[----:B------:R-:W4:Y:S04]  /*80930*/  LDL.LU R6, [R1+0x4e8] ;  /* 0x0004e80001067983 */ /* 0x000f280000300800 */
[----:B------:R-:W4:Y:S01]  /*80940*/  LDL.LU R7, [R1+0x4ec] ;  /* 0x0004ec0001077983 */ /* 0x000f220000300800 */
[----:B--2---:R-:W-:-:S03]  /*80950*/  F2FP.F16.E4M3.UNPACK_B R19, R20 ;  /* 0x00000014ff13723e */ /* 0x004fc600020006ff */
[----:B----4-:R-:W-:Y:S04]  /*80960*/  STL.64 [R1+0x5280], R6 ;  /* 0x0052800601007387 */ /* 0x010fe80000100a00 */
[----:B---3--:R0:W-:Y:S04]  /*80970*/  STL.64 [R1+0x5278], R4 ;  /* 0x0052780401007387 */ /* 0x0081e80000100a00 */
[----:B0-----:R-:W2:Y:S04]  /*80980*/  LDL.LU R4, [R1+0x4d0] ;  /* 0x0004d00001047983 */ /* 0x001ea80000300800 */
[----:B------:R-:W2:Y:S04]  /*80990*/  LDL.LU R5, [R1+0x4d4] ;  /* 0x0004d40001057983 */ /* 0x000ea80000300800 */
[----:B------:R-:W2:Y:S04]  /*809a0*/  LDL.LU R6, [R1+0x4d8] ;  /* 0x0004d80001067983 */ /* 0x000ea80000300800 */
[----:B------:R-:W2:Y:S04]  /*809b0*/  LDL.LU R7, [R1+0x4dc] ;  /* 0x0004dc0001077983 */ /* 0x000ea80000300800 */
[----:B------:R-:W3:Y:S04]  /*809c0*/  LDL R26, [R1+0x76c] ;  /* 0x00076c00011a7983 */ /* 0x000ee80000100800 */
[----:B------:R-:W4:Y:S04]  /*809d0*/  LDL R27, [R1+0x778] ;  /* 0x00077800011b7983 */ /* 0x000f280000100800 */
[----:B------:R-:W3:Y:S04]  /*809e0*/  LDL R28, [R1+0x77c] ;  /* 0x00077c00011c7983 */ /* 0x000ee80000100800 */
[----:B------:R-:W3:Y:S04]  /*809f0*/  LDL R29, [R1+0x788] ;  /* 0x00078800011d7983 */ /* 0x000ee80000100800 */
[----:B------:R-:W3:Y:S04]  /*80a00*/  LDL.LU R8, [R1+0x560] ;  /* 0x0005600001087983 */ /* 0x000ee80000300800 */
[----:B------:R-:W3:Y:S04]  /*80a10*/  LDL.LU R9, [R1+0x564] ;  /* 0x0005640001097983 */ /* 0x000ee80000300800 */
[----:B------:R-:W3:Y:S04]  /*80a20*/  LDL.LU R10, [R1+0x568] ;  /* 0x00056800010a7983 */ /* 0x000ee80000300800 */
[----:B------:R-:W3:Y:S04]  /*80a30*/  LDL.LU R11, [R1+0x56c] ;  /* 0x00056c00010b7983 */ /* 0x000ee80000300800 */
[----:B------:R2:W-:Y:S02]  /*80a40*/  STL [R1+0x74], R19 ;  /* 0x0000741301007387 */ /* 0x0005e40000100800 */
[----:B--2---:R-:W-:Y:S02]  /*80a50*/  HMMA.16816.F32 R16, R12, R18, R4 ;  /* 0x000000120c10723c */ /* 0x004fe40000001804 */
[----:B------:R-:W2:Y:S04]  /*80a60*/  LDL.LU.64 R6, [R1+0x5280] ;  /* 0x0052800001067983 */ /* 0x000ea80000300a00 */
[----:B------:R-:W2:Y:S01]  /*80a70*/  LDL.LU.64 R4, [R1+0x5278] ;  /* 0x0052780001047983 */ /* 0x000ea20000300a00 */
[----:B------:R-:W-:-:S02]  /*80a80*/  F2FP.F16.E4M3.UNPACK_B R20, R21 ;  /* 0x00000015ff14723e */ /* 0x000fc400020006ff */
[----:B------:R-:W-:-:S10]  /*80a90*/  F2FP.F16.E4M3.UNPACK_B R21, R22 ;  /* 0x00000016ff15723e */ /* 0x000fd400020006ff */
[----:B------:R-:W-:Y:S04]  /*80aa0*/  STL.64 [R1+0x180], R16 ;  /* 0x0001801001007387 */ /* 0x000fe80000100a00 */
[----:B------:R0:W-:Y:S04]  /*80ab0*/  STL.64 [R1+0x188], R18 ;  /* 0x0001881201007387 */ /* 0x0001e80000100a00 */
[----:B0-----:R-:W3:Y:S04]  /*80ac0*/  LDL.LU R19, [R1+0x5274] ;  /* 0x0052740001137983 */ /* 0x001ee80000300800 */
[----:B------:R-:W3:Y:S01]  /*80ad0*/  LDL.LU R17, [R1+0x5270] ;  /* 0x0052700001117983 */ /* 0x000ee20000300800 */
[----:B------:R-:W-:-:S03]  /*80ae0*/  F2FP.F16.E4M3.UNPACK_B R18, R23 ;  /* 0x00000017ff12723e */ /* 0x000fc600020006ff */
        /* <DEDUP_REMOVED lines=8> */
[----:B---3--:R-:W-:-:S05]  /*80b70*/  F2FP.F16.E4M3.UNPACK_B R19, R19 ;  /* 0x00000013ff13723e */ /* 0x008fca00020006ff */
[----:B------:R-:W-:Y:S02]  /*80b80*/  STL.64 [R1+0x60], R18 ;  /* 0x0000601201007387 */ /* 0x000fe40000100a00 */
[----:B--2---:R-:W-:-:S15]  /*80b90*/  HMMA.16816.F32 R20, R12, R18, R20 ;  /* 0x000000120c14723c */ /* 0x004fde0000001814 */
[----:B------:R-:W-:-:S04]  /*80ba0*/  NOP ;  /* 0x0000000000007918 */ /* 0x000fc80000000000 */
[----:B------:R-:W-:Y:S04]  /*80bb0*/  STL.64 [R1+0x1c0], R20 ;  /* 0x0001c01401007387 */ /* 0x000fe80000100a00 */
[----:B------:R0:W-:Y:S04]  /*80bc0*/  STL.64 [R1+0x1c8], R22 ;  /* 0x0001c81601007387 */ /* 0x0001e80000100a00 */
[----:B0-----:R-:W2:Y:S01]  /*80bd0*/  LDL.LU R23, [R1+0x5248] ;  /* 0x0052480001177983 */ /* 0x001ea20000300800 */
[----:B------:R-:W-:Y:S02]  /*80be0*/  F2FP.F16.E4M3.UNPACK_B R16, R17 ;  /* 0x00000011ff10723e */ /* 0x000fe400020006ff */
[----:B--2---:R-:W-:-:S05]  /*80bf0*/  F2FP.F16.E4M3.UNPACK_B R17, R23 ;  /* 0x00000017ff11723e */ /* 0x004fca00020006ff */
[----:B------:R0:W-:Y:S02]  /*80c00*/  STL.64 [R1+0x58], R16 ;  /* 0x0000581001007387 */ /* 0x0001e40000100a00 */
[----:B0-----:R-:W-:Y:S02]  /*80c10*/  HMMA.16816.F32 R16, R12, R16, R4 ;  /* 0x000000100c10723c */ /* 0x001fe40000001804 */
[----:B------:R-:W2:Y:S04]  /*80c20*/  LDL.LU.64 R6, [R1+0x5240] ;  /* 0x0052400001067983 */ /* 0x000ea80000300a00 */
[----:B------:R-:W3:-:S13]  /*80c30*/  LDL.LU.64 R4, [R1+0x5238] ;  /* 0x0052380001047983 */ /* 0x000eda0000300a00 */
[----:B------:R-:W-:Y:S04]  /*80c40*/  STL.64 [R1+0x220], R16 ;  /* 0x0002201001007387 */ /* 0x000fe80000100a00 */
[----:B------:R0:W-:Y:S04]  /*80c50*/  STL.64 [R1+0x228], R18 ;  /* 0x0002281201007387 */ /* 0x0001e80000100a00 */
[----:B0-----:R-:W2:Y:S04]  /*80c60*/  LDL.LU.64 R18, [R1+0x5230] ;  /* 0x0052300001127983 */ /* 0x001ea80000300a00 */
[----:B------:R-:W2:Y:S01]  /*80c70*/  LDL.LU.64 R16, [R1+0x5228] ;  /* 0x0052280001107983 */ /* 0x000ea20000300a00 */
[----:B------:R-:W-:-:S02]  /*80c80*/  F2FP.F16.E4M3.UNPACK_B R20, R0 ;  /* 0x00000000ff14723e */ /* 0x000fc400020006ff */
[----:B---3--:R-:W-:-:S05]  /*80c90*/  F2FP.F16.E4M3.UNPACK_B R21, R5 ;  /* 0x00000005ff15723e */ /* 0x008fca00020006ff */
[----:B------:R2:W-:Y:S02]  /*80ca0*/  STL.64 [R1+0x50], R20 ;  /* 0x0000501401007387 */ /* 0x0005e40000100a00 */
[----:B--2---:R-:W-:Y:S02]  /*80cb0*/  HMMA.16816.F32 R20, R12, R20, R16 ;  /* 0x000000140c14723c */ /* 0x004fe40000001810 */
[----:B------:R-:W2:Y:S04]  /*80cc0*/  LDL.LU.64 R18, [R1+0x5220] ;  /* 0x0052200001127983 */ /* 0x000ea80000300a00 */
[----:B------:R-:W2:-:S13]  /*80cd0*/  LDL.LU.64 R16, [R1+0x5218] ;  /* 0x0052180001107983 */ /* 0x000e9a0000300a00 */
[----:B------:R-:W-:Y:S04]  /*80ce0*/  STL.64 [R1+0x240], R20 ;  /* 0x0002401401007387 */ /* 0x000fe80000100a00 */
[----:B------:R0:W-:Y:S04]  /*80cf0*/  STL.64 [R1+0x248], R22 ;  /* 0x0002481601007387 */ /* 0x0001e80000100a00 */
[----:B0-----:R-:W3:Y:S04]  /*80d00*/  LDL.LU.64 R22, [R1+0x5210] ;  /* 0x0052100001167983 */ /* 0x001ee80000300a00 */
[----:B------:R-:W3:Y:S01]  /*80d10*/  LDL.LU.64 R20, [R1+0x5208] ;  /* 0x0052080001147983 */ /* 0x000ee20000300a00 */
[----:B-----5:R-:W-:-:S02]  /*80d20*/  F2FP.F16.E4M3.UNPACK_B R2, R2 ;  /* 0x00000002ff02723e */ /* 0x020fc400020006ff */
[----:B------:R-:W-:Y:S02]  /*80d30*/  F2FP.F16.E4M3.UNPACK_B R3, R3 ;  /* 0x00000003ff03723e */ /* 0x000fe400020006ff */
[----:B------:R-:W-:Y:S02]  /*80d40*/  F2FP.F16.E4M3.UNPACK_B R4, R4 ;  /* 0x00000004ff04723e */ /* 0x000fe400020006ff */
[----:B------:R-:W-:Y:S01]  /*80d50*/  F2FP.F16.E4M3.UNPACK_B R5, R24 ;  /* 0x00000018ff05723e */ /* 0x000fe200020006ff */
[----:B------:R-:W-:Y:S06]  /*80d60*/  STL.64 [R1+0x48], R2 ;  /* 0x0000480201007387 */ /* 0x000fec0000100a00 */
[C---:B--2---:R-:W-:Y:S08]  /*80d70*/  HMMA.16816.F32 R16, R12.reuse, R4, R16 ;  /* 0x000000040c10723c */ /* 0x044ff00000001810 */
[----:B---3--:R-:W-:-:S15]  /*80d80*/  HMMA.16816.F32 R20, R12, R2, R20 ;  /* 0x000000020c14723c */ /* 0x008fde0000001814 */
[----:B------:R-:W-:-:S04]  /*80d90*/  NOP ;  /* 0x0000000000007918 */ /* 0x000fc80000000000 */
[----:B------:R-:W-:Y:S04]  /*80da0*/  STL.64 [R1+0x260], R20 ;  /* 0x0002601401007387 */ /* 0x000fe80000100a00 */
[----:B------:R0:W-:Y:S04]  /*80db0*/  STL.64 [R1+0x268], R22 ;  /* 0x0002681601007387 */ /* 0x0001e80000100a00 */
[----:B0-----:R-:W2:Y:S04]  /*80dc0*/  LDL.LU.64 R22, [R1+0x5200] ;  /* 0x0052000001167983 */ /* 0x001ea80000300a00 */
[----:B------:R-:W2:Y:S04]  /*80dd0*/  LDL.LU.64 R20, [R1+0x51f8] ;  /* 0x0051f80001147983 */ /* 0x000ea80000300a00 */
[----:B------:R-:W-:Y:S04]  /*80de0*/  STL.64 [R1+0x40], R4 ;  /* 0x0000400401007387 */ /* 0x000fe80000100a00 */
[----:B------:R-:W-:Y:S04]  /*80df0*/  STL.64 [R1+0x280], R16 ;  /* 0x0002801001007387 */ /* 0x000fe80000100a00 */
[----:B------:R0:W-:Y:S04]  /*80e00*/  STL.64 [R1+0x288], R18 ;  /* 0x0002881201007387 */ /* 0x0001e80000100a00 */
[----:B0-----:R-:W3:Y:S04]  /*80e10*/  LDL.LU.64 R18, [R1+0x51f0] ;  /* 0x0051f00001127983 */ /* 0x001ee80000300a00 */
[----:B------:R-:W3:Y:S01]  /*80e20*/  LDL.LU.64 R16, [R1+0x51e8] ;  /* 0x0051e80001107983 */ /* 0x000ee20000300a00 */
[----:B------:R-:W-:-:S02]  /*80e30*/  F2FP.F16.E4M3.UNPACK_B R2, R25 ;  /* 0x00000019ff02723e */ /* 0x000fc400020006ff */
[----:B------:R-:W-:Y:S02]  /*80e40*/  F2FP.F16.E4M3.UNPACK_B R3, R6 ;  /* 0x00000006ff03723e */ /* 0x000fe400020006ff */
[----:B------:R-:W-:Y:S02]  /*80e50*/  F2FP.F16.E4M3.UNPACK_B R4, R7 ;  /* 0x00000007ff04723e */ /* 0x000fe400020006ff */
[----:B------:R-:W-:Y:S01]  /*80e60*/  F2FP.F16.E4M3.UNPACK_B R5, R26 ;  /* 0x0000001aff05723e */ /* 0x000fe200020006ff */
[----:B------:R4:W-:Y:S01]  /*80e70*/  STL.64 [R1+0x38], R2 ;  /* 0x0000380201007387 */ /* 0x0009e20000100a00 */
[----:B------:R-:W-:Y:S01]  /*80e80*/  F2FP.F16.E4M3.UNPACK_B R6, R29 ;  /* 0x0000001dff06723e */ /* 0x000fe200020006ff */
[----:B--2---:R-:W-:Y:S01]  /*80e90*/  HMMA.16816.F32 R20, R12, R2, R20 ;  /* 0x000000020c14723c */ /* 0x004fe20000001814 */
[----:B----4-:R-:W-:Y:S02]  /*80ea0*/  F2FP.F16.E4M3.UNPACK_B R2, R27 ;  /* 0x0000001bff02723e */ /* 0x010fe400020006ff */
[----:B------:R-:W-:-:S07]  /*80eb0*/  F2FP.F16.E4M3.UNPACK_B R3, R28 ;  /* 0x0000001cff03723e */ /* 0x000fce00020006ff */
[C---:B------:R-:W-:Y:S08]  /*80ec0*/  HMMA.16816.F32 R8, R12.reuse, R2, R8 ;  /* 0x000000020c08723c */ /* 0x040ff00000001808 */
[----:B---3--:R-:W-:Y:S01]  /*80ed0*/  HMMA.16816.F32 R16, R12, R4, R16 ;  /* 0x000000040c10723c */ /* 0x008fe20000001810 */
[----:B------:R0:W-:Y:S04]  /*80ee0*/  STL.64 [R1+0x2a0], R20 ;  /* 0x0002a01401007387 */ /* 0x0001e80000100a00 */
[----:B------:R1:W-:Y:S04]  /*80ef0*/  STL.64 [R1+0x2a8], R22 ;  /* 0x0002a81601007387 */ /* 0x0003e80000100a00 */
[----:B------:R-:W-:Y:S10]  /*80f00*/  STL.64 [R1+0x30], R4 ;  /* 0x0000300401007387 */ /* 0x000ff40000100a00 */
[----:B------:R-:W-:Y:S04]  /*80f10*/  STL.64 [R1+0x2c0], R16 ;  /* 0x0002c01001007387 */ /* 0x000fe80000100a00 */
[----:B------:R-:W-:Y:S04]  /*80f20*/  STL.64 [R1+0x2c8], R18 ;  /* 0x0002c81201007387 */ /* 0x000fe80000100a00 */
[----:B------:R-:W-:Y:S04]  /*80f30*/  STL.64 [R1+0x28], R2 ;  /* 0x0000280201007387 */ /* 0x000fe80000100a00 */
[----:B0-----:R-:W2:Y:S04]  /*80f40*/  LDL.LU R20, [R1+0x5e0] ;  /* 0x0005e00001147983 */ /* 0x001ea80000300800 */
[----:B------:R-:W-:Y:S04]  /*80f50*/  STL.64 [R1+0x310], R8 ;  /* 0x0003100801007387 */ /* 0x000fe80000100a00 */
[----:B------:R-:W-:Y:S04]  /*80f60*/  STL.64 [R1+0x318], R10 ;  /* 0x0003180a01007387 */ /* 0x000fe80000100a00 */
[----:B------:R-:W2:Y:S04]  /*80f70*/  LDL.LU R21, [R1+0x5e4] ;  /* 0x0005e40001157983 */ /* 0x000ea80000300800 */
[----:B------:R-:W-:Y:S04]  /*80f80*/  STL [R1+0x20], R6 ;  /* 0x0000200601007387 */ /* 0x000fe80000100800 */
[----:B-1----:R-:W3:Y:S04]  /*80f90*/  LDL.LU R22, [R1+0x5e8] ;  /* 0x0005e80001167983 */ /* 0x002ee80000300800 */
        /* <DEDUP_REMOVED lines=9> */
[----:B---3--:R-:W-:Y:S04]  /*81030*/  STL.64 [R1+0x5180], R22 ;  /* 0x0051801601007387 */ /* 0x008fe80000100a00 */
[----:B--2---:R0:W-:Y:S04]  /*81040*/  STL.64 [R1+0x5178], R20 ;  /* 0x0051781401007387 */ /* 0x0041e80000100a00 */
[----:B0-----:R-:W2:Y:S04]  /*81050*/  LDL.LU R20, [R1+0x5c0] ;  /* 0x0005c00001147983 */ /* 0x001ea80000300800 */
[----:B------:R-:W2:Y:S04]  /*81060*/  LDL.LU R21, [R1+0x5c4] ;  /* 0x0005c40001157983 */ /* 0x000ea80000300800 */
[----:B------:R-:W3:Y:S04]  /*81070*/  LDL.LU R22, [R1+0x5c8] ;  /* 0x0005c80001167983 */ /* 0x000ee80000300800 */
[----:B------:R-:W3:Y:S04]  /*81080*/  LDL.LU R23, [R1+0x5cc] ;  /* 0x0005cc0001177983 */ /* 0x000ee80000300800 */
[----:B------:R-:W2:Y:S04]  /*81090*/  LDL R2, [R1+0x7bc] ;  /* 0x0007bc0001027983 */ /* 0x000ea80000100800 */
[----:B------:R-:W4:Y:S04]  /*810a0*/  LDL R24, [R1+0x7c8] ;  /* 0x0007c80001187983 */ /* 0x000f280000100800 */
[----:B------:R-:W4:Y:S04]  /*810b0*/  LDL R25, [R1+0x7cc] ;  /* 0x0007cc0001197983 */ /* 0x000f280000100800 */
[----:B------:R-:W4:Y:S04]  /*810c0*/  LDL R28, [R1+0x7d8] ;  /* 0x0007d800011c7983 */ /* 0x000f280000100800 */
        /* <DEDUP_REMOVED lines=16> */
[----:B---3--:R0:W-:Y:S04]  /*811d0*/  STL.64 [R1+0x51b0], R22 ;  /* 0x0051b01601007387 */ /* 0x0081e80000100a00 */
[----:B--2---:R-:W-:Y:S04]  /*811e0*/  STL.64 [R1+0x51a8], R20 ;  /* 0x0051a81401007387 */ /* 0x004fe80000100a00 */
[----:B------:R-:W5:Y:S04]  /*811f0*/  LDL R27, [R1+0x7ec] ;  /* 0x0007ec00011b7983 */ /* 0x000f680000100800 */
[----:B0-----:R-:W2:Y:S04]  /*81200*/  LDL R22, [R1+0x78c] ;  /* 0x00078c0001167983 */ /* 0x001ea80000100800 */
[----:B------:R-:W3:Y:S04]  /*81210*/  LDL R23, [R1+0x798] ;  /* 0x0007980001177983 */ /* 0x000ee80000100800 */
[----:B-----5:R-:W-:Y:S04]  /*81220*/  STL.64 [R1+0x51c0], R26 ;  /* 0x0051c01a01007387 */ /* 0x020fe80000100a00 */
[----:B----4-:R0:W-:Y:S04]  /*81230*/  STL.64 [R1+0x51b8], R24 ;  /* 0x0051b81801007387 */ /* 0x0101e80000100a00 */
[----:B0-----:R-:W4:Y:S04]  /*81240*/  LDL.LU R24, [R1+0x590] ;  /* 0x0005900001187983 */ /* 0x001f280000300800 */
[----:B------:R-:W4:Y:S04]  /*81250*/  LDL.LU R25, [R1+0x594] ;  /* 0x0005940001197983 */ /* 0x000f280000300800 */
[----:B------:R-:W5:Y:S04]  /*81260*/  LDL.LU R26, [R1+0x598] ;  /* 0x00059800011a7983 */ /* 0x000f680000300800 */
[----:B------:R-:W5:Y:S04]  /*81270*/  LDL.LU R27, [R1+0x59c] ;  /* 0x00059c00011b7983 */ /* 0x000f680000300800 */
[----:B-----5:R-:W-:Y:S04]  /*81280*/  STL.64 [R1+0x51d0], R26 ;  /* 0x0051d01a01007387 */ /* 0x020fe80000100a00 */
[----:B----4-:R0:W-:Y:S04]  /*81290*/  STL.64 [R1+0x51c8], R24 ;  /* 0x0051c81801007387 */ /* 0x0101e80000100a00 */
[----:B0-----:R-:W4:Y:S04]  /*812a0*/  LDL.LU R24, [R1+0x580] ;  /* 0x0005800001187983 */ /* 0x001f280000300800 */
[----:B------:R-:W4:Y:S04]  /*812b0*/  LDL.LU R25, [R1+0x584] ;  /* 0x0005840001197983 */ /* 0x000f280000300800 */
[----:B------:R-:W5:Y:S04]  /*812c0*/  LDL.LU R26, [R1+0x588] ;  /* 0x00058800011a7983 */ /* 0x000f680000300800 */
[----:B------:R-:W5:Y:S01]  /*812d0*/  LDL.LU R27, [R1+0x58c] ;  /* 0x00058c00011b7983 */ /* 0x000f620000300800 */
[----:B------:R-:W-:Y:S01]  /*812e0*/  IMAD.MOV.U32 R20, RZ, RZ, R6 ;  /* 0x000000ffff147224 */ /* 0x000fe200078e0006 */
[----:B--2---:R-:W-:-:S02]  /*812f0*/  F2FP.F16.E4M3.UNPACK_B R21, R22 ;  /* 0x00000016ff15723e */ /* 0x004fc400020006ff */
[----:B-----5:R-:W-:Y:S04]  /*81300*/  STL.64 [R1+0x51e0], R26 ;  /* 0x0051e01a01007387 */ /* 0x020fe80000100a00 */
[----:B----4-:R0:W-:Y:S04]  /*81310*/  STL.64 [R1+0x51d8], R24 ;  /* 0x0051d81801007387 */ /* 0x0101e80000100a00 */
[----:B0-----:R-:W2:Y:S04]  /*81320*/  LDL.LU R24, [R1+0x570] ;  /* 0x0005700001187983 */ /* 0x001ea80000300800 */
[----:B------:R-:W2:Y:S04]  /*81330*/  LDL.LU R25, [R1+0x574] ;  /* 0x0005740001197983 */ /* 0x000ea80000300800 */
[----:B------:R-:W2:Y:S04]  /*81340*/  LDL.LU R26, [R1+0x578] ;  /* 0x00057800011a7983 */ /* 0x000ea80000300800 */
[----:B------:R-:W2:Y:S04]  /*81350*/  LDL.LU R27, [R1+0x57c] ;  /* 0x00057c00011b7983 */ /* 0x000ea80000300800 */
[----:B------:R-:W4:Y:S04]  /*81360*/  LDL R18, [R1+0x7f8] ;  /* 0x0007f80001127983 */ /* 0x000f280000100800 */
[----:B------:R-:W5:Y:S04]  /*81370*/  LDL R19, [R1+0x7fc] ;  /* 0x0007fc0001137983 */ /* 0x000f680000100800 */
[----:B------:R-:W3:Y:S04]  /*81380*/  LDL R16, [R1+0x808] ;  /* 0x0008080001107983 */ /* 0x000ee80000100800 */
[----:B------:R-:W3:Y:S04]  /*81390*/  LDL R17, [R1+0x80c] ;  /* 0x00080c0001117983 */ /* 0x000ee80000100800 */
[----:B------:R-:W3:Y:S04]  /*813a0*/  LDL R6, [R1+0x818] ;  /* 0x0008180001067983 */ /* 0x000ee80000100800 */
[----:B------:R-:W3:Y:S04]  /*813b0*/  LDL.LU R8, [R1+0x5f0] ;  /* 0x0005f00001087983 */ /* 0x000ee80000300800 */
[----:B------:R-:W3:Y:S04]  /*813c0*/  LDL.LU R9, [R1+0x5f4] ;  /* 0x0005f40001097983 */ /* 0x000ee80000300800 */
[----:B------:R-:W3:Y:S04]  /*813d0*/  LDL.LU R10, [R1+0x5f8] ;  /* 0x0005f800010a7983 */ /* 0x000ee80000300800 */
[----:B------:R-:W3:Y:S04]  /*813e0*/  LDL.LU R11, [R1+0x5fc] ;  /* 0x0005fc00010b7983 */ /* 0x000ee80000300800 */
[----:B------:R-:W3:Y:S04]  /*813f0*/  LDL R7, [R1+0x81c] ;  /* 0x00081c0001077983 */ /* 0x000ee80000100800 */
        /* <DEDUP_REMOVED lines=8> */
[----:B------:R-:W-:-:S05]  /*81480*/  F2FP.F16.E4M3.UNPACK_B R23, R0 ;  /* 0x00000000ff17723e */ /* 0x000fca00020006ff */
[----:B------:R-:W-:Y:S02]  /*81490*/  STL.64 [R1+0x18], R22 ;  /* 0x0000181601007387 */ /* 0x000fe40000100a00 */
[----:B--2---:R-:W-:-:S15]  /*814a0*/  HMMA.16816.F32 R24, R12, R22, R24 ;  /* 0x000000160c18723c */ /* 0x004fde0000001818 */
[----:B------:R-:W-:-:S04]  /*814b0*/  NOP ;  /* 0x0000000000007918 */ /* 0x000fc80000000000 */
[----:B------:R-:W-:Y:S04]  /*814c0*/  STL.64 [R1+0x350], R24 ;  /* 0x0003501801007387 */ /* 0x000fe80000100a00 */
[----:B------:R0:W-:Y:S04]  /*814d0*/  STL.64 [R1+0x358], R26 ;  /* 0x0003581a01007387 */ /* 0x0001e80000100a00 */
[----:B0-----:R-:W2:Y:S04]  /*814e0*/  LDL.LU.64 R26, [R1+0x51d0] ;  /* 0x0051d000011a7983 */ /* 0x001ea80000300a00 */
[----:B------:R-:W2:Y:S01]  /*814f0*/  LDL.LU.64 R24, [R1+0x51c8] ;  /* 0x0051c80001187983 */ /* 0x000ea20000300a00 */
[----:B------:R-:W-:-:S02]  /*81500*/  F2FP.F16.E4M3.UNPACK_B R20, R5 ;  /* 0x00000005ff14723e */ /* 0x000fc400020006ff */
[----:B------:R-:W-:-:S05]  /*81510*/  F2FP.F16.E4M3.UNPACK_B R21, R4 ;  /* 0x00000004ff15723e */ /* 0x000fca00020006ff */
[----:B------:R2:W-:Y:S02]  /*81520*/  STL.64 [R1+0x10], R20 ;  /* 0x0000101401007387 */ /* 0x0005e40000100a00 */
[----:B--2---:R-:W-:Y:S02]  /*81530*/  HMMA.16816.F32 R20, R12, R20, R24 ;  /* 0x000000140c14723c */ /* 0x004fe40000001818 */
[----:B------:R-:W2:Y:S04]  /*81540*/  LDL.LU.64 R26, [R1+0x51c0] ;  /* 0x0051c000011a7983 */ /* 0x000ea80000300a00 */
[----:B------:R-:W3:-:S13]  /*81550*/  LDL.LU.64 R24, [R1+0x51b8] ;  /* 0x0051b80001187983 */ /* 0x000eda0000300a00 */
[----:B------:R-:W-:Y:S04]  /*81560*/  STL.64 [R1+0x370], R20 ;  /* 0x0003701401007387 */ /* 0x000fe80000100a00 */
[----:B------:R0:W-:Y:S04]  /*81570*/  STL.64 [R1+0x378], R22 ;  /* 0x0003781601007387 */ /* 0x0001e80000100a00 */
[----:B0-----:R-:W2:Y:S04]  /*81580*/  LDL.LU.64 R22, [R1+0x51b0] ;  /* 0x0051b00001167983 */ /* 0x001ea80000300a00 */
[----:B------:R-:W2:Y:S01]  /*81590*/  LDL.LU.64 R20, [R1+0x51a8] ;  /* 0x0051a80001147983 */ /* 0x000ea20000300a00 */
[----:B------:R-:W-:-:S02]  /*815a0*/  F2FP.F16.E4M3.UNPACK_B R4, R3 ;  /* 0x00000003ff04723e */ /* 0x000fc400020006ff */
        /* <DEDUP_REMOVED lines=10> */
[----:B------:R-:W-:Y:S02]  /*81650*/  STL.64 [R1], R2 ;  /* 0x0000000201007387 */ /* 0x000fe40000100a00 */
[----:B--2---:R-:W-:-:S15]  /*81660*/  HMMA.16816.F32 R20, R12, R2, R20 ;  /* 0x000000020c14723c */ /* 0x004fde0000001814 */
[----:B------:R-:W-:-:S04]  /*81670*/  NOP ;  /* 0x0000000000007918 */ /* 0x000fc80000000000 */
[----:B------:R-:W-:Y:S04]  /*81680*/  STL.64 [R1+0x3c0], R20 ;  /* 0x0003c01401007387 */ /* 0x000fe80000100a00 */
[----:B------:R0:W-:Y:S04]  /*81690*/  STL.64 [R1+0x3c8], R22 ;  /* 0x0003c81601007387 */ /* 0x0001e80000100a00 */
[----:B0-----:R-:W2:Y:S04]  /*816a0*/  LDL.LU.64 R22, [R1+0x5190] ;  /* 0x0051900001167983 */ /* 0x001ea80000300a00 */
[----:B------:R-:W2:Y:S01]  /*816b0*/  LDL.LU.64 R20, [R1+0x5188] ;  /* 0x0051880001147983 */ /* 0x000ea20000300a00 */
[----:B------:R-:W-:-:S02]  /*816c0*/  F2FP.F16.E4M3.UNPACK_B R28, R28 ;  /* 0x0000001cff1c723e */ /* 0x000fc400020006ff */
[----:B------:R-:W-:-:S07]  /*816d0*/  F2FP.F16.E4M3.UNPACK_B R29, R29 ;  /* 0x0000001dff1d723e */ /* 0x000fce00020006ff */
[----:B--2---:R-:W-:-:S15]  /*816e0*/  HMMA.16816.F32 R20, R12, R28, R20 ;  /* 0x0000001c0c14723c */ /* 0x004fde0000001814 */
[----:B------:R-:W-:-:S04]  /*816f0*/  NOP ;  /* 0x0000000000007918 */ /* 0x000fc80000000000 */
[----:B------:R-:W-:Y:S04]  /*81700*/  STL.64 [R1+0x3e0], R20 ;  /* 0x0003e01401007387 */ /* 0x000fe80000100a00 */
[----:B------:R0:W-:Y:S04]  /*81710*/  STL.64 [R1+0x3e8], R22 ;  /* 0x0003e81601007387 */ /* 0x0001e80000100a00 */
[----:B0-----:R-:W2:Y:S04]  /*81720*/  LDL.LU.64 R22, [R1+0x5180] ;  /* 0x0051800001167983 */ /* 0x001ea80000300a00 */
[----:B------:R-:W2:Y:S01]  /*81730*/  LDL.LU.64 R20, [R1+0x5178] ;  /* 0x0051780001147983 */ /* 0x000ea20000300a00 */
[----:B------:R-:W-:-:S02]  /*81740*/  F2FP.F16.E4M3.UNPACK_B R26, R26 ;  /* 0x0000001aff1a723e */ /* 0x000fc400020006ff */
[----:B------:R-:W-:Y:S01]  /*81750*/  F2FP.F16.E4M3.UNPACK_B R27, R27 ;  /* 0x0000001bff1b723e */ /* 0x000fe200020006ff */
[----:B------:R-:W-:Y:S04]  /*81760*/  STL [R1+0x5110], R28 ;  /* 0x0051101c01007387 */ /* 0x000fe80000100800 */
[----:B------:R-:W-:Y:S02]  /*81770*/  STL [R1+0x50fc], R29 ;  /* 0x0050fc1d01007387 */ /* 0x000fe40000100800 */
[----:B--2---:R-:W-:-:S15]  /*81780*/  HMMA.16816.F32 R20, R12, R26, R20 ;  /* 0x0000001a0c14723c */ /* 0x004fde0000001814 */
[----:B------:R-:W-:-:S04]  /*81790*/  NOP ;  /* 0x0000000000007918 */ /* 0x000fc80000000000 */
[----:B------:R-:W-:Y:S04]  /*817a0*/  STL.64 [R1+0x400], R20 ;  /* 0x0004001401007387 */ /* 0x000fe80000100a00 */
[----:B------:R0:W-:Y:S04]  /*817b0*/  STL.64 [R1+0x408], R22 ;  /* 0x0004081601007387 */ /* 0x0001e80000100a00 */
[----:B0-----:R-:W2:Y:S04]  /*817c0*/  LDL.LU.64 R22, [R1+0x5170] ;  /* 0x0051700001167983 */ /* 0x001ea80000300a00 */
[----:B------:R-:W2:Y:S01]  /*817d0*/  LDL.LU.64 R20, [R1+0x5168] ;  /* 0x0051680001147983 */ /* 0x000ea20000300a00 */
[----:B----4-:R-:W-:-:S02]  /*817e0*/  F2FP.F16.E4M3.UNPACK_B R2, R18 ;  /* 0x00000012ff02723e */ /* 0x010fc400020006ff */
[----:B-----5:R-:W-:Y:S02]  /*817f0*/  F2FP.F16.E4M3.UNPACK_B R3, R19 ;  /* 0x00000013ff03723e */ /* 0x020fe400020006ff */
[----:B------:R-:W-:Y:S02]  /*81800*/  F2FP.F16.E4M3.UNPACK_B R4, R16 ;  /* 0x00000010ff04723e */ /* 0x000fe400020006ff */
[----:B------:R-:W-:-:S07]  /*81810*/  F2FP.F16.E4M3.UNPACK_B R5, R17 ;  /* 0x00000011ff05723e */ /* 0x000fce00020006ff */
[C---:B------:R-:W-:Y:S01]  /*81820*/  HMMA.16816.F32 R8, R12.reuse, R4, R8 ;  /* 0x000000040c08723c */ /* 0x040fe20000001808 */
[----:B------:R-:W-:Y:S07]  /*81830*/  STL [R1+0x5114], R27 ;  /* 0x0051141b01007387 */ /* 0x000fee0000100800 */
[----:B--2---:R-:W-:-:S15]  /*81840*/  HMMA.16816.F32 R20, R12, R2, R20 ;  /* 0x000000020c14723c */ /* 0x004fde0000001814 */
[----:B------:R-:W-:-:S04]  /*81850*/  NOP ;  /* 0x0000000000007918 */ /* 0x000fc80000000000 */
[----:B------:R0:W-:Y:S04]  /*81860*/  STL.64 [R1+0x420], R20 ;  /* 0x0004201401007387 */ /* 0x0001e80000100a00 */
[----:B------:R1:W-:Y:S04]  /*81870*/  STL.64 [R1+0x428], R22 ;  /* 0x0004281601007387 */ /* 0x0003e80000100a00 */
[----:B------:R-:W2:Y:S04]  /*81880*/  LDL R19, [R1+0x85c] ;  /* 0x00085c0001137983 */ /* 0x000ea80000100800 */
[----:B------:R-:W-:Y:S04]  /*81890*/  STL.64 [R1+0x430], R8 ;  /* 0x0004300801007387 */ /* 0x000fe80000100a00 */
[----:B------:R-:W-:Y:S04]  /*818a0*/  STL.64 [R1+0x438], R10 ;  /* 0x0004380a01007387 */ /* 0x000fe80000100a00 */
[----:B0-----:R-:W3:Y:S04]  /*818b0*/  LDL R20, [R1+0x868] ;  /* 0x0008680001147983 */ /* 0x001ee80000100800 */
[----:B-1----:R-:W4:Y:S04]  /*818c0*/  LDL R22, [R1+0x878] ;  /* 0x0008780001167983 */ /* 0x002f280000100800 */
[----:B------:R-:W4:Y:S04]  /*818d0*/  LDL R23, [R1+0x87c] ;  /* 0x00087c0001177983 */ /* 0x000f280000100800 */
[----:B------:R-:W3:Y:S04]  /*818e0*/  LDL R21, [R1+0x86c] ;  /* 0x00086c0001157983 */ /* 0x000ee80000100800 */
[----:B----4-:R-:W-:Y:S04]  /*818f0*/  STL.64 [R1+0x5130], R22 ;  /* 0x0051301601007387 */ /* 0x010fe80000100a00 */
[----:B---3--:R0:W-:Y:S04]  /*81900*/  STL.64 [R1+0x5128], R20 ;  /* 0x0051281401007387 */ /* 0x0081e80000100a00 */
[----:B0-----:R-:W3:Y:S04]  /*81910*/  LDL.LU R20, [R1+0x640] ;  /* 0x0006400001147983 */ /* 0x001ee80000300800 */
[----:B------:R-:W3:Y:S04]  /*81920*/  LDL.LU R21, [R1+0x644] ;  /* 0x0006440001157983 */ /* 0x000ee80000300800 */
[----:B------:R-:W4:Y:S04]  /*81930*/  LDL.LU R22, [R1+0x648] ;  /* 0x0006480001167983 */ /* 0x000f280000300800 */
[----:B------:R-:W4:Y:S04]  /*81940*/  LDL.LU R23, [R1+0x64c] ;  /* 0x00064c0001177983 */ /* 0x000f280000300800 */
[----:B------:R-:W5:Y:S04]  /*81950*/  LDL R8, [R1+0x828] ;  /* 0x0008280001087983 */ /* 0x000f680000100800 */
[----:B------:R-:W2:Y:S04]  /*81960*/  LDL R9, [R1+0x82c] ;  /* 0x00082c0001097983 */ /* 0x000ea80000100800 */
[----:B------:R-:W2:Y:S04]  /*81970*/  LDL R10, [R1+0x838] ;  /* 0x00083800010a7983 */ /* 0x000ea80000100800 */
[----:B------:R-:W2:Y:S04]  /*81980*/  LDL R11, [R1+0x83c] ;  /* 0x00083c00010b7983 */ /* 0x000ea80000100800 */
[----:B------:R-:W2:Y:S04]  /*81990*/  LDL R16, [R1+0x848] ;  /* 0x0008480001107983 */ /* 0x000ea80000100800 */
[----:B----4-:R-:W-:Y:S04]  /*819a0*/  STL.64 [R1+0x5140], R22 ;  /* 0x0051401601007387 */ /* 0x010fe80000100a00 */
[----:B---3--:R0:W-:Y:S04]  /*819b0*/  STL.64 [R1+0x5138], R20 ;  /* 0x0051381401007387 */ /* 0x0081e80000100a00 */
        /* <DEDUP_REMOVED lines=10> */
[----:B------:R-:W-:-:S02]  /*81a60*/  F2FP.F16.E4M3.UNPACK_B R6, R6 ;  /* 0x00000006ff06723e */ /* 0x000fc400020006ff */
[----:B------:R-:W-:Y:S01]  /*81a70*/  F2FP.F16.E4M3.UNPACK_B R7, R7 ;  /* 0x00000007ff07723e */ /* 0x000fe200020006ff */
[----:B----4-:R-:W-:Y:S04]  /*81a80*/  STL.64 [R1+0x5160], R22 ;  /* 0x0051601601007387 */ /* 0x010fe80000100a00 */
[----:B---3--:R0:W-:Y:S04]  /*81a90*/  STL.64 [R1+0x5158], R20 ;  /* 0x0051581401007387 */ /* 0x0081e80000100a00 */
[----:B0-----:R-:W3:Y:S04]  /*81aa0*/  LDL.LU R20, [R1+0x600] ;  /* 0x0006000001147983 */ /* 0x001ee80000300800 */
[----:B------:R-:W3:Y:S04]  /*81ab0*/  LDL.LU R21, [R1+0x604] ;  /* 0x0006040001157983 */ /* 0x000ee80000300800 */
[----:B------:R-:W3:Y:S04]  /*81ac0*/  LDL.LU R22, [R1+0x608] ;  /* 0x0006080001167983 */ /* 0x000ee80000300800 */
[----:B------:R-:W3:Y:S04]  /*81ad0*/  LDL.LU R23, [R1+0x60c] ;  /* 0x00060c0001177983 */ /* 0x000ee80000300800 */
[----:B------:R-:W4:Y:S04]  /*81ae0*/  LDL R17, [R1+0x84c] ;  /* 0x00084c0001117983 */ /* 0x000f280000100800 */
[----:B------:R-:W2:Y:S04]  /*81af0*/  LDL R18, [R1+0x858] ;  /* 0x0008580001127983 */ /* 0x000ea80000100800 */
[----:B------:R-:W2:Y:S04]  /*81b00*/  LDL R24, [R1+0x888] ;  /* 0x0008880001187983 */ /* 0x000ea80000100800 */
[----:B------:R-:W2:Y:S04]  /*81b10*/  LDL R25, [R1+0x88c] ;  /* 0x00088c0001197983 */ /* 0x000ea80000100800 */
[----:B------:R-:W2:Y:S01]  /*81b20*/  LDL.LU R27, [R1+0x144c] ;  /* 0x00144c00011b7983 */ /* 0x000ea20000300800 */
[----:B---3--:R-:W-:Y:S03]  /*81b30*/  HMMA.16816.F32 R20, R12, R6, R20 ;  /* 0x000000060c14723c */ /* 0x008fe60000001814 */
[----:B--2---:R-:W-:Y:S04]  /*81b40*/  STL.64 [R1+0x5120], R26 ;  /* 0x0051201a01007387 */ /* 0x004fe80000100a00 */
[----:B------:R0:W-:Y:S04]  /*81b50*/  STL.64 [R1+0x5118], R24 ;  /* 0x0051181801007387 */ /* 0x0001e80000100a00 */
[----:B0-----:R-:W2:Y:S04]  /*81b60*/  LDL.LU R24, [R1+0x650] ;  /* 0x0006500001187983 */ /* 0x001ea80000300800 */
[----:B------:R-:W2:Y:S04]  /*81b70*/  LDL.LU R25, [R1+0x654] ;  /* 0x0006540001197983 */ /* 0x000ea80000300800 */
[----:B------:R-:W2:Y:S04]  /*81b80*/  LDL.LU R26, [R1+0x658] ;  /* 0x00065800011a7983 */ /* 0x000ea80000300800 */
[----:B------:R-:W2:Y:S04]  /*81b90*/  LDL.LU R27, [R1+0x65c] ;  /* 0x00065c00011b7983 */ /* 0x000ea80000300800 */
[----:B------:R-:W3:Y:S04]  /*81ba0*/  LDL.LU R29, [R1+0x1448] ;  /* 0x00144800011d7983 */ /* 0x000ee80000300800 */
[----:B------:R-:W2:Y:S04]  /*81bb0*/  LDL.LU R28, [R1+0x145c] ;  /* 0x00145c00011c7983 */ /* 0x000ea80000300800 */
[----:B------:R-:W2:Y:S04]  /*81bc0*/  LDL.LU R0, [R1+0x1458] ;  /* 0x0014580001007983 */ /* 0x000ea80000300800 */
[----:B------:R-:W-:Y:S04]  /*81bd0*/  STL.64 [R1+0x460], R20 ;  /* 0x0004601401007387 */ /* 0x000fe80000100a00 */
[----:B------:R0:W-:Y:S04]  /*81be0*/  STL.64 [R1+0x468], R22 ;  /* 0x0004681601007387 */ /* 0x0001e80000100a00 */
[----:B0-----:R-:W2:Y:S04]  /*81bf0*/  LDL.LU.64 R22, [R1+0x5160] ;  /* 0x0051600001167983 */ /* 0x001ea80000300a00 */
[----:B------:R-:W2:Y:S01]  /*81c00*/  LDL.LU.64 R20, [R1+0x5158] ;  /* 0x0051580001147983 */ /* 0x000ea20000300a00 */
[----:B-----5:R-:W-:-:S02]  /*81c10*/  F2FP.F16.E4M3.UNPACK_B R8, R8 ;  /* 0x00000008ff08723e */ /* 0x020fc400020006ff */
[----:B------:R-:W-:Y:S01]  /*81c20*/  F2FP.F16.E4M3.UNPACK_B R9, R9 ;  /* 0x00000009ff09723e */ /* 0x000fe200020006ff */
[----:B------:R-:W-:Y:S04]  /*81c30*/  STL.64 [R1+0x4f28], R6 ;  /* 0x004f280601007387 */ /* 0x000fe80000100a00 */
[----:B------:R0:W-:Y:S04]  /*81c40*/  STL.64 [R1+0x4f20], R4 ;  /* 0x004f200401007387 */ /* 0x0001e80000100a00 */
[----:B0-----:R-:W5:Y:S04]  /*81c50*/  LDL.LU R4, [R1+0x670] ;  /* 0x0006700001047983 */ /* 0x001f680000300800 */
[----:B------:R-:W5:Y:S04]  /*81c60*/  LDL.LU R5, [R1+0x674] ;  /* 0x0006740001057983 */ /* 0x000f680000300800 */
[----:B------:R-:W5:Y:S04]  /*81c70*/  LDL.LU R6, [R1+0x678] ;  /* 0x0006780001067983 */ /* 0x000f680000300800 */
[----:B------:R-:W5:Y:S01]  /*81c80*/  LDL.LU R7, [R1+0x67c] ;  /* 0x00067c0001077983 */ /* 0x000f620000300800 */
        /* <DEDUP_REMOVED lines=15> */
[----:B----4-:R-:W-:Y:S01]  /*81d80*/  F2FP.F16.E4M3.UNPACK_B R17, R17 ;  /* 0x00000011ff11723e */ /* 0x010fe200020006ff */
[----:B------:R-:W-:Y:S04]  /*81d90*/  STL.64 [R1+0x4f08], R10 ;  /* 0x004f080a01007387 */ /* 0x000fe80000100a00 */
[----:B------:R0:W-:Y:S04]  /*81da0*/  STL.64 [R1+0x4f00], R8 ;  /* 0x004f000801007387 */ /* 0x0001e80000100a00 */
[----:B0-----:R-:W4:Y:S04]  /*81db0*/  LDL.LU R8, [R1+0x660] ;  /* 0x0006600001087983 */ /* 0x001f280000300800 */
[----:B------:R-:W4:Y:S04]  /*81dc0*/  LDL.LU R9, [R1+0x664] ;  /* 0x0006640001097983 */ /* 0x000f280000300800 */
[----:B------:R-:W4:Y:S04]  /*81dd0*/  LDL.LU R10, [R1+0x668] ;  /* 0x00066800010a7983 */ /* 0x000f280000300800 */
[----:B------:R-:W4:Y:S01]  /*81de0*/  LDL.LU R11, [R1+0x66c] ;  /* 0x00066c00010b7983 */ /* 0x000f220000300800 */
        /* <DEDUP_REMOVED lines=8> */
[----:B------:R-:W-:-:S15]  /*81e70*/  HMMA.16816.F32 R24, R12, R18, R24 ;  /* 0x000000120c18723c */ /* 0x000fde0000001818 */
[----:B------:R-:W-:-:S04]  /*81e80*/  NOP ;  /* 0x0000000000007918 */ /* 0x000fc80000000000 */
[----:B------:R-:W-:Y:S04]  /*81e90*/  STL.64 [R1+0x4c0], R24 ;  /* 0x0004c01801007387 */ /* 0x000fe80000100a00 */
[----:B------:R0:W-:Y:S04]  /*81ea0*/  STL.64 [R1+0x4c8], R26 ;  /* 0x0004c81a01007387 */ /* 0x0001e80000100a00 */
[----:B0-----:R-:W3:Y:S04]  /*81eb0*/  LDL.LU.64 R26, [R1+0x5120] ;  /* 0x00512000011a7983 */ /* 0x001ee80000300a00 */
[----:B------:R-:W3:Y:S04]  /*81ec0*/  LDL.LU.64 R24, [R1+0x5118] ;  /* 0x0051180001187983 */ /* 0x000ee80000300a00 */
[----:B------:R-:W-:Y:S04]  /*81ed0*/  STL.64 [R1+0x4ee8], R18 ;  /* 0x004ee81201007387 */ /* 0x000fe80000100a00 */
[----:B------:R-:W-:Y:S01]  /*81ee0*/  STL.64 [R1+0x4ee0], R16 ;  /* 0x004ee01001007387 */ /* 0x000fe20000100a00 */
[----:B--2---:R-:W-:-:S02]  /*81ef0*/  F2FP.F16.E4M3.UNPACK_B R20, R20 ;  /* 0x00000014ff14723e */ /* 0x004fc400020006ff */
[----:B------:R-:W-:Y:S02]  /*81f00*/  F2FP.F16.E4M3.UNPACK_B R21, R21 ;  /* 0x00000015ff15723e */ /* 0x000fe400020006ff */
[----:B------:R-:W-:Y:S02]  /*81f10*/  F2FP.F16.E4M3.UNPACK_B R22, R22 ;  /* 0x00000016ff16723e */ /* 0x000fe400020006ff */
[----:B------:R-:W-:-:S03]  /*81f20*/  F2FP.F16.E4M3.UNPACK_B R23, R23 ;  /* 0x00000017ff17723e */ /* 0x000fc600020006ff */
[C---:B----4-:R-:W-:Y:S08]  /*81f30*/  HMMA.16816.F32 R8, R12.reuse, R20, R8 ;  /* 0x000000140c08723c */ /* 0x050ff00000001808 */
[----:B-----5:R-:W-:Y:S11]  /*81f40*/  HMMA.16816.F32 R4, R12, R22, R4 ;  /* 0x000000160c04723c */ /* 0x020ff60000001804 */
[----:B------:R0:W-:Y:S04]  /*81f50*/  STL.64 [R1+0x4f0], R8 ;  /* 0x0004f00801007387 */ /* 0x0001e80000100a00 */
[----:B------:R1:W-:Y:S04]  /*81f60*/  STL.64 [R1+0x4f8], R10 ;  /* 0x0004f80a01007387 */ /* 0x0003e80000100a00 */
[----:B------:R-:W-:Y:S04]  /*81f70*/  STL.64 [R1+0x4ec8], R22 ;  /* 0x004ec81601007387 */ /* 0x000fe80000100a00 */
[----:B------:R-:W-:Y:S04]  /*81f80*/  STL.64 [R1+0x4ec0], R20 ;  /* 0x004ec01401007387 */ /* 0x000fe80000100a00 */
[----:B------:R-:W-:Y:S04]  /*81f90*/  STL.64 [R1+0x500], R4 ;  /* 0x0005000401007387 */ /* 0x000fe80000100a00 */
[----:B------:R-:W-:Y:S04]  /*81fa0*/  STL.64 [R1+0x508], R6 ;  /* 0x0005080601007387 */ /* 0x000fe80000100a00 */
[----:B0-----:R-:W2:Y:S04]  /*81fb0*/  LDL.LU R8, [R1+0x1d0] ;  /* 0x0001d00001087983 */ /* 0x001ea80000300800 */
[----:B------:R-:W2:Y:S04]  /*81fc0*/  LDL.LU R9, [R1+0x1d4] ;  /* 0x0001d40001097983 */ /* 0x000ea80000300800 */
[----:B-1----:R-:W4:Y:S04]  /*81fd0*/  LDL.LU R10, [R1+0x1d8] ;  /* 0x0001d800010a7983 */ /* 0x002f280000300800 */
[----:B------:R-:W4:Y:S04]  /*81fe0*/  LDL.LU R11, [R1+0x1dc] ;  /* 0x0001dc00010b7983 */ /* 0x000f280000300800 */
[----:B----4-:R-:W-:Y:S04]  /*81ff0*/  STL.64 [R1+0x4f38], R10 ;  /* 0x004f380a01007387 */ /* 0x010fe80000100a00 */
[----:B--2---:R0:W-:Y:S04]  /*82000*/  STL.64 [R1+0x4f30], R8 ;  /* 0x004f300801007387 */ /* 0x0041e80000100a00 */
[----:B------:R-:W2:Y:S04]  /*82010*/  LDL.LU R18, [R1] ;  /* 0x0000000001127983 */ /* 0x000ea80000300800 */
[----:B------:R-:W2:Y:S04]  /*82020*/  LDL.LU R19, [R1+0x4] ;  /* 0x0000040001137983 */ /* 0x000ea80000300800 */
[----:B------:R-:W4:Y:S04]  /*82030*/  LDL.LU R16, [R1+0x8] ;  /* 0x0000080001107983 */ /* 0x000f280000300800 */
[----:B------:R-:W4:Y:S04]  /*82040*/  LDL.LU R17, [R1+0xc] ;  /* 0x00000c0001117983 */ /* 0x000f280000300800 */
[----:B--2---:R1:W-:Y:S04]  /*82050*/  STL.64 [R1+0x4f48], R18 ;  /* 0x004f481201007387 */ /* 0x0043e80000100a00 */
[----:B----4-:R-:W-:Y:S04]  /*82060*/  STL.64 [R1+0x4f40], R16 ;  /* 0x004f401001007387 */ /* 0x010fe80000100a00 */
[----:B0-----:R-:W2:Y:S04]  /*82070*/  LDL.LU R8, [R1+0x210] ;  /* 0x0002100001087983 */ /* 0x001ea80000300800 */
[----:B------:R-:W2:Y:S04]  /*82080*/  LDL.LU R9, [R1+0x214] ;  /* 0x0002140001097983 */ /* 0x000ea80000300800 */
[----:B------:R-:W4:Y:S04]  /*82090*/  LDL.LU R10, [R1+0x218] ;  /* 0x00021800010a7983 */ /* 0x000f280000300800 */
[----:B------:R-:W4:Y:S04]  /*820a0*/  LDL.LU R11, [R1+0x21c] ;  /* 0x00021c00010b7983 */ /* 0x000f280000300800 */
[----:B----4-:R-:W-:Y:S04]  /*820b0*/  STL.64 [R1+0x4f58], R10 ;  /* 0x004f580a01007387 */ /* 0x010fe80000100a00 */
[----:B--2---:R0:W-:Y:S04]  /*820c0*/  STL.64 [R1+0x4f50], R8 ;  /* 0x004f500801007387 */ /* 0x0041e80000100a00 */
[----:B-1----:R-:W2:Y:S04]  /*820d0*/  LDL.LU R18, [R1+0x10] ;  /* 0x0000100001127983 */ /* 0x002ea80000300800 */
[----:B------:R-:W2:Y:S04]  /*820e0*/  LDL.LU R19, [R1+0x14] ;  /* 0x0000140001137983 */ /* 0x000ea80000300800 */
[----:B--2---:R-:W-:Y:S04]  /*820f0*/  STL.64 [R1+0x4f60], R18 ;  /* 0x004f601201007387 */ /* 0x004fe80000100a00 */
[----:B0-----:R-:W2:Y:S04]  /*82100*/  LDL.LU R8, [R1+0x230] ;  /* 0x0002300001087983 */ /* 0x001ea80000300800 */
[----:B------:R-:W2:Y:S04]  /*82110*/  LDL.LU R9, [R1+0x234] ;  /* 0x0002340001097983 */ /* 0x000ea80000300800 */
[----:B------:R-:W4:Y:S04]  /*82120*/  LDL.LU R10, [R1+0x238] ;  /* 0x00023800010a7983 */ /* 0x000f280000300800 */
[----:B------:R-:W4:Y:S04]  /*82130*/  LDL.LU R11, [R1+0x23c] ;  /* 0x00023c00010b7983 */ /* 0x000f280000300800 */
[----:B----4-:R-:W-:Y:S04]  /*82140*/  STL.64 [R1+0x4f70], R10 ;  /* 0x004f700a01007387 */ /* 0x010fe80000100a00 */
[----:B--2---:R0:W-:Y:S04]  /*82150*/  STL.64 [R1+0x4f68], R8 ;  /* 0x004f680801007387 */ /* 0x0041e80000100a00 */
[----:B------:R-:W2:Y:S04]  /*82160*/  LDL.LU R16, [R1+0x18] ;  /* 0x0000180001107983 */ /* 0x000ea80000300800 */
[----:B------:R-:W2:Y:S04]  /*82170*/  LDL.LU R17, [R1+0x1c] ;  /* 0x00001c0001117983 */ /* 0x000ea80000300800 */
[----:B--2---:R1:W-:Y:S04]  /*82180*/  STL.64 [R1+0x4f78], R16 ;  /* 0x004f781001007387 */ /* 0x0043e80000100a00 */
        /* <DEDUP_REMOVED lines=8> */
[----:B-1----:R-:W4:Y:S04]  /*82210*/  LDL.LU R16, [R1+0x28] ;  /* 0x0000280001107983 */ /* 0x002f280000300800 */
[----:B------:R-:W4:Y:S04]  /*82220*/  LDL.LU R17, [R1+0x2c] ;  /* 0x00002c0001117983 */ /* 0x000f280000300800 */
[----:B--2---:R1:W-:Y:S04]  /*82230*/  STL.64 [R1+0x4f90], R18 ;  /* 0x004f901201007387 */ /* 0x0043e80000100a00 */
[----:B----4-:R-:W-:Y:S04]  /*82240*/  STL.64 [R1+0x4fa8], R16 ;  /* 0x004fa81001007387 */ /* 0x010fe80000100a00 */
[----:B0-----:R-:W2:Y:S04]  /*82250*/  LDL.LU R8, [R1+0x270] ;  /* 0x0002700001087983 */ /* 0x001ea80000300800 */
[----:B------:R-:W2:Y:S04]  /*82260*/  LDL.LU R9, [R1+0x274] ;  /* 0x0002740001097983 */ /* 0x000ea80000300800 */
[----:B------:R-:W4:Y:S04]  /*82270*/  LDL.LU R10, [R1+0x278] ;  /* 0x00027800010a7983 */ /* 0x000f280000300800 */
[----:B------:R-:W4:Y:S04]  /*82280*/  LDL.LU R11, [R1+0x27c] ;  /* 0x00027c00010b7983 */ /* 0x000f280000300800 */
[----:B-1----:R-:W5:Y:S04]  /*82290*/  LDL.LU R18, [R1+0x30] ;  /* 0x0000300001127983 */ /* 0x002f680000300800 */
[----:B------:R-:W5:Y:S04]  /*822a0*/  LDL.LU R19, [R1+0x34] ;  /* 0x0000340001137983 */ /* 0x000f680000300800 */
[----:B-----5:R-:W-:Y:S04]  /*822b0*/  STL.64 [R1+0x4fc0], R18 ;  /* 0x004fc01201007387 */ /* 0x020fe80000100a00 */
[----:B----4-:R-:W-:Y:S04]  /*822c0*/  STL.64 [R1+0x4fa0], R10 ;  /* 0x004fa00a01007387 */ /* 0x010fe80000100a00 */
[----:B--2---:R0:W-:Y:S04]  /*822d0*/  STL.64 [R1+0x4f98], R8 ;  /* 0x004f980801007387 */ /* 0x0041e80000100a00 */
[----:B0-----:R-:W2:Y:S04]  /*822e0*/  LDL.LU R8, [R1+0x290] ;  /* 0x0002900001087983 */ /* 0x001ea80000300800 */
[----:B------:R-:W2:Y:S04]  /*822f0*/  LDL.LU R9, [R1+0x294] ;  /* 0x0002940001097983 */ /* 0x000ea80000300800 */
[----:B------:R-:W4:Y:S04]  /*82300*/  LDL.LU R10, [R1+0x298] ;  /* 0x00029800010a7983 */ /* 0x000f280000300800 */
[----:B------:R-:W4:Y:S04]  /*82310*/  LDL.LU R11, [R1+0x29c] ;  /* 0x00029c00010b7983 */ /* 0x000f280000300800 */
[----:B------:R-:W5:Y:S04]  /*82320*/  LDL.LU R16, [R1+0x38] ;  /* 0x0000380001107983 */ /* 0x000f680000300800 */
        /* <DEDUP_REMOVED lines=28> */
[----:B------:R-:W2:Y:S04]  /*824f0*/  LDL.LU R16, [R1+0x58] ;  /* 0x0000580001107983 */ /* 0x000ea80000300800 */
[----:B------:R-:W2:Y:S04]  /*82500*/  LDL.LU R17, [R1+0x5c] ;  /* 0x00005c0001117983 */ /* 0x000ea80000300800 */
[----:B-----5:R-:W-:Y:S04]  /*82510*/  STL.64 [R1+0x5020], R18 ;  /* 0x0050201201007387 */ /* 0x020fe80000100a00 */
[----:B--2---:R-:W-:Y:S04]  /*82520*/  STL.64 [R1+0x5038], R16 ;  /* 0x0050381001007387 */ /* 0x004fe80000100a00 */
[----:B----4-:R-:W-:Y:S04]  /*82530*/  STL.64 [R1+0x5000], R10 ;  /* 0x0050000a01007387 */ /* 0x010fe80000100a00 */
[----:B------:R0:W-:Y:S04]  /*82540*/  STL.64 [R1+0x4ff8], R8 ;  /* 0x004ff80801007387 */ /* 0x0001e80000100a00 */
        /* <DEDUP_REMOVED lines=63> */
[----:B----4-:R-:W-:Y:S04]  /*82940*/  STL.64 [R1+0x50a8], R10 ;  /* 0x0050a80a01007387 */ /* 0x010fe80000100a00 */
[----:B--2---:R0:W-:Y:S04]  /*82950*/  STL.64 [R1+0x50a0], R8 ;  /* 0x0050a00801007387 */ /* 0x0041e80000100a00 */
[----:B0-----:R-:W2:Y:S04]  /*82960*/  LDL.LU R8, [R1+0x410] ;  /* 0x0004100001087983 */ /* 0x001ea80000300800 */
[----:B------:R-:W2:Y:S04]  /*82970*/  LDL.LU R9, [R1+0x414] ;  /* 0x0004140001097983 */ /* 0x000ea80000300800 */
[----:B------:R-:W4:Y:S04]  /*82980*/  LDL.LU R10, [R1+0x418] ;  /* 0x00041800010a7983 */ /* 0x000f280000300800 */
[----:B------:R-:W4:Y:S01]  /*82990*/  LDL.LU R11, [R1+0x41c] ;  /* 0x00041c00010b7983 */ /* 0x000f220000300800 */
[----:B---3--:R-:W-:-:S02]  /*829a0*/  IMAD R29, R29, 0x100, R27 ;  /* 0x000001001d1d7824 */ /* 0x008fc400078e021b */
[----:B------:R-:W-:Y:S01]  /*829b0*/  IMAD R0, R0, 0x100, R28 ;  /* 0x0000010000007824 */ /* 0x000fe200078e021c */
[----:B------:R-:W3:Y:S04]  /*829c0*/  LDL.LU R27, [R1+0x1454] ;  /* 0x00145400011b7983 */ /* 0x000ee80000300800 */
[----:B------:R-:W3:Y:S04]  /*829d0*/  LDL.LU R19, [R1+0x1450] ;  /* 0x0014500001137983 */ /* 0x000ee80000300800 */
[----:B------:R-:W3:Y:S04]  /*829e0*/  LDL.LU R28, [R1+0x1464] ;  /* 0x00146400011c7983 */ /* 0x000ee80000300800 */
[----:B------:R-:W3:Y:S04]  /*829f0*/  LDL.LU R18, [R1+0x1460] ;  /* 0x0014600001127983 */ /* 0x000ee80000300800 */
[----:B----4-:R-:W-:Y:S04]  /*82a00*/  STL.64 [R1+0x50c0], R10 ;  /* 0x0050c00a01007387 */ /* 0x010fe80000100a00 */
[----:B--2---:R0:W-:Y:S04]  /*82a10*/  STL.64 [R1+0x50b8], R8 ;  /* 0x0050b80801007387 */ /* 0x0041e80000100a00 */
[----:B0-----:R-:W2:Y:S04]  /*82a20*/  LDL.LU R8, [R1+0x450] ;  /* 0x0004500001087983 */ /* 0x001ea80000300800 */
[----:B------:R-:W2:Y:S04]  /*82a30*/  LDL.LU R9, [R1+0x454] ;  /* 0x0004540001097983 */ /* 0x000ea80000300800 */
[----:B------:R-:W4:Y:S04]  /*82a40*/  LDL.LU R10, [R1+0x458] ;  /* 0x00045800010a7983 */ /* 0x000f280000300800 */
[----:B------:R-:W4:Y:S04]  /*82a50*/  LDL.LU R11, [R1+0x45c] ;  /* 0x00045c00010b7983 */ /* 0x000f280000300800 */
        /* <DEDUP_REMOVED lines=11> */
[----:B------:R-:W4:Y:S01]  /*82b10*/  LDL.LU R11, [R1+0x4bc] ;  /* 0x0004bc00010b7983 */ /* 0x000f220000300800 */
[----:B------:R-:W-:-:S02]  /*82b20*/  F2FP.F16.E4M3.UNPACK_B R24, R24 ;  /* 0x00000018ff18723e */ /* 0x000fc400020006ff */
[----:B------:R-:W-:Y:S01]  /*82b30*/  F2FP.F16.E4M3.UNPACK_B R25, R25 ;  /* 0x00000019ff19723e */ /* 0x000fe200020006ff */
[----:B----4-:R-:W-:Y:S04]  /*82b40*/  STL.64 [R1+0x5108], R10 ;  /* 0x0051080a01007387 */ /* 0x010fe80000100a00 */
[----:B--2---:R0:W-:Y:S04]  /*82b50*/  STL.64 [R1+0x5100], R8 ;  /* 0x0051000801007387 */ /* 0x0041e80000100a00 */
[----:B0-----:R-:W2:Y:S04]  /*82b60*/  LDL.LU R8, [R1+0x630] ;  /* 0x0006300001087983 */ /* 0x001ea80000300800 */
[----:B------:R-:W2:Y:S04]  /*82b70*/  LDL.LU R9, [R1+0x634] ;  /* 0x0006340001097983 */ /* 0x000ea80000300800 */
[----:B------:R-:W2:Y:S04]  /*82b80*/  LDL.LU R10, [R1+0x638] ;  /* 0x00063800010a7983 */ /* 0x000ea80000300800 */
[----:B------:R-:W2:Y:S04]  /*82b90*/  LDL.LU R11, [R1+0x63c] ;  /* 0x00063c00010b7983 */ /* 0x000ea80000300800 */
[----:B------:R-:W4:Y:S04]  /*82ba0*/  LDL.LU R20, [R1+0x1f0] ;  /* 0x0001f00001147983 */ /* 0x000f280000300800 */
[----:B------:R-:W4:Y:S04]  /*82bb0*/  LDL.LU R21, [R1+0x1f4] ;  /* 0x0001f40001157983 */ /* 0x000f280000300800 */
[----:B------:R-:W4:Y:S04]  /*82bc0*/  LDL.LU R22, [R1+0x1f8] ;  /* 0x0001f80001167983 */ /* 0x000f280000300800 */
[----:B------:R-:W4:Y:S04]  /*82bd0*/  LDL.LU R23, [R1+0x1fc] ;  /* 0x0001fc0001177983 */ /* 0x000f280000300800 */
[----:B------:R-:W4:Y:S04]  /*82be0*/  LDL.LU R4, [R1+0x1b0] ;  /* 0x0001b00001047983 */ /* 0x000f280000300800 */
[----:B------:R-:W4:Y:S04]  /*82bf0*/  LDL.LU R5, [R1+0x1b4] ;  /* 0x0001b40001057983 */ /* 0x000f280000300800 */
[----:B------:R-:W4:Y:S04]  /*82c00*/  LDL.LU R6, [R1+0x1b8] ;  /* 0x0001b80001067983 */ /* 0x000f280000300800 */
[----:B------:R-:W4:Y:S01]  /*82c10*/  LDL.LU R7, [R1+0x1bc] ;  /* 0x0001bc0001077983 */ /* 0x000f220000300800 */
[----:B---3--:R-:W-:-:S02]  /*82c20*/  IMAD R19, R19, 0x100, R27 ;  /* 0x0000010013137824 */ /* 0x008fc400078e021b */
[----:B------:R-:W-:Y:S01]  /*82c30*/  IMAD R18, R18, 0x100, R28 ;  /* 0x0000010012127824 */ /* 0x000fe200078e021c */
[----:B------:R-:W3:Y:S04]  /*82c40*/  LDL.LU R27, [R1+0x5114] ;  /* 0x00511400011b7983 */ /* 0x000ee80000300800 */
[----:B------:R-:W3:Y:S01]  /*82c50*/  LDL.LU R28, [R1+0x5110] ;  /* 0x00511000011c7983 */ /* 0x000ee20000300800 */
[----:B--2---:R-:W-:Y:S03]  /*82c60*/  HMMA.16816.F32 R12, R12, R24, R8 ;  /* 0x000000180c0c723c */ /* 0x004fe60000001808 */
[----:B------:R-:W5:Y:S04]  /*82c70*/  LDL.LU.64 R10, [R1+0x5108] ;  /* 0x00510800010a7983 */ /* 0x000f680000300a00 */
[----:B------:R-:W5:-:S12]  /*82c80*/  LDL.LU.64 R8, [R1+0x5100] ;  /* 0x0051000001087983 */ /* 0x000f580000300a00 */
[----:B------:R0:W-:Y:S04]  /*82c90*/  STL.64 [R1+0x4e0], R12 ;  /* 0x0004e00c01007387 */ /* 0x0001e80000100a00 */
[----:B------:R1:W-:Y:S01]  /*82ca0*/  STL.64 [R1+0x4e8], R14 ;  /* 0x0004e80e01007387 */ /* 0x0003e20000100a00 */
[----:B0-----:R-:W-:Y:S02]  /*82cb0*/  F2FP.F16.E4M3.UNPACK_B R12, R29 ;  /* 0x0000001dff0c723e */ /* 0x001fe400020006ff */
[----:B-1----:R-:W-:Y:S02]  /*82cc0*/  F2FP.F16.E4M3.UNPACK_B R14, R0 ;  /* 0x00000000ff0e723e */ /* 0x002fe400020006ff */
[----:B------:R-:W-:Y:S02]  /*82cd0*/  F2FP.F16.E4M3.UNPACK_B R13, R19 ;  /* 0x00000013ff0d723e */ /* 0x000fe400020006ff */
[----:B------:R-:W-:Y:S01]  /*82ce0*/  F2FP.F16.E4M3.UNPACK_B R15, R18 ;  /* 0x00000012ff0f723e */ /* 0x000fe200020006ff */
[----:B------:R-:W2:Y:S04]  /*82cf0*/  LDL.LU R29, [R1+0x50fc] ;  /* 0x0050fc00011d7983 */ /* 0x000ea80000300800 */
[----:B------:R-:W2:Y:S02]  /*82d00*/  LDL.LU R0, [R1+0x50f8] ;  /* 0x0050f80001007983 */ /* 0x000ea40000300800 */
        /* <DEDUP_REMOVED lines=107> */
[----:B0-----:R-:W4:Y:S04]  /*833c0*/  LDL.LU.64 R18, [R1+0x4f48] ;  /* 0x004f480001127983 */ /* 0x001f280000300a00 */
[----:B------:R-:W5:Y:S02]  /*833d0*/  LDL.LU.64 R16, [R1+0x4f40] ;  /* 0x004f400001107983 */ /* 0x000f640000300a00 */
[----:B-----5:R-:W-:-:S15]  /*833e0*/  HMMA.16816.F32 R8, R12, R16, R8 ;  /* 0x000000100c08723c */ /* 0x020fde0000001808 */
[----:B------:R-:W-:-:S04]  /*833f0*/  NOP ;  /* 0x0000000000007918 */ /* 0x000fc80000000000 */
[----:B------:R-:W-:Y:S04]  /*83400*/  STL.64 [R1+0x250], R8 ;  /* 0x0002500801007387 */ /* 0x000fe80000100a00 */
[----:B------:R0:W-:Y:S04]  /*83410*/  STL.64 [R1+0x258], R10 ;  /* 0x0002580a01007387 */ /* 0x0001e80000100a00 */
[----:B0-----:R-:W2:Y:S04]  /*83420*/  LDL.LU.64 R10, [R1+0x4f38] ;  /* 0x004f3800010a7983 */ /* 0x001ea80000300a00 */
[----:B------:R-:W2:Y:S01]  /*83430*/  LDL.LU.64 R8, [R1+0x4f30] ;  /* 0x004f300001087983 */ /* 0x000ea20000300a00 */
[C---:B----4-:R-:W-:Y:S08]  /*83440*/  HMMA.16816.F32 R16, R12.reuse, R18, R20 ;  /* 0x000000120c10723c */ /* 0x050ff00000001814 */
[C---:B---3--:R-:W-:Y:S08]  /*83450*/  HMMA.16816.F32 R4, R12.reuse, R26, R4 ;  /* 0x0000001a0c04723c */ /* 0x048ff00000001804 */
[C---:B--2---:R-:W-:Y:S01]  /*83460*/  HMMA.16816.F32 R8, R12.reuse, R28, R8 ;  /* 0x0000001c0c08723c */ /* 0x044fe20000001808 */
[----:B------:R-:W2:Y:S04]  /*83470*/  LDL.LU R28, [R1+0x68c] ;  /* 0x00068c00011c7983 */ /* 0x000ea80000300800 */
[----:B------:R0:W-:Y:S04]  /*83480*/  STL.64 [R1+0x230], R16 ;  /* 0x0002301001007387 */ /* 0x0001e80000100a00 */
[----:B------:R1:W-:Y:S04]  /*83490*/  STL.64 [R1+0x238], R18 ;  /* 0x0002381201007387 */ /* 0x0003e80000100a00 */
[----:B------:R-:W3:Y:S06]  /*834a0*/  LDL.LU R29, [R1+0x6a8] ;  /* 0x0006a800011d7983 */ /* 0x000eec0000300800 */
[----:B------:R4:W-:Y:S04]  /*834b0*/  STL.64 [R1+0x200], R8 ;  /* 0x0002000801007387 */ /* 0x0009e80000100a00 */
[----:B------:R5:W-:Y:S04]  /*834c0*/  STL.64 [R1+0x208], R10 ;  /* 0x0002080a01007387 */ /* 0x000be80000100a00 */
[----:B------:R-:W2:Y:S04]  /*834d0*/  LDL.LU R20, [R1+0xe0] ;  /* 0x0000e00001147983 */ /* 0x000ea80000300800 */
[----:B------:R0:W-:Y:S04]  /*834e0*/  STL.64 [R1+0x1e0], R4 ;  /* 0x0001e00401007387 */ /* 0x0001e80000100a00 */
[----:B------:R0:W-:Y:S04]  /*834f0*/  STL.64 [R1+0x1e8], R6 ;  /* 0x0001e80601007387 */ /* 0x0001e80000100a00 */
[----:B------:R-:W2:Y:S04]  /*83500*/  LDL.LU R21, [R1+0xe4] ;  /* 0x0000e40001157983 */ /* 0x000ea80000300800 */
[----:B------:R-:W2:Y:S04]  /*83510*/  LDL.LU R22, [R1+0xe8] ;  /* 0x0000e80001167983 */ /* 0x000ea80000300800 */
[----:B------:R-:W2:Y:S04]  /*83520*/  LDL.LU R23, [R1+0xec] ;  /* 0x0000ec0001177983 */ /* 0x000ea80000300800 */
[----:B0-----:R-:W2:Y:S04]  /*83530*/  LDL.LU R16, [R1+0x110] ;  /* 0x0001100001107983 */ /* 0x001ea80000300800 */
[----:B------:R-:W2:Y:S04]  /*83540*/  LDL.LU R17, [R1+0x114] ;  /* 0x0001140001117983 */ /* 0x000ea80000300800 */
[----:B-1----:R-:W2:Y:S04]  /*83550*/  LDL.LU R18, [R1+0x118] ;  /* 0x0001180001127983 */ /* 0x002ea80000300800 */
[----:B------:R-:W2:Y:S04]  /*83560*/  LDL.LU R19, [R1+0x11c] ;  /* 0x00011c0001137983 */ /* 0x000ea80000300800 */
[----:B----4-:R-:W4:Y:S04]  /*83570*/  LDL.LU R8, [R1+0x150] ;  /* 0x0001500001087983 */ /* 0x010f280000300800 */
[----:B------:R-:W4:Y:S04]  /*83580*/  LDL.LU R9, [R1+0x154] ;  /* 0x0001540001097983 */ /* 0x000f280000300800 */
[----:B-----5:R-:W5:Y:S04]  /*83590*/  LDL.LU R10, [R1+0x158] ;  /* 0x00015800010a7983 */ /* 0x020f680000300800 */
[----:B------:R-:W5:Y:S04]  /*835a0*/  LDL.LU R11, [R1+0x15c] ;  /* 0x00015c00010b7983 */ /* 0x000f680000300800 */
[----:B------:R-:W2:Y:S04]  /*835b0*/  LDL.LU R4, [R1+0x190] ;  /* 0x0001900001047983 */ /* 0x000ea80000300800 */
[----:B------:R-:W2:Y:S04]  /*835c0*/  LDL.LU R5, [R1+0x194] ;  /* 0x0001940001057983 */ /* 0x000ea80000300800 */
[----:B------:R-:W2:Y:S04]  /*835d0*/  LDL.LU R6, [R1+0x198] ;  /* 0x0001980001067983 */ /* 0x000ea80000300800 */
[----:B------:R-:W2:Y:S04]  /*835e0*/  LDL.LU R7, [R1+0x19c] ;  /* 0x00019c0001077983 */ /* 0x000ea80000300800 */
[----:B-----5:R-:W-:Y:S04]  /*835f0*/  STL.64 [R1+0x4f18], R10 ;  /* 0x004f180a01007387 */ /* 0x020fe80000100a00 */
[----:B----4-:R0:W-:Y:S04]  /*83600*/  STL.64 [R1+0x4f10], R8 ;  /* 0x004f100801007387 */ /* 0x0101e80000100a00 */
[----:B0-----:R-:W4:Y:S04]  /*83610*/  LDL.LU R8, [R1+0x170] ;  /* 0x0001700001087983 */ /* 0x001f280000300800 */
[----:B------:R-:W4:Y:S04]  /*83620*/  LDL.LU R9, [R1+0x174] ;  /* 0x0001740001097983 */ /* 0x000f280000300800 */
[----:B------:R-:W4:Y:S04]  /*83630*/  LDL.LU R10, [R1+0x178] ;  /* 0x00017800010a7983 */ /* 0x000f280000300800 */
[----:B------:R-:W4:Y:S04]  /*83640*/  LDL.LU R11, [R1+0x17c] ;  /* 0x00017c00010b7983 */ /* 0x000f280000300800 */
[----:B--2---:R-:W-:Y:S04]  /*83650*/  STL.64 [R1+0x4ef8], R18 ;  /* 0x004ef81201007387 */ /* 0x004fe80000100a00 */
[----:B------:R0:W-:Y:S04]  /*83660*/  STL.64 [R1+0x4ef0], R16 ;  /* 0x004ef01001007387 */ /* 0x0001e80000100a00 */
[----:B0-----:R-:W2:Y:S04]  /*83670*/  LDL.LU R16, [R1+0x130] ;  /* 0x0001300001107983 */ /* 0x001ea80000300800 */
[----:B------:R-:W2:Y:S04]  /*83680*/  LDL.LU R17, [R1+0x134] ;  /* 0x0001340001117983 */ /* 0x000ea80000300800 */
[----:B------:R-:W2:Y:S04]  /*83690*/  LDL.LU R18, [R1+0x138] ;  /* 0x0001380001127983 */ /* 0x000ea80000300800 */
[----:B------:R-:W2:Y:S04]  /*836a0*/  LDL.LU R19, [R1+0x13c] ;  /* 0x00013c0001137983 */ /* 0x000ea80000300800 */
[----:B------:R-:W-:Y:S04]  /*836b0*/  STL.64 [R1+0x4ed8], R22 ;  /* 0x004ed81601007387 */ /* 0x000fe80000100a00 */
[----:B------:R0:W-:Y:S04]  /*836c0*/  STL.64 [R1+0x4ed0], R20 ;  /* 0x004ed01401007387 */ /* 0x0001e80000100a00 */
[----:B0-----:R-:W5:Y:S04]  /*836d0*/  LDL.LU R20, [R1+0x100] ;  /* 0x0001000001147983 */ /* 0x001f680000300800 */
[----:B------:R-:W5:Y:S04]  /*836e0*/  LDL.LU R21, [R1+0x104] ;  /* 0x0001040001157983 */ /* 0x000f680000300800 */
[----:B------:R-:W5:Y:S04]  /*836f0*/  LDL.LU R22, [R1+0x108] ;  /* 0x0001080001167983 */ /* 0x000f680000300800 */
[----:B------:R-:W5:Y:S04]  /*83700*/  LDL.LU R23, [R1+0x10c] ;  /* 0x00010c0001177983 */ /* 0x000f680000300800 */
[----:B------:R-:W2:Y:S04]  /*83710*/  LDL.LU R26, [R1+0x1480] ;  /* 0x00148000011a7983 */ /* 0x000ea80000300800 */
[----:B------:R-:W2:Y:S01]  /*83720*/  LDL.LU R27, [R1+0x688] ;  /* 0x00068800011b7983 */ /* 0x000ea20000300800 */
[C---:B------:R-:W-:Y:S03]  /*83730*/  HMMA.16816.F32 R4, R12.reuse, R2, R4 ;  /* 0x000000020c04723c */ /* 0x040fe60000001804 */
        /* <DEDUP_REMOVED lines=14> */
[----:B0-----:R-:W2:Y:S04]  /*83820*/  LDL.LU.64 R6, [R1+0x4f28] ;  /* 0x004f280001067983 */ /* 0x001ea80000300a00 */
[----:B------:R-:W4:Y:S04]  /*83830*/  LDL.LU.64 R4, [R1+0x4f20] ;  /* 0x004f200001047983 */ /* 0x000f280000300a00 */
[----:B------:R-:W2:Y:S04]  /*83840*/  LDL.LU R2, [R1+0x1468] ;  /* 0x0014680001027983 */ /* 0x000ea80000300800 */
[----:B------:R-:W2:Y:S01]  /*83850*/  LDL.LU R3, [R1+0x1478] ;  /* 0x0014780001037983 */ /* 0x000ea20000300800 */
[----:B----4-:R-:W-:-:S15]  /*83860*/  HMMA.16816.F32 R8, R12, R4, R8 ;  /* 0x000000040c08723c */ /* 0x010fde0000001808 */
[----:B------:R-:W-:-:S04]  /*83870*/  NOP ;  /* 0x0000000000007918 */ /* 0x000fc80000000000 */
[----:B------:R-:W-:Y:S04]  /*83880*/  STL.64 [R1+0x190], R8 ;  /* 0x0001900801007387 */ /* 0x000fe80000100a00 */
[----:B------:R0:W-:Y:S04]  /*83890*/  STL.64 [R1+0x198], R10 ;  /* 0x0001980a01007387 */ /* 0x0001e80000100a00 */
[----:B0-----:R-:W2:Y:S04]  /*838a0*/  LDL.LU.64 R10, [R1+0x4f18] ;  /* 0x004f1800010a7983 */ /* 0x001ea80000300a00 */
[----:B------:R-:W2:Y:S04]  /*838b0*/  LDL.LU.64 R8, [R1+0x4f10] ;  /* 0x004f100001087983 */ /* 0x000ea80000300a00 */
[----:B------:R-:W4:Y:S04]  /*838c0*/  LDL.LU R4, [R1+0x1470] ;  /* 0x0014700001047983 */ /* 0x000f280000300800 */
[----:B------:R-:W3:Y:S01]  /*838d0*/  LDL.LU R5, [R1+0x1484] ;  /* 0x0014840001057983 */ /* 0x000ee20000300800 */
[----:B--2---:R-:W-:-:S15]  /*838e0*/  HMMA.16816.F32 R8, R12, R6, R8 ;  /* 0x000000060c08723c */ /* 0x004fde0000001808 */
[----:B------:R-:W-:-:S04]  /*838f0*/  NOP ;  /* 0x0000000000007918 */ /* 0x000fc80000000000 */
[----:B------:R-:W-:Y:S04]  /*83900*/  STL.64 [R1+0x170], R8 ;  /* 0x0001700801007387 */ /* 0x000fe80000100a00 */
[----:B------:R0:W-:Y:S04]  /*83910*/  STL.64 [R1+0x178], R10 ;  /* 0x0001780a01007387 */ /* 0x0001e80000100a00 */
[----:B0-----:R-:W2:Y:S04]  /*83920*/  LDL.LU.64 R10, [R1+0x4f08] ;  /* 0x004f0800010a7983 */ /* 0x001ea80000300a00 */
[----:B------:R-:W2:Y:S04]  /*83930*/  LDL.LU.64 R8, [R1+0x4f00] ;  /* 0x004f000001087983 */ /* 0x000ea80000300a00 */
[----:B------:R-:W3:Y:S04]  /*83940*/  LDL.LU R6, [R1+0x147c] ;  /* 0x00147c0001067983 */ /* 0x000ee80000300800 */
[----:B------:R-:W4:Y:S01]  /*83950*/  LDL.LU R7, [R1+0x1474] ;  /* 0x0014740001077983 */ /* 0x000f220000300800 */
[----:B--2---:R-:W-:-:S15]  /*83960*/  HMMA.16816.F32 R16, R12, R8, R16 ;  /* 0x000000080c10723c */ /* 0x004fde0000001810 */
[----:B------:R-:W-:-:S04]  /*83970*/  NOP ;  /* 0x0000000000007918 */ /* 0x000fc80000000000 */
[----:B------:R-:W-:Y:S04]  /*83980*/  STL.64 [R1+0x150], R16 ;  /* 0x0001501001007387 */ /* 0x000fe80000100a00 */
[----:B------:R0:W-:Y:S04]  /*83990*/  STL.64 [R1+0x158], R18 ;  /* 0x0001581201007387 */ /* 0x0001e80000100a00 */
[----:B0-----:R-:W2:Y:S04]  /*839a0*/  LDL.LU.64 R18, [R1+0x4ef8] ;  /* 0x004ef80001127983 */ /* 0x001ea80000300a00 */
[----:B------:R-:W2:Y:S02]  /*839b0*/  LDL.LU.64 R16, [R1+0x4ef0] ;  /* 0x004ef00001107983 */ /* 0x000ea40000300a00 */
[----:B--2---:R-:W-:Y:S02]  /*839c0*/  HMMA.16816.F32 R8, R12, R10, R16 ;  /* 0x0000000a0c08723c */ /* 0x004fe40000001810 */
[----:B------:R-:W2:Y:S04]  /*839d0*/  LDL.LU.64 R18, [R1+0x4ee8] ;  /* 0x004ee80001127983 */ /* 0x000ea80000300a00 */
[----:B------:R-:W5:-:S13]  /*839e0*/  LDL.LU.64 R16, [R1+0x4ee0] ;  /* 0x004ee00001107983 */ /* 0x000f5a0000300a00 */
[----:B------:R0:W-:Y:S04]  /*839f0*/  STL.64 [R1+0x130], R8 ;  /* 0x0001300801007387 */ /* 0x0001e80000100a00 */
[----:B------:R1:W-:Y:S04]  /*83a00*/  STL.64 [R1+0x138], R10 ;  /* 0x0001380a01007387 */ /* 0x0003e80000100a00 */
[----:B0-----:R-:W2:Y:S04]  /*83a10*/  LDL.LU R8, [R1+0xd0] ;  /* 0x0000d00001087983 */ /* 0x001ea80000300800 */
[----:B------:R-:W2:Y:S04]  /*83a20*/  LDL.LU R9, [R1+0xd4] ;  /* 0x0000d40001097983 */ /* 0x000ea80000300800 */
[----:B-1----:R-:W2:Y:S01]  /*83a30*/  LDL.LU R10, [R1+0xd8] ;  /* 0x0000d800010a7983 */ /* 0x002ea20000300800 */
[----:B------:R-:W-:Y:S01]  /*83a40*/  IMAD.MOV.U32 R11, RZ, RZ, R0 ;  /* 0x000000ffff0b7224 */ /* 0x000fe200078e0000 */
[----:B-----5:R-:W-:-:S15]  /*83a50*/  HMMA.16816.F32 R20, R12, R16, R20 ;  /* 0x000000100c14723c */ /* 0x020fde0000001814 */
[----:B------:R-:W-:-:S04]  /*83a60*/  NOP ;  /* 0x0000000000007918 */ /* 0x000fc80000000000 */
[----:B------:R-:W-:Y:S04]  /*83a70*/  STL [R1+0x100], R20 ;  /* 0x0001001401007387 */ /* 0x000fe80000100800 */
[----:B------:R0:W-:Y:S01]  /*83a80*/  STL.64 [R1+0x108], R22 ;  /* 0x0001081601007387 */ /* 0x0001e20000100a00 */
[----:B------:R-:W-:-:S03]  /*83a90*/  IMAD.MOV.U32 R0, RZ, RZ, R21 ;  /* 0x000000ffff007224 */ /* 0x000fc600078e0015 */
[----:B0-----:R-:W2:Y:S04]  /*83aa0*/  LDL.LU.64 R22, [R1+0x4ed8] ;  /* 0x004ed80001167983 */ /* 0x001ea80000300a00 */
[----:B------:R-:W2:Y:S04]  /*83ab0*/  LDL.LU.64 R20, [R1+0x4ed0] ;  /* 0x004ed00001147983 */ /* 0x000ea80000300a00 */
[----:B------:R0:W-:Y:S04]  /*83ac0*/  STL [R1+0x4c90], R0 ;  /* 0x004c900001007387 */ /* 0x0001e80000100800 */
[----:B0-----:R-:W5:Y:S01]  /*83ad0*/  LDL.LU R0, [R1+0x146c] ;  /* 0x00146c0001007983 */ /* 0x001f620000300800 */
[----:B--2---:R-:W-:Y:S03]  /*83ae0*/  HMMA.16816.F32 R16, R12, R18, R20 ;  /* 0x000000120c10723c */ /* 0x004fe60000001814 */
[----:B------:R-:W2:Y:S04]  /*83af0*/  LDL.LU.64 R22, [R1+0x4ec8] ;  /* 0x004ec80001167983 */ /* 0x000ea80000300a00 */
[----:B------:R-:W2:-:S12]  /*83b00*/  LDL.LU.64 R20, [R1+0x4ec0] ;  /* 0x004ec00001147983 */ /* 0x000e980000300a00 */
[----:B------:R0:W-:Y:S04]  /*83b10*/  STL.64 [R1+0xe0], R16 ;  /* 0x0000e01001007387 */ /* 0x0001e80000100a00 */
[----:B------:R1:W-:Y:S04]  /*83b20*/  STL.64 [R1+0xe8], R18 ;  /* 0x0000e81201007387 */ /* 0x0003e80000100a00 */
[----:B0-----:R-:W3:Y:S04]  /*83b30*/  LDL.LU R16, [R1+0xa0] ;  /* 0x0000a00001107983 */ /* 0x001ee80000300800 */
[----:B------:R-:W3:Y:S04]  /*83b40*/  LDL.LU R17, [R1+0xa4] ;  /* 0x0000a40001117983 */ /* 0x000ee80000300800 */
[----:B-1----:R-:W3:Y:S04]  /*83b50*/  LDL.LU R18, [R1+0xa8] ;  /* 0x0000a80001127983 */ /* 0x002ee80000300800 */
[----:B------:R-:W3:Y:S01]  /*83b60*/  LDL.LU R19, [R1+0xac] ;  /* 0x0000ac0001137983 */ /* 0x000ee20000300800 */
        /* <DEDUP_REMOVED lines=8> */
[----:B------:R-:W2:Y:S01]  /*83bf0*/  LDL.LU.64 R24, [R1+0x4ea0] ;  /* 0x004ea00001187983 */ /* 0x000ea20000300a00 */
[----:B-----5:R-:W-:-:S02]  /*83c00*/  IMAD R2, R2, 0x100, R0 ;  /* 0x0000010002027824 */ /* 0x020fc400078e0200 */
[----:B---3--:R-:W-:Y:S02]  /*83c10*/  IMAD R3, R3, 0x100, R6 ;  /* 0x0000010003037824 */ /* 0x008fe400078e0206 */
[----:B----4-:R-:W-:Y:S01]  /*83c20*/  IMAD R4, R4, 0x100, R7 ;  /* 0x0000010004047824 */ /* 0x010fe200078e0207 */
[----:B------:R-:W-:-:S07]  /*83c30*/  F2FP.F16.E4M3.UNPACK_B R7, R28.H1 ;  /* 0x0000001cff07723e */ /* 0x000fce00030006ff */
[----:B------:R-:W-:Y:S04]  /*83c40*/  STL.64 [R1+0xb0], R20 ;  /* 0x0000b01401007387 */ /* 0x000fe80000100a00 */
[----:B------:R-:W-:Y:S01]  /*83c50*/  STL.64 [R1+0xb8], R22 ;  /* 0x0000b81601007387 */ /* 0x000fe20000100a00 */
[----:B--2---:R-:W-:Y:S01]  /*83c60*/  HMMA.16816.F32 R12, R12, R24, R16 ;  /* 0x000000180c0c723c */ /* 0x004fe20000001810 */
[----:B------:R-:W-:Y:S01]  /*83c70*/  IMAD R5, R26, 0x100, R5 ;  /* 0x000001001a057824 */ /* 0x000fe200078e0205 */
[----:B------:R-:W-:-:S15]  /*83c80*/  F2FP.F16.E4M3.UNPACK_B R6, R27.H1 ;  /* 0x0000001bff06723e */ /* 0x000fde00030006ff */
[----:B------:R-:W-:Y:S02]  /*83c90*/  NOP ;  /* 0x0000000000007918 */ /* 0x000fe40000000000 */
[----:B------:R0:W-:Y:S04]  /*83ca0*/  STL.64 [R1+0xa0], R12 ;  /* 0x0000a00c01007387 */ /* 0x0001e80000100a00 */
[----:B------:R1:W-:Y:S01]  /*83cb0*/  STL.64 [R1+0xa8], R14 ;  /* 0x0000a80e01007387 */ /* 0x0003e20000100a00 */
[----:B0-----:R-:W-:Y:S02]  /*83cc0*/  F2FP.F16.E4M3.UNPACK_B R12, R2 ;  /* 0x00000002ff0c723e */ /* 0x001fe400020006ff */
[----:B-1----:R-:W-:Y:S02]  /*83cd0*/  F2FP.F16.E4M3.UNPACK_B R14, R3 ;  /* 0x00000003ff0e723e */ /* 0x002fe400020006ff */
[----:B------:R-:W-:Y:S02]  /*83ce0*/  F2FP.F16.E4M3.UNPACK_B R13, R4 ;  /* 0x00000004ff0d723e */ /* 0x000fe400020006ff */
[----:B------:R-:W-:-:S07]  /*83cf0*/  F2FP.F16.E4M3.UNPACK_B R15, R5 ;  /* 0x00000005ff0f723e */ /* 0x000fce00020006ff */
[----:B------:R-:W-:Y:S01]  /*83d00*/  HMMA.16816.F32 R8, R12, R6, R8 ;  /* 0x000000060c08723c */ /* 0x000fe20000001808 */
[----:B------:R-:W-:-:S15]  /*83d10*/  F2FP.F16.E4M3.UNPACK_B R4, R29.H1 ;  /* 0x0000001dff04723e */ /* 0x000fde00030006ff */
[----:B------:R-:W-:-:S03]  /*83d20*/  NOP ;  /* 0x0000000000007918 */ /* 0x000fc60000000000 */
[----:B------:R-:W-:Y:S04]  /*83d30*/  STL.64 [R1+0xd0], R8 ;  /* 0x0000d00801007387 */ /* 0x000fe80000100a00 */
[----:B------:R-:W-:Y:S04]  /*83d40*/  STL.64 [R1+0xd8], R10 ;  /* 0x0000d80a01007387 */ /* 0x000fe80000100a00 */
[----:B------:R-:W2:Y:S04]  /*83d50*/  LDL.LU R29, [R1+0x6ac] ;  /* 0x0006ac00011d7983 */ /* 0x000ea80000300800 */
[----:B------:R-:W3:Y:S04]  /*83d60*/  LDL.LU R16, [R1+0x180] ;  /* 0x0001800001107983 */ /* 0x000ee80000300800 */
[----:B------:R-:W3:Y:S04]  /*83d70*/  LDL.LU R17, [R1+0x184] ;  /* 0x0001840001117983 */ /* 0x000ee80000300800 */
[----:B------:R-:W4:Y:S04]  /*83d80*/  LDL.LU R18, [R1+0x188] ;  /* 0x0001880001127983 */ /* 0x000f280000300800 */
[----:B------:R-:W4:Y:S04]  /*83d90*/  LDL.LU R19, [R1+0x18c] ;  /* 0x00018c0001137983 */ /* 0x000f280000300800 */
[----:B------:R-:W5:Y:S04]  /*83da0*/  LDL.LU R20, [R1+0x6c8] ;  /* 0x0006c80001147983 */ /* 0x000f680000300800 */
[----:B------:R-:W2:Y:S04]  /*83db0*/  LDL.LU R3, [R1+0x6cc] ;  /* 0x0006cc0001037983 */ /* 0x000ea80000300800 */
[----:B------:R-:W2:Y:S04]  /*83dc0*/  LDL.LU R25, [R1+0x6f8] ;  /* 0x0006f80001197983 */ /* 0x000ea80000300800 */
        /* <DEDUP_REMOVED lines=12> */
[----:B--2---:R-:W-:-:S03]  /*83e90*/  F2FP.F16.E4M3.UNPACK_B R5, R29.H1 ;  /* 0x0000001dff05723e */ /* 0x004fc600030006ff */
[----:B----4-:R-:W-:Y:S04]  /*83ea0*/  STL.64 [R1+0x4e98], R18 ;  /* 0x004e981201007387 */ /* 0x010fe80000100a00 */
[----:B---3--:R0:W-:Y:S04]  /*83eb0*/  STL.64 [R1+0x4e90], R16 ;  /* 0x004e901001007387 */ /* 0x0081e80000100a00 */
[----:B0-----:R-:W2:Y:S04]  /*83ec0*/  LDL.LU R16, [R1+0xf0] ;  /* 0x0000f00001107983 */ /* 0x001ea80000300800 */
[----:B------:R-:W2:Y:S04]  /*83ed0*/  LDL.LU R17, [R1+0xf4] ;  /* 0x0000f40001117983 */ /* 0x000ea80000300800 */
[----:B------:R-:W2:Y:S04]  /*83ee0*/  LDL.LU R18, [R1+0xf8] ;  /* 0x0000f80001127983 */ /* 0x000ea80000300800 */
[----:B------:R-:W2:Y:S04]  /*83ef0*/  LDL.LU R19, [R1+0xfc] ;  /* 0x0000fc0001137983 */ /* 0x000ea80000300800 */
[----:B------:R-:W3:Y:S01]  /*83f00*/  LDL.LU R2, [R1+0x6fc] ;  /* 0x0006fc0001027983 */ /* 0x000ee20000300800 */
[----:B------:R-:W-:-:S02]  /*83f10*/  IMAD.MOV.U32 R22, RZ, RZ, R6 ;  /* 0x000000ffff167224 */ /* 0x000fc400078e0006 */
[----:B------:R-:W-:Y:S01]  /*83f20*/  IMAD.MOV.U32 R21, RZ, RZ, R7 ;  /* 0x000000ffff157224 */ /* 0x000fe200078e0007 */
[----:B------:R-:W4:Y:S04]  /*83f30*/  LDL.LU R0, [R1+0x6e8] ;  /* 0x0006e80001007983 */ /* 0x000f280000300800 */
[----:B------:R-:W3:Y:S04]  /*83f40*/  LDL.LU R6, [R1+0x6ec] ;  /* 0x0006ec0001067983 */ /* 0x000ee80000300800 */
[----:B------:R-:W3:Y:S04]  /*83f50*/  LDL.LU R7, [R1+0x698] ;  /* 0x0006980001077983 */ /* 0x000ee80000300800 */
[----:B------:R-:W3:Y:S04]  /*83f60*/  LDL.LU R26, [R1+0x69c] ;  /* 0x00069c00011a7983 */ /* 0x000ee80000300800 */
[----:B------:R-:W3:Y:S04]  /*83f70*/  LDL.LU R27, [R1+0x6b8] ;  /* 0x0006b800011b7983 */ /* 0x000ee80000300800 */
[----:B------:R-:W-:Y:S04]  /*83f80*/  STL [R1+0x4d54], R21 ;  /* 0x004d541501007387 */ /* 0x000fe80000100800 */
[----:B------:R-:W-:Y:S04]  /*83f90*/  STL [R1+0x4d50], R22 ;  /* 0x004d501601007387 */ /* 0x000fe80000100800 */
[----:B------:R-:W3:Y:S04]  /*83fa0*/  LDL.LU R8, [R1+0x1a0] ;  /* 0x0001a00001087983 */ /* 0x000ee80000300800 */
[----:B------:R-:W3:Y:S04]  /*83fb0*/  LDL.LU R9, [R1+0x1a4] ;  /* 0x0001a40001097983 */ /* 0x000ee80000300800 */
[----:B------:R-:W3:Y:S04]  /*83fc0*/  LDL.LU R10, [R1+0x1a8] ;  /* 0x0001a800010a7983 */ /* 0x000ee80000300800 */
[----:B------:R-:W3:Y:S04]  /*83fd0*/  LDL.LU R11, [R1+0x1ac] ;  /* 0x0001ac00010b7983 */ /* 0x000ee80000300800 */
[----:B------:R-:W3:Y:S04]  /*83fe0*/  LDL.LU R28, [R1+0x6bc] ;  /* 0x0006bc00011c7983 */ /* 0x000ee80000300800 */
[----:B------:R-:W3:Y:S01]  /*83ff0*/  LDL.LU R29, [R1+0x6d8] ;  /* 0x0006d800011d7983 */ /* 0x000ee20000300800 */
[----:B--2---:R-:W-:-:S15]  /*84000*/  HMMA.16816.F32 R16, R12, R4, R16 ;  /* 0x000000040c10723c */ /* 0x004fde0000001810 */
[----:B------:R-:W-:-:S04]  /*84010*/  NOP ;  /* 0x0000000000007918 */ /* 0x000fc80000000000 */
[----:B------:R-:W-:Y:S04]  /*84020*/  STL.64 [R1+0xf0], R16 ;  /* 0x0000f01001007387 */ /* 0x000fe80000100a00 */
[----:B------:R0:W-:Y:S04]  /*84030*/  STL.64 [R1+0xf8], R18 ;  /* 0x0000f81201007387 */ /* 0x0001e80000100a00 */
[----:B0-----:R-:W2:Y:S04]  /*84040*/  LDL.LU.64 R18, [R1+0x4e98] ;  /* 0x004e980001127983 */ /* 0x001ea80000300a00 */
[----:B------:R-:W2:Y:S01]  /*84050*/  LDL.LU.64 R16, [R1+0x4e90] ;  /* 0x004e900001107983 */ /* 0x000ea20000300a00 */
[----:B-----5:R-:W-:-:S02]  /*84060*/  F2FP.F16.E4M3.UNPACK_B R20, R20.H1 ;  /* 0x00000014ff14723e */ /* 0x020fc400030006ff */
[----:B------:R-:W-:Y:S01]  /*84070*/  F2FP.F16.E4M3.UNPACK_B R21, R3.H1 ;  /* 0x00000003ff15723e */ /* 0x000fe200030006ff */
[----:B------:R-:W-:Y:S02]  /*84080*/  IMAD.MOV.U32 R23, RZ, RZ, R5 ;  /* 0x000000ffff177224 */ /* 0x000fe400078e0005 */
[----:B------:R-:W-:-:S03]  /*84090*/  IMAD.MOV.U32 R24, RZ, RZ, R4 ;  /* 0x000000ffff187224 */ /* 0x000fc600078e0004 */
        /* <DEDUP_REMOVED lines=8> */
[----:B------:R-:W-:Y:S01]  /*84120*/  F2FP.F16.E4M3.UNPACK_B R4, R25.H1 ;  /* 0x00000019ff04723e */ /* 0x000fe200030006ff */
[----:B------:R-:W-:Y:S01]  /*84130*/  IMAD.MOV.U32 R22, RZ, RZ, R20 ;  /* 0x000000ffff167224 */ /* 0x000fe200078e0014 */
[----:B---3--:R-:W-:Y:S01]  /*84140*/  F2FP.F16.E4M3.UNPACK_B R5, R2.H1 ;  /* 0x00000002ff05723e */ /* 0x008fe200030006ff */
[----:B------:R-:W-:-:S02]  /*84150*/  IMAD.MOV.U32 R25, RZ, RZ, R21 ;  /* 0x000000ffff197224 */ /* 0x000fc400078e0015 */
[----:B------:R-:W-:Y:S04]  /*84160*/  STL [R1+0x80], R4 ;  /* 0x0000800401007387 */ /* 0x000fe80000100800 */
[----:B------:R0:W-:Y:S04]  /*84170*/  STL [R1+0x4d60], R22 ;  /* 0x004d601601007387 */ /* 0x0001e80000100800 */
[----:B------:R-:W3:Y:S04]  /*84180*/  LDL.LU R20, [R1+0x160] ;  /* 0x0001600001147983 */ /* 0x000ee80000300800 */
[----:B------:R-:W3:Y:S04]  /*84190*/  LDL.LU R21, [R1+0x164] ;  /* 0x0001640001157983 */ /* 0x000ee80000300800 */
[----:B0-----:R-:W3:Y:S04]  /*841a0*/  LDL.LU R22, [R1+0x168] ;  /* 0x0001680001167983 */ /* 0x001ee80000300800 */
[----:B------:R-:W3:Y:S04]  /*841b0*/  LDL.LU R23, [R1+0x16c] ;  /* 0x00016c0001177983 */ /* 0x000ee80000300800 */
[----:B------:R-:W-:Y:S01]  /*841c0*/  STL [R1+0x84], R5 ;  /* 0x0000840501007387 */ /* 0x000fe20000100800 */
[----:B--2---:R-:W-:-:S15]  /*841d0*/  HMMA.16816.F32 R16, R12, R4, R16 ;  /* 0x000000040c10723c */ /* 0x004fde0000001810 */
[----:B------:R-:W-:-:S04]  /*841e0*/  NOP ;  /* 0x0000000000007918 */ /* 0x000fc80000000000 */
[----:B------:R-:W-:Y:S04]  /*841f0*/  STL.64 [R1+0x140], R16 ;  /* 0x0001401001007387 */ /* 0x000fe80000100a00 */
[----:B------:R0:W-:Y:S04]  /*84200*/  STL.64 [R1+0x148], R18 ;  /* 0x0001481201007387 */ /* 0x0001e80000100a00 */
[----:B0-----:R-:W2:Y:S04]  /*84210*/  LDL.LU.64 R18, [R1+0x4e78] ;  /* 0x004e780001127983 */ /* 0x001ea80000300a00 */
[----:B------:R-:W2:Y:S01]  /*84220*/  LDL.LU.64 R16, [R1+0x4e70] ;  /* 0x004e700001107983 */ /* 0x000ea20000300a00 */
[----:B----4-:R-:W-:-:S02]  /*84230*/  F2FP.F16.E4M3.UNPACK_B R2, R0.H1 ;  /* 0x00000000ff02723e */ /* 0x010fc400030006ff */
[----:B------:R-:W-:-:S07]  /*84240*/  F2FP.F16.E4M3.UNPACK_B R3, R6.H1 ;  /* 0x00000006ff03723e */ /* 0x000fce00030006ff */
[----:B---3--:R-:W-:Y:S01]  /*84250*/  HMMA.16816.F32 R20, R12, R2, R20 ;  /* 0x000000020c14723c */ /* 0x008fe20000001814 */
[----:B------:R-:W-:Y:S02]  /*84260*/  F2FP.F16.E4M3.UNPACK_B R4, R7.H1 ;  /* 0x00000007ff04723e */ /* 0x000fe400030006ff */
[----:B------:R-:W-:Y:S01]  /*84270*/  F2FP.F16.E4M3.UNPACK_B R5, R26.H1 ;  /* 0x0000001aff05723e */ /* 0x000fe200030006ff */
[----:B------:R-:W-:Y:S01]  /*84280*/  IMAD.MOV.U32 R24, RZ, RZ, R2 ;  /* 0x000000ffff187224 */ /* 0x000fe200078e0002 */
[----:B------:R-:W-:-:S14]  /*84290*/  F2FP.F16.E4M3.UNPACK_B R2, R27.H1 ;  /* 0x0000001bff02723e */ /* 0x000fdc00030006ff */
[----:B------:R0:W-:Y:S04]  /*842a0*/  STL.64 [R1+0x160], R20 ;  /* 0x0001601401007387 */ /* 0x0001e80000100a00 */
[----:B------:R1:W-:Y:S01]  /*842b0*/  STL.64 [R1+0x168], R22 ;  /* 0x0001681601007387 */ /* 0x0003e20000100a00 */
[----:B0-----:R-:W-:Y:S01]  /*842c0*/  IMAD.MOV.U32 R21, RZ, RZ, R3 ;  /* 0x000000ffff157224 */ /* 0x001fe200078e0003 */
[----:B------:R-:W-:Y:S01]  /*842d0*/  F2FP.F16.E4M3.UNPACK_B R3, R28.H1 ;  /* 0x0000001cff03723e */ /* 0x000fe200030006ff */
[----:B-1----:R-:W-:Y:S02]  /*842e0*/  IMAD.MOV.U32 R22, RZ, RZ, R4 ;  /* 0x000000ffff167224 */ /* 0x002fe400078e0004 */
[----:B------:R-:W-:Y:S01]  /*842f0*/  IMAD.MOV.U32 R23, RZ, RZ, R5 ;  /* 0x000000ffff177224 */ /* 0x000fe200078e0005 */
[----:B------:R-:W-:Y:S01]  /*84300*/  STL.64 [R1+0x4dd8], R24 ;  /* 0x004dd81801007387 */ /* 0x000fe20000100a00 */
[C---:B--2---:R-:W-:Y:S08]  /*84310*/  HMMA.16816.F32 R16, R12.reuse, R4, R16 ;  /* 0x000000040c10723c */ /* 0x044ff00000001810 */
[----:B------:R-:W-:Y:S11]  /*84320*/  HMMA.16816.F32 R4, R12, R2, R8 ;  /* 0x000000020c04723c */ /* 0x000ff60000001808 */
[----:B------:R0:W-:Y:S04]  /*84330*/  STL.64 [R1+0x180], R16 ;  /* 0x0001801001007387 */ /* 0x0001e80000100a00 */
[----:B------:R-:W-:Y:S04]  /*84340*/  STL.64 [R1+0x188], R18 ;  /* 0x0001881201007387 */ /* 0x000fe80000100a00 */
[----:B------:R-:W-:Y:S04]  /*84350*/  STL [R1+0x68], R2 ;  /* 0x0000680201007387 */ /* 0x000fe80000100800 */
[----:B------:R-:W-:Y:S04]  /*84360*/  STL.64 [R1+0x4d90], R22 ;  /* 0x004d901601007387 */ /* 0x000fe80000100a00 */
[----:B------:R1:W-:Y:S01]  /*84370*/  STL [R1+0x4d88], R21 ;  /* 0x004d881501007387 */ /* 0x0003e20000100800 */
[----:B0-----:R-:W-:-:S05]  /*84380*/  F2FP.F16.E4M3.UNPACK_B R16, R29.H1 ;  /* 0x0000001dff10723e */ /* 0x001fca00030006ff */
[----:B------:R-:W-:Y:S04]  /*84390*/  STL [R1+0x60], R16 ;  /* 0x0000601001007387 */ /* 0x000fe80000100800 */
[----:B------:R-:W2:Y:S04]  /*843a0*/  LDL.LU R20, [R1+0x280] ;  /* 0x0002800001147983 */ /* 0x000ea80000300800 */
[----:B------:R-:W-:Y:S04]  /*843b0*/  STL.64 [R1+0x1b0], R4 ;  /* 0x0001b00401007387 */ /* 0x000fe80000100a00 */
[----:B------:R-:W-:Y:S04]  /*843c0*/  STL.64 [R1+0x1b8], R6 ;  /* 0x0001b80601007387 */ /* 0x000fe80000100a00 */
[----:B-1----:R-:W2:Y:S04]  /*843d0*/  LDL.LU R21, [R1+0x284] ;  /* 0x0002840001157983 */ /* 0x002ea80000300800 */
        /* <DEDUP_REMOVED lines=19> */
[----:B------:R-:W2:Y:S04]  /*84510*/  LDL.LU R24, [R1+0x70c] ;  /* 0x00070c0001187983 */ /* 0x000ea80000300800 */
[----:B------:R-:W2:Y:S04]  /*84520*/  LDL.LU R25, [R1+0x728] ;  /* 0x0007280001197983 */ /* 0x000ea80000300800 */
[----:B--2---:R0:W-:Y:S04]  /*84530*/  STL.64 [R1+0x4e58], R24 ;  /* 0x004e581801007387 */ /* 0x0041e80000100a00 */
[----:B0-----:R-:W2:Y:S04]  /*84540*/  LDL R24, [R1+0x60] ;  /* 0x0000600001187983 */ /* 0x001ea80000100800 */
[----:B---3--:R-:W-:Y:S04]  /*84550*/  STL.64 [R1+0x4e50], R22 ;  /* 0x004e501601007387 */ /* 0x008fe80000100a00 */
[----:B------:R0:W-:Y:S04]  /*84560*/  STL.64 [R1+0x4e48], R20 ;  /* 0x004e481401007387 */ /* 0x0001e80000100a00 */
[----:B0-----:R-:W3:Y:S04]  /*84570*/  LDL.LU R20, [R1+0x220] ;  /* 0x0002200001147983 */ /* 0x001ee80000300800 */
[----:B------:R-:W3:Y:S04]  /*84580*/  LDL.LU R21, [R1+0x224] ;  /* 0x0002240001157983 */ /* 0x000ee80000300800 */
[----:B------:R-:W2:Y:S04]  /*84590*/  LDL.LU R22, [R1+0x228] ;  /* 0x0002280001167983 */ /* 0x000ea80000300800 */
[----:B------:R-:W2:Y:S01]  /*845a0*/  LDL.LU R23, [R1+0x22c] ;  /* 0x00022c0001177983 */ /* 0x000ea20000300800 */
[----:B----4-:R-:W-:-:S03]  /*845b0*/  F2FP.F16.E4M3.UNPACK_B R25, R4.H1 ;  /* 0x00000004ff19723e */ /* 0x010fc600030006ff */
[----:B--2---:R-:W-:Y:S04]  /*845c0*/  STL.64 [R1+0x4e68], R22 ;  /* 0x004e681601007387 */ /* 0x004fe80000100a00 */
[----:B---3--:R0:W-:Y:S04]  /*845d0*/  STL.64 [R1+0x4e60], R20 ;  /* 0x004e601401007387 */ /* 0x0081e80000100a00 */
[----:B0-----:R-:W2:Y:S04]  /*845e0*/  LDL.LU R20, [R1+0x1c0] ;  /* 0x0001c00001147983 */ /* 0x001ea80000300800 */
[----:B------:R-:W2:Y:S04]  /*845f0*/  LDL.LU R21, [R1+0x1c4] ;  /* 0x0001c40001157983 */ /* 0x000ea80000300800 */
[----:B------:R-:W2:Y:S04]  /*84600*/  LDL.LU R22, [R1+0x1c8] ;  /* 0x0001c80001167983 */ /* 0x000ea80000300800 */
[----:B------:R-:W2:Y:S01]  /*84610*/  LDL.LU R23, [R1+0x1cc] ;  /* 0x0001cc0001177983 */ /* 0x000ea20000300800 */
[----:B------:R-:W-:-:S03]  /*84620*/  IMAD.MOV.U32 R0, RZ, RZ, R3 ;  /* 0x000000ffff007224 */ /* 0x000fc600078e0003 */
[----:B------:R-:W3:Y:S04]  /*84630*/  LDL.LU R3, [R1+0x73c] ;  /* 0x00073c0001037983 */ /* 0x000ee80000300800 */
[----:B------:R-:W4:Y:S04]  /*84640*/  LDL.LU R2, [R1+0x748] ;  /* 0x0007480001027983 */ /* 0x000f280000300800 */
        /* <DEDUP_REMOVED lines=14> */
[----:B------:R0:W-:Y:S02]  /*84730*/  STL [R1+0x4c94], R0 ;  /* 0x004c940001007387 */ /* 0x0001e40000100800 */
[----:B0-----:R-:W-:Y:S01]  /*84740*/  IMAD.MOV.U32 R0, RZ, RZ, R25 ;  /* 0x000000ffff007224 */ /* 0x001fe200078e0019 */
[----:B--2---:R-:W-:-:S15]  /*84750*/  HMMA.16816.F32 R20, R12, R24, R20 ;  /* 0x000000180c14723c */ /* 0x004fde0000001814 */
[----:B------:R-:W-:-:S04]  /*84760*/  NOP ;  /* 0x0000000000007918 */ /* 0x000fc80000000000 */
[----:B------:R-:W-:Y:S04]  /*84770*/  STL.64 [R1+0x1c0], R20 ;  /* 0x0001c01401007387 */ /* 0x000fe80000100a00 */
[----:B------:R0:W-:Y:S04]  /*84780*/  STL.64 [R1+0x1c8], R22 ;  /* 0x0001c81601007387 */ /* 0x0001e80000100a00 */
[----:B0-----:R-:W2:Y:S04]  /*84790*/  LDL.LU.64 R22, [R1+0x4e68] ;  /* 0x004e680001167983 */ /* 0x001ea80000300a00 */
[----:B------:R-:W2:Y:S04]  /*847a0*/  LDL.LU.64 R20, [R1+0x4e60] ;  /* 0x004e600001147983 */ /* 0x000ea80000300a00 */
[----:B------:R-:W2:Y:S01]  /*847b0*/  LDL.LU.64 R24, [R1+0x4e58] ;  /* 0x004e580001187983 */ /* 0x000ea20000300a00 */
[----:B-----5:R-:W-:-:S03]  /*847c0*/  F2FP.F16.E4M3.UNPACK_B R4, R5.H1 ;  /* 0x00000005ff04723e */ /* 0x020fc600030006ff */
[----:B------:R0:W-:Y:S04]  /*847d0*/  STL [R1+0x4c98], R0 ;  /* 0x004c980001007387 */ /* 0x0001e80000100800 */
[----:B------:R-:W-:Y:S01]  /*847e0*/  STL [R1+0x58], R4 ;  /* 0x0000580401007387 */ /* 0x000fe20000100800 */
[----:B--2---:R-:W-:-:S07]  /*847f0*/  F2FP.F16.E4M3.UNPACK_B R5, R24.H1 ;  /* 0x00000018ff05723e */ /* 0x004fce00030006ff */
[----:B------:R-:W-:Y:S01]  /*84800*/  HMMA.16816.F32 R20, R12, R4, R20 ;  /* 0x000000040c14723c */ /* 0x000fe20000001814 */
[----:B0-----:R-:W-:-:S15]  /*84810*/  IMAD.MOV.U32 R0, RZ, RZ, R5 ;  /* 0x000000ffff007224 */ /* 0x001fde00078e0005 */
[----:B------:R-:W-:-:S03]  /*84820*/  NOP ;  /* 0x0000000000007918 */ /* 0x000fc60000000000 */
[----:B------:R-:W-:Y:S04]  /*84830*/  STL.64 [R1+0x1f0], R20 ;  /* 0x0001f01401007387 */ /* 0x000fe80000100a00 */
[----:B------:R0:W-:Y:S04]  /*84840*/  STL.64 [R1+0x1f8], R22 ;  /* 0x0001f81601007387 */ /* 0x0001e80000100a00 */
[----:B0-----:R-:W2:Y:S04]  /*84850*/  LDL.LU.64 R22, [R1+0x4e50] ;  /* 0x004e500001167983 */ /* 0x001ea80000300a00 */
[----:B------:R-:W2:Y:S04]  /*84860*/  LDL.LU.64 R20, [R1+0x4e48] ;  /* 0x004e480001147983 */ /* 0x000ea80000300a00 */
[----:B------:R-:W5:Y:S01]  /*84870*/  LDL.LU.64 R4, [R1+0x4e40] ;  /* 0x004e400001047983 */ /* 0x000f620000300a00 */
[----:B------:R-:W-:-:S03]  /*84880*/  F2FP.F16.E4M3.UNPACK_B R24, R25.H1 ;  /* 0x00000019ff18723e */ /* 0x000fc600030006ff */
[----:B------:R-:W-:Y:S04]  /*84890*/  STL [R1+0x4c9c], R0 ;  /* 0x004c9c0001007387 */ /* 0x000fe80000100800 */
[----:B------:R-:W-:Y:S01]  /*848a0*/  STL [R1+0x50], R24 ;  /* 0x0000501801007387 */ /* 0x000fe20000100800 */
[----:B-----5:R-:W-:-:S07]  /*848b0*/  F2FP.F16.E4M3.UNPACK_B R25, R5.H1 ;  /* 0x00000005ff19723e */ /* 0x020fce00030006ff */
[----:B--2---:R-:W-:-:S15]  /*848c0*/  HMMA.16816.F32 R20, R12, R24, R20 ;  /* 0x000000180c14723c */ /* 0x004fde0000001814 */
[----:B------:R-:W-:-:S04]  /*848d0*/  NOP ;  /* 0x0000000000007918 */ /* 0x000fc80000000000 */
[----:B------:R-:W-:Y:S04]  /*848e0*/  STL.64 [R1+0x210], R20 ;  /* 0x0002101401007387 */ /* 0x000fe80000100a00 */
[----:B------:R0:W-:Y:S04]  /*848f0*/  STL.64 [R1+0x218], R22 ;  /* 0x0002181601007387 */ /* 0x0001e80000100a00 */
[----:B0-----:R-:W2:Y:S04]  /*84900*/  LDL.LU.64 R22, [R1+0x4e38] ;  /* 0x004e380001167983 */ /* 0x001ea80000300a00 */
[----:B------:R-:W2:Y:S01]  /*84910*/  LDL.LU.64 R20, [R1+0x4e30] ;  /* 0x004e300001147983 */ /* 0x000ea20000300a00 */
[----:B------:R-:W-:-:S02]  /*84920*/  F2FP.F16.E4M3.UNPACK_B R4, R4.H1 ;  /* 0x00000004ff04723e */ /* 0x000fc400030006ff */
[----:B---3--:R-:W-:Y:S01]  /*84930*/  F2FP.F16.E4M3.UNPACK_B R5, R3.H1 ;  /* 0x00000003ff05723e */ /* 0x008fe200030006ff */
[----:B------:R-:W-:-:S05]  /*84940*/  IMAD.MOV.U32 R0, RZ, RZ, R25 ;  /* 0x000000ffff007224 */ /* 0x000fca00078e0019 */
        /* <DEDUP_REMOVED lines=10> */
[----:B------:R-:W-:Y:S02]  /*849f0*/  F2FP.F16.E4M3.UNPACK_B R3, R6.H1 ;  /* 0x00000006ff03723e */ /* 0x000fe400030006ff */
[----:B------:R-:W-:Y:S02]  /*84a00*/  F2FP.F16.E4M3.UNPACK_B R4, R7.H1 ;  /* 0x00000007ff04723e */ /* 0x000fe400030006ff */
[----:B------:R-:W-:Y:S01]  /*84a10*/  F2FP.F16.E4M3.UNPACK_B R5, R26.H1 ;  /* 0x0000001aff05723e */ /* 0x000fe200030006ff */
[----:B------:R0:W-:Y:S06]  /*84a20*/  STL.64 [R1+0x40], R2 ;  /* 0x0000400201007387 */ /* 0x0001ec0000100a00 */
[----:B------:R-:W-:Y:S01]  /*84a30*/  HMMA.16816.F32 R16, R12, R4, R16 ;  /* 0x000000040c10723c */ /* 0x000fe20000001810 */
[----:B------:R-:W-:-:S07]  /*84a40*/  IMAD.MOV.U32 R0, RZ, RZ, R5 ;  /* 0x000000ffff007224 */ /* 0x000fce00078e0005 */
[----:B--2---:R-:W-:Y:S01]  /*84a50*/  HMMA.16816.F32 R20, R12, R2, R20 ;  /* 0x000000020c14723c */ /* 0x004fe20000001814 */
[----:B0-----:R-:W-:Y:S02]  /*84a60*/  F2FP.F16.E4M3.UNPACK_B R2, R27.H1 ;  /* 0x0000001bff02723e */ /* 0x001fe400030006ff */
[----:B------:R-:W-:-:S15]  /*84a70*/  F2FP.F16.E4M3.UNPACK_B R3, R28.H1 ;  /* 0x0000001cff03723e */ /* 0x000fde00030006ff */
[----:B------:R-:W-:Y:S01]  /*84a80*/  NOP ;  /* 0x0000000000007918 */ /* 0x000fe20000000000 */
[----:B------:R-:W-:Y:S04]  /*84a90*/  STL.64 [R1+0x260], R20 ;  /* 0x0002601401007387 */ /* 0x000fe80000100a00 */
[----:B------:R-:W-:Y:S04]  /*84aa0*/  STL.64 [R1+0x268], R22 ;  /* 0x0002681601007387 */ /* 0x000fe80000100a00 */
[----:B------:R0:W-:Y:S02]  /*84ab0*/  STL [R1+0x38], R4 ;  /* 0x0000380401007387 */ /* 0x0001e40000100800 */
[----:B0-----:R-:W-:Y:S02]  /*84ac0*/  HMMA.16816.F32 R4, R12, R2, R8 ;  /* 0x000000020c04723c */ /* 0x001fe40000001808 */
[----:B------:R-:W-:Y:S04]  /*84ad0*/  STL [R1+0x4ca4], R0 ;  /* 0x004ca40001007387 */ /* 0x000fe80000100800 */
[----:B------:R0:W-:Y:S04]  /*84ae0*/  STL.64 [R1+0x280], R16 ;  /* 0x0002801001007387 */ /* 0x0001e80000100a00 */
[----:B------:R-:W-:Y:S04]  /*84af0*/  STL.64 [R1+0x288], R18 ;  /* 0x0002881201007387 */ /* 0x000fe80000100a00 */
[----:B------:R-:W-:Y:S01]  /*84b00*/  STL [R1+0x30], R2 ;  /* 0x0000300201007387 */ /* 0x000fe20000100800 */
[----:B0-----:R-:W-:-:S05]  /*84b10*/  F2FP.F16.E4M3.UNPACK_B R16, R29.H1 ;  /* 0x0000001dff10723e */ /* 0x001fca00030006ff */
[----:B------:R0:W-:Y:S04]  /*84b20*/  STL [R1+0x28], R16 ;  /* 0x0000281001007387 */ /* 0x0001e80000100800 */
[----:B0-----:R-:W2:Y:S04]  /*84b30*/  LDL.LU R16, [R1+0x3c0] ;  /* 0x0003c00001107983 */ /* 0x001ea80000300800 */
[----:B------:R-:W-:Y:S04]  /*84b40*/  STL.64 [R1+0x2a0], R4 ;  /* 0x0002a00401007387 */ /* 0x000fe80000100a00 */
[----:B------:R-:W-:Y:S04]  /*84b50*/  STL.64 [R1+0x2a8], R6 ;  /* 0x0002a80601007387 */ /* 0x000fe80000100a00 */
        /* <DEDUP_REMOVED lines=15> */
[----:B--2---:R0:W-:Y:S04]  /*84c50*/  STL.64 [R1+0x4df0], R16 ;  /* 0x004df01001007387 */ /* 0x0041e80000100a00 */
[----:B------:R-:W2:Y:S04]  /*84c60*/  LDL.LU R18, [R1+0x358] ;  /* 0x0003580001127983 */ /* 0x000ea80000300800 */
[----:B------:R-:W2:Y:S01]  /*84c70*/  LDL.LU R19, [R1+0x35c] ;  /* 0x00035c0001137983 */ /* 0x000ea20000300800 */
[----:B------:R-:W-:-:S03]  /*84c80*/  IMAD.MOV.U32 R0, RZ, RZ, R3 ;  /* 0x000000ffff007224 */ /* 0x000fc600078e0003 */
[----:B0-----:R-:W3:Y:S04]  /*84c90*/  LDL.LU R16, [R1+0x77c] ;  /* 0x00077c0001107983 */ /* 0x001ee80000300800 */
[----:B------:R-:W3:Y:S04]  /*84ca0*/  LDL.LU R17, [R1+0x788] ;  /* 0x0007880001117983 */ /* 0x000ee80000300800 */
[----:B--2---:R0:W-:Y:S04]  /*84cb0*/  STL.64 [R1+0x4e08], R18 ;  /* 0x004e081201007387 */ /* 0x0041e80000100a00 */
[----:B0-----:R-:W2:Y:S04]  /*84cc0*/  LDL R18, [R1+0x28] ;  /* 0x0000280001127983 */ /* 0x001ea80000100800 */
        /* <DEDUP_REMOVED lines=14> */
[----:B---3--:R-:W-:-:S03]  /*84db0*/  F2FP.F16.E4M3.UNPACK_B R19, R16.H1 ;  /* 0x00000010ff13723e */ /* 0x008fc600030006ff */
[----:B--2---:R-:W-:Y:S04]  /*84dc0*/  STL.64 [R1+0x4e18], R22 ;  /* 0x004e181601007387 */ /* 0x004fe80000100a00 */
[----:B------:R0:W-:Y:S04]  /*84dd0*/  STL.64 [R1+0x4e10], R20 ;  /* 0x004e101401007387 */ /* 0x0001e80000100a00 */
[----:B0-----:R-:W2:Y:S04]  /*84de0*/  LDL.LU R20, [R1+0x310] ;  /* 0x0003100001147983 */ /* 0x001ea80000300800 */
[----:B------:R-:W2:Y:S04]  /*84df0*/  LDL.LU R21, [R1+0x314] ;  /* 0x0003140001157983 */ /* 0x000ea80000300800 */
[----:B------:R-:W2:Y:S04]  /*84e00*/  LDL.LU R22, [R1+0x318] ;  /* 0x0003180001167983 */ /* 0x000ea80000300800 */
[----:B------:R-:W2:Y:S04]  /*84e10*/  LDL.LU R23, [R1+0x31c] ;  /* 0x00031c0001177983 */ /* 0x000ea80000300800 */
        /* <DEDUP_REMOVED lines=19> */
[----:B------:R-:W-:Y:S02]  /*84f50*/  IMAD.MOV.U32 R0, RZ, RZ, R19 ;  /* 0x000000ffff007224 */ /* 0x000fe400078e0013 */
[----:B------:R-:W3:Y:S04]  /*84f60*/  LDL.LU.64 R18, [R1+0x4e08] ;  /* 0x004e080001127983 */ /* 0x000ee80000300a00 */
[----:B------:R0:W-:Y:S04]  /*84f70*/  STL [R1+0x4cac], R0 ;  /* 0x004cac0001007387 */ /* 0x0001e80000100800 */
[----:B------:R-:W-:Y:S01]  /*84f80*/  STL [R1+0x20], R16 ;  /* 0x0000201001007387 */ /* 0x000fe20000100800 */
[----:B0-----:R-:W-:Y:S01]  /*84f90*/  IMAD.MOV.U32 R0, RZ, RZ, R17 ;  /* 0x000000ffff007224 */ /* 0x001fe200078e0011 */
[----:B--2---:R-:W-:-:S15]  /*84fa0*/  HMMA.16816.F32 R20, R12, R16, R20 ;  /* 0x000000100c14723c */ /* 0x004fde0000001814 */
[----:B------:R-:W-:-:S04]  /*84fb0*/  NOP ;  /* 0x0000000000007918 */ /* 0x000fc80000000000 */
[----:B------:R-:W-:Y:S04]  /*84fc0*/  STL.64 [R1+0x2e0], R20 ;  /* 0x0002e01401007387 */ /* 0x000fe80000100a00 */
[----:B------:R0:W-:Y:S04]  /*84fd0*/  STL.64 [R1+0x2e8], R22 ;  /* 0x0002e81601007387 */ /* 0x0001e80000100a00 */
[----:B0-----:R-:W2:Y:S04]  /*84fe0*/  LDL.LU.64 R22, [R1+0x4e00] ;  /* 0x004e000001167983 */ /* 0x001ea80000300a00 */
[----:B------:R-:W2:Y:S04]  /*84ff0*/  LDL.LU.64 R20, [R1+0x4df8] ;  /* 0x004df80001147983 */ /* 0x000ea80000300a00 */
[----:B------:R-:W3:Y:S01]  /*85000*/  LDL.LU.64 R16, [R1+0x4df0] ;  /* 0x004df00001107983 */ /* 0x000ee20000300a00 */
[----:B------:R-:W-:-:S02]  /*85010*/  F2FP.F16.E4M3.UNPACK_B R24, R25.H1 ;  /* 0x00000019ff18723e */ /* 0x000fc400030006ff */
[----:B----4-:R-:W-:Y:S01]  /*85020*/  F2FP.F16.E4M3.UNPACK_B R25, R5.H1 ;  /* 0x00000005ff19723e */ /* 0x010fe200030006ff */
[----:B------:R-:W-:Y:S04]  /*85030*/  STL [R1+0x4cb0], R0 ;  /* 0x004cb00001007387 */ /* 0x000fe80000100800 */
[----:B------:R-:W-:Y:S02]  /*85040*/  STL [R1+0x18], R24 ;  /* 0x0000181801007387 */ /* 0x000fe40000100800 */
[----:B---3--:R-:W-:-:S15]  /*85050*/  HMMA.16816.F32 R16, R12, R24, R16 ;  /* 0x000000180c10723c */ /* 0x008fde0000001810 */
[----:B------:R-:W-:-:S04]  /*85060*/  NOP ;  /* 0x0000000000007918 */ /* 0x000fc80000000000 */
[----:B------:R-:W-:Y:S04]  /*85070*/  STL.64 [R1+0x300], R16 ;  /* 0x0003001001007387 */ /* 0x000fe80000100a00 */
[----:B------:R0:W-:Y:S04]  /*85080*/  STL.64 [R1+0x308], R18 ;  /* 0x0003081201007387 */ /* 0x0001e80000100a00 */
[----:B0-----:R-:W3:Y:S04]  /*85090*/  LDL.LU.64 R18, [R1+0x4de8] ;  /* 0x004de80001127983 */ /* 0x001ee80000300a00 */
[----:B------:R-:W3:Y:S01]  /*850a0*/  LDL.LU.64 R16, [R1+0x4de0] ;  /* 0x004de00001107983 */ /* 0x000ee20000300a00 */
[----:B-----5:R-:W-:-:S02]  /*850b0*/  F2FP.F16.E4M3.UNPACK_B R2, R2.H1 ;  /* 0x00000002ff02723e */ /* 0x020fc400030006ff */
[----:B------:R-:W-:Y:S01]  /*850c0*/  F2FP.F16.E4M3.UNPACK_B R3, R3.H1 ;  /* 0x00000003ff03723e */ /* 0x000fe200030006ff */
[----:B------:R-:W-:Y:S02]  /*850d0*/  IMAD.MOV.U32 R0, RZ, RZ, R25 ;  /* 0x000000ffff007224 */ /* 0x000fe400078e0019 */
[----:B------:R-:W4:Y:S04]  /*850e0*/  LDL.LU.64 R24, [R1+0x4dd8] ;  /* 0x004dd80001187983 */ /* 0x000f280000300a00 */
[----:B------:R-:W-:Y:S04]  /*850f0*/  STL [R1+0x4cb4], R0 ;  /* 0x004cb40001007387 */ /* 0x000fe80000100800 */
[----:B------:R-:W-:Y:S01]  /*85100*/  STL [R1+0x10], R2 ;  /* 0x0000100201007387 */ /* 0x000fe20000100800 */
[----:B---3--:R-:W-:-:S15]  /*85110*/  HMMA.16816.F32 R16, R12, R2, R16 ;  /* 0x000000020c10723c */ /* 0x008fde0000001810 */
[----:B------:R-:W-:-:S04]  /*85120*/  NOP ;  /* 0x0000000000007918 */ /* 0x000fc80000000000 */
[----:B------:R-:W-:Y:S04]  /*85130*/  STL.64 [R1+0x330], R16 ;  /* 0x0003301001007387 */ /* 0x000fe80000100a00 */
[----:B------:R0:W-:Y:S04]  /*85140*/  STL.64 [R1+0x338], R18 ;  /* 0x0003381201007387 */ /* 0x0001e80000100a00 */
[----:B0-----:R-:W3:Y:S04]  /*85150*/  LDL.LU.64 R18, [R1+0x4dd0] ;  /* 0x004dd00001127983 */ /* 0x001ee80000300a00 */
[----:B------:R-:W3:Y:S01]  /*85160*/  LDL.LU.64 R16, [R1+0x4dc8] ;  /* 0x004dc80001107983 */ /* 0x000ee20000300a00 */
[----:B------:R-:W-:Y:S01]  /*85170*/  IMAD.MOV.U32 R0, RZ, RZ, R3 ;  /* 0x000000ffff007224 */ /* 0x000fe200078e0003 */
[----:B------:R-:W-:-:S02]  /*85180*/  F2FP.F16.E4M3.UNPACK_B R4, R4.H1 ;  /* 0x00000004ff04723e */ /* 0x000fc400030006ff */
[----:B------:R-:W-:Y:S02]  /*85190*/  F2FP.F16.E4M3.UNPACK_B R5, R6.H1 ;  /* 0x00000006ff05723e */ /* 0x000fe400030006ff */
[----:B------:R-:W-:Y:S01]  /*851a0*/  F2FP.F16.E4M3.UNPACK_B R2, R7.H1 ;  /* 0x00000007ff02723e */ /* 0x000fe200030006ff */
[----:B------:R-:W-:Y:S04]  /*851b0*/  STL [R1+0x4cb8], R0 ;  /* 0x004cb80001007387 */ /* 0x000fe80000100800 */
[----:B------:R-:W-:Y:S04]  /*851c0*/  STL [R1+0x8], R4 ;  /* 0x0000080401007387 */ /* 0x000fe80000100800 */
[----:B------:R2:W-:Y:S02]  /*851d0*/  STL [R1+0xc], R5 ;  /* 0x00000c0501007387 */ /* 0x0005e40000100800 */
[----:B--2---:R-:W-:Y:S01]  /*851e0*/  HMMA.16816.F32 R4, R12, R4, R20 ;  /* 0x000000040c04723c */ /* 0x004fe20000001814 */
[----:B------:R-:W-:-:S02]  /*851f0*/  F2FP.F16.E4M3.UNPACK_B R3, R26.H1 ;  /* 0x0000001aff03723e */ /* 0x000fc400030006ff */
[----:B------:R-:W-:Y:S02]  /*85200*/  F2FP.F16.E4M3.UNPACK_B R28, R28.H1 ;  /* 0x0000001cff1c723e */ /* 0x000fe400030006ff */
[----:B------:R-:W-:-:S14]  /*85210*/  F2FP.F16.E4M3.UNPACK_B R29, R29.H1 ;  /* 0x0000001dff1d723e */ /* 0x000fdc00030006ff */
[----:B------:R-:W-:Y:S04]  /*85220*/  STL.64 [R1+0x350], R4 ;  /* 0x0003500401007387 */ /* 0x000fe80000100a00 */
[----:B------:R3:W-:Y:S01]  /*85230*/  STL.64 [R1+0x358], R6 ;  /* 0x0003580601007387 */ /* 0x0007e20000100a00 */
[----:B------:R-:W-:-:S03]  /*85240*/  IMAD.MOV.U32 R0, RZ, RZ, R3 ;  /* 0x000000ffff007224 */ /* 0x000fc600078e0003 */
[----:B------:R-:W-:Y:S04]  /*85250*/  STL [R1], R2 ;  /* 0x0000000201007387 */ /* 0x000fe80000100800 */
[----:B------:R-:W-:Y:S01]  /*85260*/  STL [R1+0x4d20], R0 ;  /* 0x004d200001007387 */ /* 0x000fe20000100800 */
[----:B------:R-:W-:Y:S01]  /*85270*/  F2FP.F16.E4M3.UNPACK_B R26, R27.H1 ;  /* 0x0000001bff1a723e */ /* 0x000fe200030006ff */
[----:B---3--:R-:W-:-:S15]  /*85280*/  HMMA.16816.F32 R4, R12, R2, R16 ;  /* 0x000000020c04723c */ /* 0x008fde0000001810 */
[----:B------:R-:W-:-:S04]  /*85290*/  NOP ;  /* 0x0000000000007918 */ /* 0x000fc80000000000 */
[----:B------:R-:W-:Y:S04]  /*852a0*/  STL.64 [R1+0x370], R4 ;  /* 0x0003700401007387 */ /* 0x000fe80000100a00 */
[----:B------:R0:W-:Y:S04]  /*852b0*/  STL.64 [R1+0x378], R6 ;  /* 0x0003780601007387 */ /* 0x0001e80000100a00 */
[----:B------:R-:W2:Y:S04]  /*852c0*/  LDL.LU R27, [R1+0x7ec] ;  /* 0x0007ec00011b7983 */ /* 0x000ea80000300800 */
[----:B------:R-:W3:Y:S01]  /*852d0*/  LDL.LU R20, [R1+0x460] ;  /* 0x0004600001147983 */ /* 0x000ee20000300800 */
[----:B0-----:R-:W-:-:S15]  /*852e0*/  HMMA.16816.F32 R4, R12, R28, R8 ;  /* 0x0000001c0c04723c */ /* 0x001fde0000001808 */
[----:B------:R-:W-:-:S04]  /*852f0*/  NOP ;  /* 0x0000000000007918 */ /* 0x000fc80000000000 */
[----:B------:R-:W-:Y:S04]  /*85300*/  STL.64 [R1+0x390], R4 ;  /* 0x0003900401007387 */ /* 0x000fe80000100a00 */
[----:B------:R-:W-:Y:S04]  /*85310*/  STL.64 [R1+0x398], R6 ;  /* 0x0003980601007387 */ /* 0x000fe80000100a00 */
[----:B------:R-:W3:Y:S04]  /*85320*/  LDL.LU R21, [R1+0x464] ;  /* 0x0004640001157983 */ /* 0x000ee80000300800 */
[----:B------:R-:W5:Y:S04]  /*85330*/  LDL.LU R22, [R1+0x468] ;  /* 0x0004680001167983 */ /* 0x000f680000300800 */
[----:B------:R-:W5:Y:S04]  /*85340*/  LDL.LU R23, [R1+0x46c] ;  /* 0x00046c0001177983 */ /* 0x000f680000300800 */
[----:B------:R-:W2:Y:S04]  /*85350*/  LDL.LU R9, [R1+0x7f8] ;  /* 0x0007f80001097983 */ /* 0x000ea80000300800 */
[----:B-----5:R-:W-:Y:S04]  /*85360*/  STL.64 [R1+0x4da0], R22 ;  /* 0x004da01601007387 */ /* 0x020fe80000100a00 */
[----:B---3--:R0:W-:Y:S04]  /*85370*/  STL.64 [R1+0x4d98], R20 ;  /* 0x004d981401007387 */ /* 0x0081e80000100a00 */
[----:B0-----:R-:W3:Y:S04]  /*85380*/  LDL.LU R20, [R1+0x430] ;  /* 0x0004300001147983 */ /* 0x001ee80000300800 */
[----:B------:R-:W3:Y:S04]  /*85390*/  LDL.LU R21, [R1+0x434] ;  /* 0x0004340001157983 */ /* 0x000ee80000300800 */
[----:B------:R-:W5:Y:S04]  /*853a0*/  LDL.LU R22, [R1+0x438] ;  /* 0x0004380001167983 */ /* 0x000f680000300800 */
[----:B------:R-:W5:Y:S04]  /*853b0*/  LDL.LU R23, [R1+0x43c] ;  /* 0x00043c0001177983 */ /* 0x000f680000300800 */
[----:B------:R-:W2:Y:S04]  /*853c0*/  LDL.LU R3, [R1+0x7fc] ;  /* 0x0007fc0001037983 */ /* 0x000ea80000300800 */
[----:B------:R-:W2:Y:S04]  /*853d0*/  LDL.LU R4, [R1+0x808] ;  /* 0x0008080001047983 */ /* 0x000ea80000300800 */
[----:B-----5:R-:W-:Y:S04]  /*853e0*/  STL.64 [R1+0x4db0], R22 ;  /* 0x004db01601007387 */ /* 0x020fe80000100a00 */
[----:B---3--:R0:W-:Y:S04]  /*853f0*/  STL.64 [R1+0x4da8], R20 ;  /* 0x004da81401007387 */ /* 0x0081e80000100a00 */
[----:B0-----:R-:W3:Y:S04]  /*85400*/  LDL.LU R20, [R1+0x420] ;  /* 0x0004200001147983 */ /* 0x001ee80000300800 */
[----:B------:R-:W3:Y:S04]  /*85410*/  LDL.LU R21, [R1+0x424] ;  /* 0x0004240001157983 */ /* 0x000ee80000300800 */
[----:B------:R-:W5:Y:S04]  /*85420*/  LDL.LU R22, [R1+0x428] ;  /* 0x0004280001167983 */ /* 0x000f680000300800 */
[----:B------:R-:W5:Y:S01]  /*85430*/  LDL.LU R23, [R1+0x42c] ;  /* 0x00042c0001177983 */ /* 0x000f620000300800 */
[----:B--2---:R-:W-:-:S03]  /*85440*/  F2FP.F16.E4M3.UNPACK_B R27, R27.H1 ;  /* 0x0000001bff1b723e */ /* 0x004fc600030006ff */
[----:B-----5:R-:W-:Y:S04]  /*85450*/  STL.64 [R1+0x4dc0], R22 ;  /* 0x004dc01601007387 */ /* 0x020fe80000100a00 */
[----:B---3--:R0:W-:Y:S04]  /*85460*/  STL.64 [R1+0x4db8], R20 ;  /* 0x004db81401007387 */ /* 0x0081e80000100a00 */
[----:B0-----:R-:W2:Y:S04]  /*85470*/  LDL.LU R20, [R1+0x400] ;  /* 0x0004000001147983 */ /* 0x001ea80000300800 */
[----:B------:R-:W2:Y:S04]  /*85480*/  LDL.LU R21, [R1+0x404] ;  /* 0x0004040001157983 */ /* 0x000ea80000300800 */
[----:B------:R-:W2:Y:S04]  /*85490*/  LDL.LU R22, [R1+0x408] ;  /* 0x0004080001167983 */ /* 0x000ea80000300800 */
[----:B------:R-:W2:Y:S04]  /*854a0*/  LDL.LU R23, [R1+0x40c] ;  /* 0x00040c0001177983 */ /* 0x000ea80000300800 */
[----:B------:R-:W3:Y:S04]  /*854b0*/  LDL.LU R19, [R1+0x80c] ;  /* 0x00080c0001137983 */ /* 0x000ee80000300800 */
[----:B------:R-:W5:Y:S04]  /*854c0*/  LDL.LU R6, [R1+0x818] ;  /* 0x0008180001067983 */ /* 0x000f680000300800 */
[----:B------:R-:W3:Y:S04]  /*854d0*/  LDL.LU R7, [R1+0x81c] ;  /* 0x00081c0001077983 */ /* 0x000ee80000300800 */
[----:B------:R-:W3:Y:S04]  /*854e0*/  LDL.LU R8, [R1+0x828] ;  /* 0x0008280001087983 */ /* 0x000ee80000300800 */
[----:B------:R-:W3:Y:S04]  /*854f0*/  LDL.LU R17, [R1+0x84c] ;  /* 0x00084c0001117983 */ /* 0x000ee80000300800 */
[----:B------:R-:W3:Y:S04]  /*85500*/  LDL.LU R18, [R1+0x858] ;  /* 0x0008580001127983 */ /* 0x000ee80000300800 */
[----:B------:R-:W-:Y:S04]  /*85510*/  STL [R1+0x4d28], R28 ;  /* 0x004d281c01007387 */ /* 0x000fe80000100800 */
[----:B------:R-:W-:Y:S04]  /*85520*/  STL [R1+0x4d24], R29 ;  /* 0x004d241d01007387 */ /* 0x000fe80000100800 */
[----:B------:R-:W3:Y:S04]  /*85530*/  LDL.LU R11, [R1+0x83c] ;  /* 0x00083c00010b7983 */ /* 0x000ee80000300800 */
[----:B------:R-:W3:Y:S01]  /*85540*/  LDL.LU R16, [R1+0x848] ;  /* 0x0008480001107983 */ /* 0x000ee20000300800 */
[----:B------:R-:W-:Y:S01]  /*85550*/  F2FP.F16.E4M3.UNPACK_B R2, R9.H1 ;  /* 0x00000009ff02723e */ /* 0x000fe200030006ff */
[----:B--2---:R-:W-:-:S15]  /*85560*/  HMMA.16816.F32 R20, R12, R26, R20 ;  /* 0x0000001a0c14723c */ /* 0x004fde0000001814 */
[----:B------:R-:W-:-:S04]  /*85570*/  NOP ;  /* 0x0000000000007918 */ /* 0x000fc80000000000 */
[----:B------:R-:W-:Y:S04]  /*85580*/  STL.64 [R1+0x3b0], R20 ;  /* 0x0003b01401007387 */ /* 0x000fe80000100a00 */
[----:B------:R0:W-:Y:S04]  /*85590*/  STL.64 [R1+0x3b8], R22 ;  /* 0x0003b81601007387 */ /* 0x0001e80000100a00 */
[----:B0-----:R-:W2:Y:S04]  /*855a0*/  LDL.LU.64 R22, [R1+0x4dc0] ;  /* 0x004dc00001167983 */ /* 0x001ea80000300a00 */
[----:B------:R-:W2:Y:S04]  /*855b0*/  LDL.LU.64 R20, [R1+0x4db8] ;  /* 0x004db80001147983 */ /* 0x000ea80000300a00 */
[----:B------:R-:W3:Y:S04]  /*855c0*/  LDL.LU R9, [R1+0x82c] ;  /* 0x00082c0001097983 */ /* 0x000ee80000300800 */
[----:B------:R-:W3:Y:S04]  /*855d0*/  LDL.LU R10, [R1+0x838] ;  /* 0x00083800010a7983 */ /* 0x000ee80000300800 */
[----:B------:R-:W-:Y:S04]  /*855e0*/  STL [R1+0x4d2c], R27 ;  /* 0x004d2c1b01007387 */ /* 0x000fe80000100800 */
[----:B------:R-:W-:Y:S04]  /*855f0*/  STL [R1+0x4d70], R26 ;  /* 0x004d701a01007387 */ /* 0x000fe80000100800 */
[----:B----4-:R0:W-:Y:S04]  /*85600*/  STL.64 [R1+0x4d68], R24 ;  /* 0x004d681801007387 */ /* 0x0101e80000100a00 */
[----:B0-----:R-:W4:Y:S04]  /*85610*/  LDL.LU R24, [R1+0x490] ;  /* 0x0004900001187983 */ /* 0x001f280000300800 */
[----:B------:R-:W4:Y:S04]  /*85620*/  LDL.LU R25, [R1+0x494] ;  /* 0x0004940001197983 */ /* 0x000f280000300800 */
[----:B------:R-:W3:Y:S04]  /*85630*/  LDL.LU R26, [R1+0x498] ;  /* 0x00049800011a7983 */ /* 0x000ee80000300800 */
[----:B------:R-:W3:Y:S01]  /*85640*/  LDL.LU R27, [R1+0x49c] ;  /* 0x00049c00011b7983 */ /* 0x000ee20000300800 */
[----:B------:R-:W-:-:S07]  /*85650*/  F2FP.F16.E4M3.UNPACK_B R3, R3.H1 ;  /* 0x00000003ff03723e */ /* 0x000fce00030006ff */
[----:B--2---:R-:W-:Y:S01]  /*85660*/  HMMA.16816.F32 R20, R12, R2, R20 ;  /* 0x000000020c14723c */ /* 0x004fe20000001814 */
[----:B---3--:R-:W-:Y:S04]  /*85670*/  STL.64 [R1+0x4d80], R26 ;  /* 0x004d801a01007387 */ /* 0x008fe80000100a00 */
[----:B----4-:R0:W-:Y:S04]  /*85680*/  STL.64 [R1+0x4d78], R24 ;  /* 0x004d781801007387 */ /* 0x0101e80000100a00 */
[----:B0-----:R-:W2:Y:S04]  /*85690*/  LDL.LU R24, [R1+0x470] ;  /* 0x0004700001187983 */ /* 0x001ea80000300800 */
[----:B------:R-:W2:Y:S04]  /*856a0*/  LDL.LU R25, [R1+0x474] ;  /* 0x0004740001197983 */ /* 0x000ea80000300800 */
[----:B------:R-:W2:Y:S04]  /*856b0*/  LDL.LU R26, [R1+0x478] ;  /* 0x00047800011a7983 */ /* 0x000ea80000300800 */
[----:B------:R-:W2:Y:S04]  /*856c0*/  LDL.LU R27, [R1+0x47c] ;  /* 0x00047c00011b7983 */ /* 0x000ea80000300800 */
[----:B------:R-:W-:Y:S04]  /*856d0*/  STL.64 [R1+0x3c0], R20 ;  /* 0x0003c01401007387 */ /* 0x000fe80000100a00 */
[----:B------:R0:W-:Y:S04]  /*856e0*/  STL.64 [R1+0x3c8], R22 ;  /* 0x0003c81601007387 */ /* 0x0001e80000100a00 */
[----:B0-----:R-:W3:Y:S04]  /*856f0*/  LDL.LU.64 R22, [R1+0x4db0] ;  /* 0x004db00001167983 */ /* 0x001ee80000300a00 */
[----:B------:R-:W3:Y:S01]  /*85700*/  LDL.LU.64 R20, [R1+0x4da8] ;  /* 0x004da80001147983 */ /* 0x000ee20000300a00 */
[----:B------:R-:W-:-:S02]  /*85710*/  F2FP.F16.E4M3.UNPACK_B R4, R4.H1 ;  /* 0x00000004ff04723e */ /* 0x000fc400030006ff */
[----:B------:R-:W-:-:S07]  /*85720*/  F2FP.F16.E4M3.UNPACK_B R5, R19.H1 ;  /* 0x00000013ff05723e */ /* 0x000fce00030006ff */
[----:B---3--:R-:W-:-:S15]  /*85730*/  HMMA.16816.F32 R20, R12, R4, R20 ;  /* 0x000000040c14723c */ /* 0x008fde0000001814 */
[----:B------:R-:W-:-:S04]  /*85740*/  NOP ;  /* 0x0000000000007918 */ /* 0x000fc80000000000 */
[----:B------:R-:W-:Y:S04]  /*85750*/  STL.64 [R1+0x3e0], R20 ;  /* 0x0003e01401007387 */ /* 0x000fe80000100a00 */
[----:B------:R0:W-:Y:S04]  /*85760*/  STL.64 [R1+0x3e8], R22 ;  /* 0x0003e81601007387 */ /* 0x0001e80000100a00 */
[----:B0-----:R-:W3:Y:S04]  /*85770*/  LDL.LU.64 R22, [R1+0x4da0] ;  /* 0x004da00001167983 */ /* 0x001ee80000300a00 */
[----:B------:R-:W3:Y:S01]  /*85780*/  LDL.LU.64 R20, [R1+0x4d98] ;  /* 0x004d980001147983 */ /* 0x000ee20000300a00 */
[----:B-----5:R-:W-:-:S02]  /*85790*/  F2FP.F16.E4M3.UNPACK_B R6, R6.H1 ;  /* 0x00000006ff06723e */ /* 0x020fc400030006ff */
[----:B------:R-:W-:Y:S02]  /*857a0*/  F2FP.F16.E4M3.UNPACK_B R7, R7.H1 ;  /* 0x00000007ff07723e */ /* 0x000fe400030006ff */
[----:B------:R-:W-:Y:S02]  /*857b0*/  F2FP.F16.E4M3.UNPACK_B R8, R8.H1 ;  /* 0x00000008ff08723e */ /* 0x000fe400030006ff */
[----:B------:R-:W-:-:S07]  /*857c0*/  F2FP.F16.E4M3.UNPACK_B R9, R9.H1 ;  /* 0x00000009ff09723e */ /* 0x000fce00030006ff */
[C---:B--2---:R-:W-:Y:S08]  /*857d0*/  HMMA.16816.F32 R24, R12.reuse, R8, R24 ;  /* 0x000000080c18723c */ /* 0x044ff00000001818 */
[----:B---3--:R-:W-:-:S15]  /*857e0*/  HMMA.16816.F32 R20, R12, R6, R20 ;  /* 0x000000060c14723c */ /* 0x008fde0000001814 */
[----:B------:R-:W-:-:S04]  /*857f0*/  NOP ;  /* 0x0000000000007918 */ /* 0x000fc80000000000 */
[----:B------:R-:W-:Y:S04]  /*85800*/  STL.64 [R1+0x400], R20 ;  /* 0x0004001401007387 */ /* 0x000fe80000100a00 */
[----:B------:R0:W-:Y:S04]  /*85810*/  STL.64 [R1+0x408], R22 ;  /* 0x0004081601007387 */ /* 0x0001e80000100a00 */
[----:B0-----:R-:W2:Y:S04]  /*85820*/  LDL.LU.64 R22, [R1+0x4d90] ;  /* 0x004d900001167983 */ /* 0x001ea80000300a00 */
[----:B------:R-:W3:Y:S04]  /*85830*/  LDL.LU R21, [R1+0x4d88] ;  /* 0x004d880001157983 */ /* 0x000ee80000300800 */
[----:B------:R-:W4:Y:S04]  /*85840*/  LDL.LU R19, [R1+0x85c] ;  /* 0x00085c0001137983 */ /* 0x000f280000300800 */
[----:B------:R-:W5:Y:S04]  /*85850*/  LDL.LU R20, [R1+0x868] ;  /* 0x0008680001147983 */ /* 0x000f680000300800 */
[----:B------:R-:W-:Y:S04]  /*85860*/  STL.64 [R1+0x4b20], R6 ;  /* 0x004b200601007387 */ /* 0x000fe80000100a00 */
        /* <DEDUP_REMOVED lines=8> */
[----:B------:R-:W2:Y:S01]  /*858f0*/  LDL.LU.64 R24, [R1+0x4d78] ;  /* 0x004d780001187983 */ /* 0x000ea20000300a00 */
[----:B------:R-:W-:-:S02]  /*85900*/  F2FP.F16.E4M3.UNPACK_B R10, R10.H1 ;  /* 0x0000000aff0a723e */ /* 0x000fc400030006ff */
[----:B------:R-:W-:Y:S02]  /*85910*/  F2FP.F16.E4M3.UNPACK_B R11, R11.H1 ;  /* 0x0000000bff0b723e */ /* 0x000fe400030006ff */
[----:B------:R-:W-:Y:S02]  /*85920*/  F2FP.F16.E4M3.UNPACK_B R16, R16.H1 ;  /* 0x00000010ff10723e */ /* 0x000fe400030006ff */
[----:B------:R-:W-:-:S03]  /*85930*/  F2FP.F16.E4M3.UNPACK_B R17, R17.H1 ;  /* 0x00000011ff11723e */ /* 0x000fc600030006ff */
[----:B--2---:R-:W-:-:S15]  /*85940*/  HMMA.16816.F32 R24, R12, R10, R24 ;  /* 0x0000000a0c18723c */ /* 0x004fde0000001818 */
[----:B------:R-:W-:-:S04]  /*85950*/  NOP ;  /* 0x0000000000007918 */ /* 0x000fc80000000000 */
[----:B------:R-:W-:Y:S04]  /*85960*/  STL.64 [R1+0x460], R24 ;  /* 0x0004601801007387 */ /* 0x000fe80000100a00 */
[----:B------:R0:W-:Y:S04]  /*85970*/  STL.64 [R1+0x468], R26 ;  /* 0x0004681a01007387 */ /* 0x0001e80000100a00 */
[----:B0-----:R-:W2:Y:S04]  /*85980*/  LDL.LU R26, [R1+0x4d70] ;  /* 0x004d7000011a7983 */ /* 0x001ea80000300800 */
[----:B------:R-:W2:Y:S04]  /*85990*/  LDL.LU.64 R24, [R1+0x4d68] ;  /* 0x004d680001187983 */ /* 0x000ea80000300a00 */
[----:B------:R-:W-:Y:S04]  /*859a0*/  STL.64 [R1+0x4b10], R10 ;  /* 0x004b100a01007387 */ /* 0x000fe80000100a00 */
[----:B------:R0:W-:Y:S02]  /*859b0*/  STL.64 [R1+0x4b08], R8 ;  /* 0x004b080801007387 */ /* 0x0001e40000100a00 */
[----:B0-----:R-:W-:Y:S01]  /*859c0*/  HMMA.16816.F32 R8, R12, R16, R4 ;  /* 0x000000100c08723c */ /* 0x001fe20000001804 */
[----:B------:R-:W-:-:S02]  /*859d0*/  IMAD.MOV.U32 R6, RZ, RZ, R22 ;  /* 0x000000ffff067224 */ /* 0x000fc400078e0016 */
[----:B------:R-:W-:Y:S01]  /*859e0*/  IMAD.MOV.U32 R7, RZ, RZ, R23 ;  /* 0x000000ffff077224 */ /* 0x000fe200078e0017 */
[----:B------:R-:W4:Y:S01]  /*859f0*/  LDL.LU R22, [R1+0x4d60] ;  /* 0x004d600001167983 */ /* 0x000f220000300800 */
[----:B---3--:R-:W-:-:S14]  /*85a00*/  IMAD.MOV.U32 R5, RZ, RZ, R21 ;  /* 0x000000ffff057224 */ /* 0x008fdc00078e0015 */
[----:B------:R-:W-:Y:S04]  /*85a10*/  STL.64 [R1+0x470], R8 ;  /* 0x0004700801007387 */ /* 0x000fe80000100a00 */
[----:B------:R-:W-:Y:S04]  /*85a20*/  STL.64 [R1+0x478], R10 ;  /* 0x0004780a01007387 */ /* 0x000fe80000100a00 */
[----:B------:R-:W3:Y:S01]  /*85a30*/  LDL.LU R23, [R1+0x4d5c] ;  /* 0x004d5c0001177983 */ /* 0x000ee20000300800 */
[----:B--2---:R-:W-:-:S03]  /*85a40*/  IMAD.MOV.U32 R4, RZ, RZ, R24 ;  /* 0x000000ffff047224 */ /* 0x004fc600078e0018 */
[----:B------:R-:W2:Y:S04]  /*85a50*/  LDL.LU R24, [R1+0x4d58] ;  /* 0x004d580001187983 */ /* 0x000ea80000300800 */
[----:B------:R-:W2:Y:S04]  /*85a60*/  LDL.LU R21, [R1+0x4d54] ;  /* 0x004d540001157983 */ /* 0x000ea80000300800 */
[----:B------:R-:W-:Y:S04]  /*85a70*/  STL.64 [R1+0x4cc8], R6 ;  /* 0x004cc80601007387 */ /* 0x000fe80000100a00 */
[----:B------:R0:W-:Y:S04]  /*85a80*/  STL.64 [R1+0x4cc0], R4 ;  /* 0x004cc00401007387 */ /* 0x0001e80000100a00 */
[----:B0-----:R-:W2:Y:S04]  /*85a90*/  LDL.LU R4, [R1+0x4c0] ;  /* 0x0004c00001047983 */ /* 0x001ea80000300800 */
[----:B------:R-:W2:Y:S04]  /*85aa0*/  LDL.LU R5, [R1+0x4c4] ;  /* 0x0004c40001057983 */ /* 0x000ea80000300800 */
[----:B------:R-:W2:Y:S04]  /*85ab0*/  LDL.LU R6, [R1+0x4c8] ;  /* 0x0004c80001067983 */ /* 0x000ea80000300800 */
[----:B------:R-:W2:Y:S04]  /*85ac0*/  LDL.LU R7, [R1+0x4cc] ;  /* 0x0004cc0001077983 */ /* 0x000ea80000300800 */
[----:B------:R-:W2:Y:S04]  /*85ad0*/  LDL.LU R8, [R1+0x410] ;  /* 0x0004100001087983 */ /* 0x000ea80000300800 */
[----:B------:R-:W2:Y:S04]  /*85ae0*/  LDL.LU R9, [R1+0x414] ;  /* 0x0004140001097983 */ /* 0x000ea80000300800 */
[----:B------:R-:W2:Y:S04]  /*85af0*/  LDL.LU R10, [R1+0x418] ;  /* 0x00041800010a7983 */ /* 0x000ea80000300800 */
[----:B------:R-:W2:Y:S01]  /*85b00*/  LDL.LU R11, [R1+0x41c] ;  /* 0x00041c00010b7983 */ /* 0x000ea20000300800 */
[----:B------:R-:W-:-:S02]  /*85b10*/  F2FP.F16.E4M3.UNPACK_B R18, R18.H1 ;  /* 0x00000012ff12723e */ /* 0x000fc400030006ff */
[----:B----4-:R-:W-:Y:S01]  /*85b20*/  F2FP.F16.E4M3.UNPACK_B R19, R19.H1 ;  /* 0x00000013ff13723e */ /* 0x010fe200030006ff */
[----:B--2---:R-:W-:Y:S04]  /*85b30*/  STL.64 [R1+0x4cd8], R10 ;  /* 0x004cd80a01007387 */ /* 0x004fe80000100a00 */
[----:B------:R0:W-:Y:S02]  /*85b40*/  STL.64 [R1+0x4cd0], R8 ;  /* 0x004cd00801007387 */ /* 0x0001e40000100a00 */
[----:B0-----:R-:W-:Y:S01]  /*85b50*/  HMMA.16816.F32 R8, R12, R18, R4 ;  /* 0x000000120c08723c */ /* 0x001fe20000001804 */
[----:B------:R-:W-:Y:S02]  /*85b60*/  IMAD.MOV.U32 R6, RZ, RZ, R22 ;  /* 0x000000ffff067224 */ /* 0x000fe400078e0016 */
[----:B------:R-:W-:Y:S01]  /*85b70*/  IMAD.MOV.U32 R7, RZ, RZ, R25 ;  /* 0x000000ffff077224 */ /* 0x000fe200078e0019 */
[----:B------:R-:W2:-:S15]  /*85b80*/  LDL.LU R22, [R1+0x4d50] ;  /* 0x004d500001167983 */ /* 0x000e9e0000300800 */
[----:B------:R0:W-:Y:S04]  /*85b90*/  STL.64 [R1+0x490], R8 ;  /* 0x0004900801007387 */ /* 0x0001e80000100a00 */
[----:B------:R1:W-:Y:S04]  /*85ba0*/  STL.64 [R1+0x498], R10 ;  /* 0x0004980a01007387 */ /* 0x0003e80000100a00 */
[----:B------:R-:W-:Y:S04]  /*85bb0*/  STL.64 [R1+0x4ce0], R6 ;  /* 0x004ce00601007387 */ /* 0x000fe80000100a00 */
[----:B0-----:R-:W4:Y:S04]  /*85bc0*/  LDL.LU R8, [R1+0x480] ;  /* 0x0004800001087983 */ /* 0x001f280000300800 */
[----:B------:R-:W4:Y:S04]  /*85bd0*/  LDL.LU R9, [R1+0x484] ;  /* 0x0004840001097983 */ /* 0x000f280000300800 */
[----:B-1----:R-:W2:Y:S04]  /*85be0*/  LDL.LU R10, [R1+0x488] ;  /* 0x00048800010a7983 */ /* 0x002ea80000300800 */
[----:B------:R-:W2:Y:S01]  /*85bf0*/  LDL.LU R11, [R1+0x48c] ;  /* 0x00048c00010b7983 */ /* 0x000ea20000300800 */
[----:B------:R-:W-:-:S02]  /*85c00*/  IMAD.MOV.U32 R4, RZ, RZ, R24 ;  /* 0x000000ffff047224 */ /* 0x000fc400078e0018 */
[----:B---3--:R-:W-:Y:S01]  /*85c10*/  IMAD.MOV.U32 R5, RZ, RZ, R23 ;  /* 0x000000ffff057224 */ /* 0x008fe200078e0017 */
[----:B--2---:R-:W-:Y:S04]  /*85c20*/  STL.64 [R1+0x4cf0], R10 ;  /* 0x004cf00a01007387 */ /* 0x004fe80000100a00 */
[----:B----4-:R0:W-:Y:S04]  /*85c30*/  STL.64 [R1+0x4ce8], R8 ;  /* 0x004ce80801007387 */ /* 0x0101e80000100a00 */
[----:B------:R-:W-:Y:S04]  /*85c40*/  STL.64 [R1+0x4cf8], R4 ;  /* 0x004cf80401007387 */ /* 0x000fe80000100a00 */
[----:B0-----:R-:W2:Y:S04]  /*85c50*/  LDL.LU R8, [R1+0x4b0] ;  /* 0x0004b00001087983 */ /* 0x001ea80000300800 */
[----:B------:R-:W2:Y:S04]  /*85c60*/  LDL.LU R9, [R1+0x4b4] ;  /* 0x0004b40001097983 */ /* 0x000ea80000300800 */
[----:B------:R-:W3:Y:S04]  /*85c70*/  LDL.LU R10, [R1+0x4b8] ;  /* 0x0004b800010a7983 */ /* 0x000ee80000300800 */
[----:B------:R-:W3:Y:S01]  /*85c80*/  LDL.LU R11, [R1+0x4bc] ;  /* 0x0004bc00010b7983 */ /* 0x000ee20000300800 */
[----:B------:R-:W-:-:S02]  /*85c90*/  IMAD.MOV.U32 R7, RZ, RZ, R21 ;  /* 0x000000ffff077224 */ /* 0x000fc400078e0015 */
[----:B------:R-:W-:Y:S01]  /*85ca0*/  IMAD.MOV.U32 R6, RZ, RZ, R22 ;  /* 0x000000ffff067224 */ /* 0x000fe200078e0016 */
[----:B---3--:R-:W-:Y:S04]  /*85cb0*/  STL.64 [R1+0x4d08], R10 ;  /* 0x004d080a01007387 */ /* 0x008fe80000100a00 */
[----:B--2---:R-:W-:Y:S04]  /*85cc0*/  STL.64 [R1+0x4d00], R8 ;  /* 0x004d000801007387 */ /* 0x004fe80000100a00 */
[----:B------:R-:W2:Y:S04]  /*85cd0*/  LDL.LU R21, [R1+0x86c] ;  /* 0x00086c0001157983 */ /* 0x000ea80000300800 */
[----:B------:R-:W3:Y:S04]  /*85ce0*/  LDL.LU R22, [R1+0x878] ;  /* 0x0008780001167983 */ /* 0x000ee80000300800 */
[----:B------:R-:W4:Y:S04]  /*85cf0*/  LDL.LU R23, [R1+0x87c] ;  /* 0x00087c0001177983 */ /* 0x000f280000300800 */
        /* <DEDUP_REMOVED lines=14> */
[----:B------:R-:W-:Y:S01]  /*85de0*/  STL.64 [R1+0x4d38], R6 ;  /* 0x004d380601007387 */ /* 0x000fe20000100a00 */
[----:B-----5:R-:W-:-:S02]  /*85df0*/  F2FP.F16.E4M3.UNPACK_B R20, R20.H1 ;  /* 0x00000014ff14723e */ /* 0x020fc400030006ff */
[----:B------:R-:W-:Y:S01]  /*85e00*/  F2FP.F16.E4M3.UNPACK_B R21, R21.H1 ;  /* 0x00000015ff15723e */ /* 0x000fe200030006ff */
[----:B--2---:R0:W-:Y:S04]  /*85e10*/  STL.64 [R1+0x4d30], R4 ;  /* 0x004d300401007387 */ /* 0x0041e80000100a00 */
[----:B0-----:R-:W2:Y:S04]  /*85e20*/  LDL.LU R4, [R1+0x500] ;  /* 0x0005000001047983 */ /* 0x001ea80000300800 */
[----:B------:R-:W2:Y:S04]  /*85e30*/  LDL.LU R5, [R1+0x504] ;  /* 0x0005040001057983 */ /* 0x000ea80000300800 */
[----:B------:R-:W2:Y:S04]  /*85e40*/  LDL.LU R6, [R1+0x508] ;  /* 0x0005080001067983 */ /* 0x000ea80000300800 */
[----:B------:R-:W2:Y:S04]  /*85e50*/  LDL.LU R7, [R1+0x50c] ;  /* 0x00050c0001077983 */ /* 0x000ea80000300800 */
[----:B------:R-:W5:Y:S04]  /*85e60*/  LDL.LU R8, [R1+0x4d0] ;  /* 0x0004d00001087983 */ /* 0x000f680000300800 */
[----:B------:R-:W5:Y:S04]  /*85e70*/  LDL.LU R9, [R1+0x4d4] ;  /* 0x0004d40001097983 */ /* 0x000f680000300800 */
[----:B------:R-:W5:Y:S04]  /*85e80*/  LDL.LU R10, [R1+0x4d8] ;  /* 0x0004d800010a7983 */ /* 0x000f680000300800 */
[----:B------:R-:W5:Y:S01]  /*85e90*/  LDL.LU R11, [R1+0x4dc] ;  /* 0x0004dc00010b7983 */ /* 0x000f620000300800 */
[----:B---3--:R-:W-:-:S02]  /*85ea0*/  F2FP.F16.E4M3.UNPACK_B R22, R22.H1 ;  /* 0x00000016ff16723e */ /* 0x008fc400030006ff */
[----:B----4-:R-:W-:Y:S01]  /*85eb0*/  F2FP.F16.E4M3.UNPACK_B R23, R23.H1 ;  /* 0x00000017ff17723e */ /* 0x010fe200030006ff */
[C---:B------:R-:W-:Y:S08]  /*85ec0*/  HMMA.16816.F32 R24, R12.reuse, R20, R24 ;  /* 0x000000140c18723c */ /* 0x040ff00000001818 */
[----:B--2---:R-:W-:Y:S01]  /*85ed0*/  HMMA.16816.F32 R4, R12, R22, R4 ;  /* 0x000000160c04723c */ /* 0x004fe20000001804 */
[----:B-----5:R-:W-:Y:S04]  /*85ee0*/  STL.64 [R1+0x4d18], R10 ;  /* 0x004d180a01007387 */ /* 0x020fe80000100a00 */
[----:B------:R0:W-:Y:S04]  /*85ef0*/  STL.64 [R1+0x4d10], R8 ;  /* 0x004d100801007387 */ /* 0x0001e80000100a00 */
[----:B0-----:R-:W2:Y:S04]  /*85f00*/  LDL.LU R8, [R1+0x4e0] ;  /* 0x0004e00001087983 */ /* 0x001ea80000300800 */
[----:B------:R-:W2:Y:S04]  /*85f10*/  LDL.LU R9, [R1+0x4e4] ;  /* 0x0004e40001097983 */ /* 0x000ea80000300800 */
[----:B------:R-:W2:Y:S04]  /*85f20*/  LDL.LU R10, [R1+0x4e8] ;  /* 0x0004e800010a7983 */ /* 0x000ea80000300800 */
[----:B------:R-:W2:Y:S04]  /*85f30*/  LDL.LU R11, [R1+0x4ec] ;  /* 0x0004ec00010b7983 */ /* 0x000ea80000300800 */
[----:B------:R-:W-:Y:S04]  /*85f40*/  STL.64 [R1+0x4ae8], R18 ;  /* 0x004ae81201007387 */ /* 0x000fe80000100a00 */
[----:B------:R0:W-:Y:S04]  /*85f50*/  STL.64 [R1+0x4ae0], R16 ;  /* 0x004ae01001007387 */ /* 0x0001e80000100a00 */
[----:B0-----:R-:W3:Y:S04]  /*85f60*/  LDL.LU R16, [R1+0x440] ;  /* 0x0004400001107983 */ /* 0x001ee80000300800 */
[----:B------:R-:W3:Y:S04]  /*85f70*/  LDL.LU R17, [R1+0x444] ;  /* 0x0004440001117983 */ /* 0x000ee80000300800 */
[----:B------:R-:W3:Y:S04]  /*85f80*/  LDL.LU R18, [R1+0x448] ;  /* 0x0004480001127983 */ /* 0x000ee80000300800 */
[----:B------:R-:W3:Y:S04]  /*85f90*/  LDL.LU R19, [R1+0x44c] ;  /* 0x00044c0001137983 */ /* 0x000ee80000300800 */
[----:B------:R-:W-:Y:S04]  /*85fa0*/  STL.64 [R1+0x4f0], R24 ;  /* 0x0004f01801007387 */ /* 0x000fe80000100a00 */
[----:B------:R0:W-:Y:S04]  /*85fb0*/  STL.64 [R1+0x4f8], R26 ;  /* 0x0004f81a01007387 */ /* 0x0001e80000100a00 */
[----:B0-----:R-:W4:Y:S04]  /*85fc0*/  LDL.LU.64 R26, [R1+0x4d48] ;  /* 0x004d4800011a7983 */ /* 0x001f280000300a00 */
[----:B------:R-:W5:Y:S04]  /*85fd0*/  LDL.LU.64 R24, [R1+0x4d40] ;  /* 0x004d400001187983 */ /* 0x000f680000300a00 */
[----:B------:R-:W-:Y:S04]  /*85fe0*/  STL.64 [R1+0x500], R4 ;  /* 0x0005000401007387 */ /* 0x000fe80000100a00 */
[----:B------:R0:W-:Y:S04]  /*85ff0*/  STL.64 [R1+0x508], R6 ;  /* 0x0005080601007387 */ /* 0x0001e80000100a00 */
[----:B0-----:R-:W3:Y:S04]  /*86000*/  LDL.LU.64 R6, [R1+0x4d38] ;  /* 0x004d380001067983 */ /* 0x001ee80000300a00 */
[----:B------:R-:W3:Y:S04]  /*86010*/  LDL.LU.64 R4, [R1+0x4d30] ;  /* 0x004d300001047983 */ /* 0x000ee80000300a00 */
[----:B------:R0:W-:Y:S04]  /*86020*/  STL.64 [R1+0x4ac8], R22 ;  /* 0x004ac81601007387 */ /* 0x0001e80000100a00 */
[----:B0-----:R-:W4:Y:S04]  /*86030*/  LDL.LU R22, [R1+0x80] ;  /* 0x0000800001167983 */ /* 0x001f280000300800 */
[----:B------:R-:W4:Y:S04]  /*86040*/  LDL.LU R23, [R1+0x84] ;  /* 0x0000840001177983 */ /* 0x000f280000300800 */
[----:B------:R0:W-:Y:S04]  /*86050*/  STL.64 [R1+0x4ac0], R20 ;  /* 0x004ac01401007387 */ /* 0x0001e80000100a00 */
[----:B0-----:R-:W4:Y:S04]  /*86060*/  LDL.LU R21, [R1+0x1488] ;  /* 0x0014880001157983 */ /* 0x001f280000300800 */
[----:B------:R-:W4:Y:S01]  /*86070*/  LDL.LU R20, [R1+0x1498] ;  /* 0x0014980001147983 */ /* 0x000f220000300800 */
[----:B-----5:R-:W-:-:S02]  /*86080*/  F2FP.F16.E4M3.UNPACK_B R24, R24.H1 ;  /* 0x00000018ff18723e */ /* 0x020fc400030006ff */
[----:B------:R-:W-:-:S07]  /*86090*/  F2FP.F16.E4M3.UNPACK_B R25, R25.H1 ;  /* 0x00000019ff19723e */ /* 0x000fce00030006ff */
[----:B--2---:R-:W-:Y:S01]  /*860a0*/  HMMA.16816.F32 R12, R12, R24, R8 ;  /* 0x000000180c0c723c */ /* 0x004fe20000001808 */
[----:B---3--:R-:W-:Y:S02]  /*860b0*/  IMAD R5, R5, 0x100, R29 ;  /* 0x0000010005057824 */ /* 0x008fe400078e021d */
[----:B------:R-:W-:Y:S02]  /*860c0*/  IMAD R4, R4, 0x100, R0 ;  /* 0x0000010004047824 */ /* 0x000fe400078e0200 */
[----:B----4-:R-:W-:Y:S02]  /*860d0*/  IMAD R21, R21, 0x100, R27 ;  /* 0x0000010015157824 */ /* 0x010fe400078e021b */
[----:B------:R-:W2:Y:S01]  /*860e0*/  LDL.LU R27, [R1+0x4d2c] ;  /* 0x004d2c00011b7983 */ /* 0x000ea20000300800 */
[----:B------:R-:W-:-:S03]  /*860f0*/  IMAD R20, R20, 0x100, R28 ;  /* 0x0000010014147824 */ /* 0x000fc600078e021c */
[----:B------:R-:W3:Y:S04]  /*86100*/  LDL.LU R28, [R1+0x4d28] ;  /* 0x004d2800011c7983 */ /* 0x000ee80000300800 */
[----:B------:R-:W3:Y:S04]  /*86110*/  LDL.LU R29, [R1+0x4d24] ;  /* 0x004d2400011d7983 */ /* 0x000ee80000300800 */
[----:B------:R-:W4:Y:S04]  /*86120*/  LDL.LU R0, [R1+0x4d20] ;  /* 0x004d200001007983 */ /* 0x000f280000300800 */
[----:B------:R-:W5:Y:S04]  /*86130*/  LDL.LU.64 R10, [R1+0x4d18] ;  /* 0x004d1800010a7983 */ /* 0x000f680000300a00 */
[----:B------:R-:W5:Y:S04]  /*86140*/  LDL.LU.64 R8, [R1+0x4d10] ;  /* 0x004d100001087983 */ /* 0x000f680000300a00 */
[----:B--2---:R-:W-:Y:S04]  /*86150*/  STL.64 [R1+0x4b40], R26 ;  /* 0x004b401a01007387 */ /* 0x004fe80000100a00 */
[----:B------:R0:W-:Y:S04]  /*86160*/  STL.64 [R1+0x4b38], R24 ;  /* 0x004b381801007387 */ /* 0x0001e80000100a00 */
[----:B------:R1:W-:Y:S04]  /*86170*/  STL.64 [R1+0x4e0], R12 ;  /* 0x0004e00c01007387 */ /* 0x0003e80000100a00 */
[----:B------:R2:W-:Y:S04]  /*86180*/  STL.64 [R1+0x4e8], R14 ;  /* 0x0004e80e01007387 */ /* 0x0005e80000100a00 */
[----:B0-----:R-:W3:Y:S01]  /*86190*/  LDL.LU R24, [R1+0x450] ;  /* 0x0004500001187983 */ /* 0x001ee20000300800 */
[----:B-1----:R-:W-:-:S02]  /*861a0*/  F2FP.F16.E4M3.UNPACK_B R12, R21 ;  /* 0x00000015ff0c723e */ /* 0x002fc400020006ff */
[----:B--2---:R-:W-:Y:S02]  /*861b0*/  F2FP.F16.E4M3.UNPACK_B R14, R20 ;  /* 0x00000014ff0e723e */ /* 0x004fe400020006ff */
[----:B------:R-:W-:Y:S02]  /*861c0*/  F2FP.F16.E4M3.UNPACK_B R13, R5 ;  /* 0x00000005ff0d723e */ /* 0x000fe400020006ff */
[----:B------:R-:W-:Y:S01]  /*861d0*/  F2FP.F16.E4M3.UNPACK_B R15, R4 ;  /* 0x00000004ff0f723e */ /* 0x000fe200020006ff */
[----:B------:R-:W3:Y:S04]  /*861e0*/  LDL.LU R25, [R1+0x454] ;  /* 0x0004540001197983 */ /* 0x000ee80000300800 */
[----:B------:R-:W3:Y:S04]  /*861f0*/  LDL.LU R26, [R1+0x458] ;  /* 0x00045800011a7983 */ /* 0x000ee80000300800 */
[----:B------:R-:W3:Y:S01]  /*86200*/  LDL.LU R27, [R1+0x45c] ;  /* 0x00045c00011b7983 */ /* 0x000ee20000300800 */
[----:B-----5:R-:W-:Y:S03]  /*86210*/  HMMA.16816.F32 R4, R12, R6, R8 ;  /* 0x000000060c04723c */ /* 0x020fe60000001808 */
[----:B------:R-:W2:Y:S04]  /*86220*/  LDL.LU.64 R10, [R1+0x4d08] ;  /* 0x004d0800010a7983 */ /* 0x000ea80000300a00 */
[----:B------:R-:W2:-:S12]  /*86230*/  LDL.LU.64 R8, [R1+0x4d00] ;  /* 0x004d000001087983 */ /* 0x000e980000300a00 */
[----:B------:R0:W-:Y:S04]  /*86240*/  STL.64 [R1+0x4c0], R4 ;  /* 0x0004c00401007387 */ /* 0x0001e80000100a00 */
[----:B------:R2:W-:Y:S04]  /*86250*/  STL.64 [R1+0x4c8], R6 ;  /* 0x0004c80601007387 */ /* 0x0005e80000100a00 */
[----:B0-----:R-:W2:Y:S02]  /*86260*/  LDL.LU.64 R4, [R1+0x4cf8] ;  /* 0x004cf80001047983 */ /* 0x001ea40000300a00 */
[----:B--2---:R-:W-:Y:S02]  /*86270*/  HMMA.16816.F32 R4, R12, R4, R8 ;  /* 0x000000040c04723c */ /* 0x004fe40000001808 */
[----:B------:R-:W2:Y:S04]  /*86280*/  LDL.LU.64 R10, [R1+0x4cf0] ;  /* 0x004cf000010a7983 */ /* 0x000ea80000300a00 */
[----:B------:R-:W2:-:S13]  /*86290*/  LDL.LU.64 R8, [R1+0x4ce8] ;  /* 0x004ce80001087983 */ /* 0x000e9a0000300a00 */
[----:B------:R-:W-:Y:S04]  /*862a0*/  STL.64 [R1+0x4a0], R4 ;  /* 0x0004a00401007387 */ /* 0x000fe80000100a00 */
[----:B------:R0:W-:Y:S04]  /*862b0*/  STL.64 [R1+0x4a8], R6 ;  /* 0x0004a80601007387 */ /* 0x0001e80000100a00 */
[----:B0-----:R-:W2:Y:S02]  /*862c0*/  LDL.LU.64 R6, [R1+0x4ce0] ;  /* 0x004ce00001067983 */ /* 0x001ea40000300a00 */
[----:B--2---:R-:W-:Y:S02]  /*862d0*/  HMMA.16816.F32 R4, R12, R6, R8 ;  /* 0x000000060c04723c */ /* 0x004fe40000001808 */
[----:B------:R-:W2:Y:S04]  /*862e0*/  LDL.LU.64 R10, [R1+0x4cd8] ;  /* 0x004cd800010a7983 */ /* 0x000ea80000300a00 */
[----:B------:R-:W2:-:S13]  /*862f0*/  LDL.LU.64 R8, [R1+0x4cd0] ;  /* 0x004cd00001087983 */ /* 0x000e9a0000300a00 */
[----:B------:R-:W-:Y:S04]  /*86300*/  STL.64 [R1+0x480], R4 ;  /* 0x0004800401007387 */ /* 0x000fe80000100a00 */
[----:B------:R0:W-:Y:S04]  /*86310*/  STL.64 [R1+0x488], R6 ;  /* 0x0004880601007387 */ /* 0x0001e80000100a00 */
[----:B0-----:R-:W2:Y:S04]  /*86320*/  LDL.LU.64 R6, [R1+0x4cc8] ;  /* 0x004cc80001067983 */ /* 0x001ea80000300a00 */
[----:B------:R-:W5:Y:S01]  /*86330*/  LDL.LU.64 R4, [R1+0x4cc0] ;  /* 0x004cc00001047983 */ /* 0x000f620000300a00 */
[----:B---3--:R-:W-:-:S15]  /*86340*/  HMMA.16816.F32 R20, R12, R22, R24 ;  /* 0x000000160c14723c */ /* 0x008fde0000001818 */
[----:B------:R-:W-:-:S04]  /*86350*/  NOP ;  /* 0x0000000000007918 */ /* 0x000fc80000000000 */
[----:B------:R-:W-:Y:S04]  /*86360*/  STL.64 [R1+0x450], R20 ;  /* 0x0004501401007387 */ /* 0x000fe80000100a00 */
[----:B------:R-:W-:Y:S01]  /*86370*/  STL.64 [R1+0x458], R22 ;  /* 0x0004581601007387 */ /* 0x000fe20000100a00 */
[C---:B-----5:R-:W-:Y:S08]  /*86380*/  HMMA.16816.F32 R16, R12.reuse, R4, R16 ;  /* 0x000000040c10723c */ /* 0x060ff00000001810 */
[----:B--2---:R-:W-:Y:S01]  /*86390*/  HMMA.16816.F32 R4, R12, R6, R8 ;  /* 0x000000060c04723c */ /* 0x004fe20000001808 */
[----:B------:R-:W2:Y:S10]  /*863a0*/  LDL.LU R8, [R1+0x190] ;  /* 0x0001900001087983 */ /* 0x000eb40000300800 */
[----:B------:R-:W-:Y:S04]  /*863b0*/  STL.64 [R1+0x430], R16 ;  /* 0x0004301001007387 */ /* 0x000fe80000100a00 */
[----:B------:R-:W-:Y:S04]  /*863c0*/  STL.64 [R1+0x438], R18 ;  /* 0x0004381201007387 */ /* 0x000fe80000100a00 */
        /* <DEDUP_REMOVED lines=13> */
[----:B------:R-:W2:Y:S04]  /*864a0*/  LDL.LU R24, [R1+0x200] ;  /* 0x0002000001187983 */ /* 0x000ea80000300800 */
[----:B------:R-:W2:Y:S04]  /*864b0*/  LDL.LU R25, [R1+0x204] ;  /* 0x0002040001197983 */ /* 0x000ea80000300800 */
[----:B------:R-:W3:Y:S04]  /*864c0*/  LDL.LU R26, [R1+0x208] ;  /* 0x00020800011a7983 */ /* 0x000ee80000300800 */
[----:B------:R-:W3:Y:S04]  /*864d0*/  LDL.LU R27, [R1+0x20c] ;  /* 0x00020c00011b7983 */ /* 0x000ee80000300800 */
[----:B---3--:R-:W-:Y:S04]  /*864e0*/  STL.64 [R1+0x4b60], R26 ;  /* 0x004b601a01007387 */ /* 0x008fe80000100a00 */
[----:B--2---:R1:W-:Y:S04]  /*864f0*/  STL.64 [R1+0x4b58], R24 ;  /* 0x004b581801007387 */ /* 0x0043e80000100a00 */
[----:B0-----:R-:W2:Y:S01]  /*86500*/  LDL.LU R10, [R1] ;  /* 0x00000000010a7983 */ /* 0x001ea20000300800 */
[----:B----4-:R-:W-:-:S03]  /*86510*/  IMAD.MOV.U32 R11, RZ, RZ, R0 ;  /* 0x000000ffff0b7224 */ /* 0x010fc600078e0000 */
[----:B------:R-:W3:Y:S04]  /*86520*/  LDL.LU R0, [R1+0x4cb8] ;  /* 0x004cb80001007983 */ /* 0x000ee80000300800 */
[----:B--2---:R3:W-:Y:S04]  /*86530*/  STL.64 [R1+0x4b68], R10 ;  /* 0x004b680a01007387 */ /* 0x0047e80000100a00 */
[----:B-1----:R-:W2:Y:S04]  /*86540*/  LDL.LU R24, [R1+0x230] ;  /* 0x0002300001187983 */ /* 0x002ea80000300800 */
[----:B------:R-:W2:Y:S04]  /*86550*/  LDL.LU R25, [R1+0x234] ;  /* 0x0002340001197983 */ /* 0x000ea80000300800 */
[----:B------:R-:W4:Y:S04]  /*86560*/  LDL.LU R26, [R1+0x238] ;  /* 0x00023800011a7983 */ /* 0x000f280000300800 */
[----:B------:R-:W4:Y:S01]  /*86570*/  LDL.LU R27, [R1+0x23c] ;  /* 0x00023c00011b7983 */ /* 0x000f220000300800 */
[----:B---3--:R-:W-:-:S03]  /*86580*/  IMAD.MOV.U32 R11, RZ, RZ, R0 ;  /* 0x000000ffff0b7224 */ /* 0x008fc600078e0000 */
[----:B----4-:R-:W-:Y:S04]  /*86590*/  STL.64 [R1+0x4b78], R26 ;  /* 0x004b781a01007387 */ /* 0x010fe80000100a00 */
[----:B--2---:R0:W-:Y:S04]  /*865a0*/  STL.64 [R1+0x4b70], R24 ;  /* 0x004b701801007387 */ /* 0x0041e80000100a00 */
[----:B------:R-:W2:Y:S04]  /*865b0*/  LDL.LU R8, [R1+0x8] ;  /* 0x0000080001087983 */ /* 0x000ea80000300800 */
[----:B------:R-:W2:Y:S04]  /*865c0*/  LDL.LU R9, [R1+0xc] ;  /* 0x00000c0001097983 */ /* 0x000ea80000300800 */
[----:B------:R-:W3:Y:S04]  /*865d0*/  LDL.LU R10, [R1+0x10] ;  /* 0x00001000010a7983 */ /* 0x000ee80000300800 */
[----:B------:R-:W4:Y:S04]  /*865e0*/  LDL.LU R0, [R1+0x4cb4] ;  /* 0x004cb40001007983 */ /* 0x000f280000300800 */
[----:B--2---:R1:W-:Y:S04]  /*865f0*/  STL.64 [R1+0x4b80], R8 ;  /* 0x004b800801007387 */ /* 0x0043e80000100a00 */
[----:B---3--:R-:W-:Y:S04]  /*86600*/  STL.64 [R1+0x4b98], R10 ;  /* 0x004b980a01007387 */ /* 0x008fe80000100a00 */
[----:B0-----:R-:W2:Y:S04]  /*86610*/  LDL.LU R24, [R1+0x250] ;  /* 0x0002500001187983 */ /* 0x001ea80000300800 */
[----:B------:R-:W2:Y:S04]  /*86620*/  LDL.LU R25, [R1+0x254] ;  /* 0x0002540001197983 */ /* 0x000ea80000300800 */
[----:B------:R-:W3:Y:S04]  /*86630*/  LDL.LU R26, [R1+0x258] ;  /* 0x00025800011a7983 */ /* 0x000ee80000300800 */
[----:B------:R-:W3:Y:S04]  /*86640*/  LDL.LU R27, [R1+0x25c] ;  /* 0x00025c00011b7983 */ /* 0x000ee80000300800 */
[----:B-1----:R-:W5:Y:S01]  /*86650*/  LDL.LU R8, [R1+0x18] ;  /* 0x0000180001087983 */ /* 0x002f620000300800 */
[----:B----4-:R-:W-:-:S03]  /*86660*/  IMAD.MOV.U32 R9, RZ, RZ, R0 ;  /* 0x000000ffff097224 */ /* 0x010fc600078e0000 */
[----:B------:R-:W4:Y:S04]  /*86670*/  LDL.LU R0, [R1+0x4cb0] ;  /* 0x004cb00001007983 */ /* 0x000f280000300800 */
[----:B-----5:R-:W-:Y:S04]  /*86680*/  STL.64 [R1+0x4bb0], R8 ;  /* 0x004bb00801007387 */ /* 0x020fe80000100a00 */
[----:B---3--:R-:W-:Y:S04]  /*86690*/  STL.64 [R1+0x4b90], R26 ;  /* 0x004b901a01007387 */ /* 0x008fe80000100a00 */
[----:B--2---:R0:W-:Y:S04]  /*866a0*/  STL.64 [R1+0x4b88], R24 ;  /* 0x004b881801007387 */ /* 0x0041e80000100a00 */
[----:B0-----:R-:W2:Y:S04]  /*866b0*/  LDL.LU R24, [R1+0x270] ;  /* 0x0002700001187983 */ /* 0x001ea80000300800 */
[----:B------:R-:W2:Y:S04]  /*866c0*/  LDL.LU R25, [R1+0x274] ;  /* 0x0002740001197983 */ /* 0x000ea80000300800 */
[----:B------:R-:W3:Y:S04]  /*866d0*/  LDL.LU R26, [R1+0x278] ;  /* 0x00027800011a7983 */ /* 0x000ee80000300800 */
[----:B------:R-:W3:Y:S04]  /*866e0*/  LDL.LU R27, [R1+0x27c] ;  /* 0x00027c00011b7983 */ /* 0x000ee80000300800 */
[----:B------:R-:W5:Y:S01]  /*866f0*/  LDL.LU R10, [R1+0x20] ;  /* 0x00002000010a7983 */ /* 0x000f620000300800 */
        /* <DEDUP_REMOVED lines=14> */
[----:B--2---:R0:W-:Y:S01]  /*867e0*/  STL.64 [R1+0x4bb8], R24 ;  /* 0x004bb81801007387 */ /* 0x0041e20000100a00 */
[----:B----4-:R-:W-:-:S03]  /*867f0*/  IMAD.MOV.U32 R11, RZ, RZ, R0 ;  /* 0x000000ffff0b7224 */ /* 0x010fc600078e0000 */
[----:B0-----:R-:W2:Y:S04]  /*86800*/  LDL.LU R24, [R1+0x2b0] ;  /* 0x0002b00001187983 */ /* 0x001ea80000300800 */
[----:B------:R-:W2:Y:S04]  /*86810*/  LDL.LU R25, [R1+0x2b4] ;  /* 0x0002b40001197983 */ /* 0x000ea80000300800 */
[----:B------:R-:W3:Y:S04]  /*86820*/  LDL.LU R26, [R1+0x2b8] ;  /* 0x0002b800011a7983 */ /* 0x000ee80000300800 */
[----:B------:R-:W3:Y:S04]  /*86830*/  LDL.LU R27, [R1+0x2bc] ;  /* 0x0002bc00011b7983 */ /* 0x000ee80000300800 */
[----:B------:R-:W4:Y:S04]  /*86840*/  LDL.LU R10, [R1+0x30] ;  /* 0x00003000010a7983 */ /* 0x000f280000300800 */
[----:B------:R-:W5:Y:S04]  /*86850*/  LDL.LU R0, [R1+0x4ca4] ;  /* 0x004ca40001007983 */ /* 0x000f680000300800 */
[----:B----4-:R-:W-:Y:S04]  /*86860*/  STL.64 [R1+0x4bf8], R10 ;  /* 0x004bf80a01007387 */ /* 0x010fe80000100a00 */
[----:B---3--:R-:W-:Y:S04]  /*86870*/  STL.64 [R1+0x4bd8], R26 ;  /* 0x004bd81a01007387 */ /* 0x008fe80000100a00 */
[----:B--2---:R0:W-:Y:S01]  /*86880*/  STL.64 [R1+0x4bd0], R24 ;  /* 0x004bd01801007387 */ /* 0x0041e20000100a00 */
[----:B-----5:R-:W-:-:S03]  /*86890*/  IMAD.MOV.U32 R9, RZ, RZ, R0 ;  /* 0x000000ffff097224 */ /* 0x020fc600078e0000 */
        /* <DEDUP_REMOVED lines=8> */
[----:B------:R-:W2:Y:S04]  /*86920*/  LDL.LU R18, [R1+0x48] ;  /* 0x0000480001127983 */ /* 0x000ea80000300800 */
[----:B------:R-:W2:Y:S04]  /*86930*/  LDL.LU R19, [R1+0x4c] ;  /* 0x00004c0001137983 */ /* 0x000ea80000300800 */
[----:B------:R-:W3:Y:S01]  /*86940*/  LDL.LU R16, [R1+0x50] ;  /* 0x0000500001107983 */ /* 0x000ee20000300800 */
[----:B-----5:R-:W-:-:S03]  /*86950*/  IMAD.MOV.U32 R17, RZ, RZ, R0 ;  /* 0x000000ffff117224 */ /* 0x020fc600078e0000 */
[----:B------:R-:W5:Y:S04]  /*86960*/  LDL.LU R0, [R1+0x4c9c] ;  /* 0x004c9c0001007983 */ /* 0x000f680000300800 */
[----:B--2---:R-:W-:Y:S04]  /*86970*/  STL.64 [R1+0x4c30], R18 ;  /* 0x004c301201007387 */ /* 0x004fe80000100a00 */
[----:B---3--:R-:W-:Y:S04]  /*86980*/  STL.64 [R1+0x4c48], R16 ;  /* 0x004c481001007387 */ /* 0x008fe80000100a00 */
[----:B----4-:R0:W-:Y:S04]  /*86990*/  STL.64 [R1+0x4c10], R8 ;  /* 0x004c100801007387 */ /* 0x0101e80000100a00 */
[----:B------:R1:W-:Y:S04]  /*869a0*/  STL.64 [R1+0x4c28], R10 ;  /* 0x004c280a01007387 */ /* 0x0003e80000100a00 */
[----:B0-----:R-:W2:Y:S04]  /*869b0*/  LDL.LU R8, [R1+0x360] ;  /* 0x0003600001087983 */ /* 0x001ea80000300800 */
[----:B------:R-:W2:Y:S04]  /*869c0*/  LDL.LU R9, [R1+0x364] ;  /* 0x0003640001097983 */ /* 0x000ea80000300800 */
[----:B-1----:R-:W3:Y:S04]  /*869d0*/  LDL.LU R10, [R1+0x368] ;  /* 0x00036800010a7983 */ /* 0x002ee80000300800 */
[----:B------:R-:W3:Y:S04]  /*869e0*/  LDL.LU R11, [R1+0x36c] ;  /* 0x00036c00010b7983 */ /* 0x000ee80000300800 */
[----:B------:R-:W4:Y:S01]  /*869f0*/  LDL.LU R18, [R1+0x58] ;  /* 0x0000580001127983 */ /* 0x000f220000300800 */
[----:B-----5:R-:W-:-:S03]  /*86a00*/  IMAD.MOV.U32 R19, RZ, RZ, R0 ;  /* 0x000000ffff137224 */ /* 0x020fc600078e0000 */
[----:B------:R-:W5:Y:S04]  /*86a10*/  LDL.LU R0, [R1+0x4c98] ;  /* 0x004c980001007983 */ /* 0x000f680000300800 */
[----:B----4-:R-:W-:Y:S04]  /*86a20*/  STL.64 [R1+0x4c60], R18 ;  /* 0x004c601201007387 */ /* 0x010fe80000100a00 */
[----:B---3--:R-:W-:Y:S04]  /*86a30*/  STL.64 [R1+0x4c40], R10 ;  /* 0x004c400a01007387 */ /* 0x008fe80000100a00 */
[----:B--2---:R0:W-:Y:S04]  /*86a40*/  STL.64 [R1+0x4c38], R8 ;  /* 0x004c380801007387 */ /* 0x0041e80000100a00 */
[----:B0-----:R-:W2:Y:S04]  /*86a50*/  LDL.LU R8, [R1+0x380] ;  /* 0x0003800001087983 */ /* 0x001ea80000300800 */
[----:B------:R-:W2:Y:S04]  /*86a60*/  LDL.LU R9, [R1+0x384] ;  /* 0x0003840001097983 */ /* 0x000ea80000300800 */
[----:B------:R-:W3:Y:S04]  /*86a70*/  LDL.LU R10, [R1+0x388] ;  /* 0x00038800010a7983 */ /* 0x000ee80000300800 */
        /* <DEDUP_REMOVED lines=22> */
[----:B0-----:R-:W4:Y:S04]  /*86be0*/  LDL.LU R8, [R1+0x3f0] ;  /* 0x0003f00001087983 */ /* 0x001f280000300800 */
[----:B------:R-:W4:Y:S04]  /*86bf0*/  LDL.LU R9, [R1+0x3f4] ;  /* 0x0003f40001097983 */ /* 0x000f280000300800 */
[----:B------:R-:W4:Y:S04]  /*86c00*/  LDL.LU R10, [R1+0x3f8] ;  /* 0x0003f800010a7983 */ /* 0x000f280000300800 */
[----:B------:R-:W4:Y:S04]  /*86c10*/  LDL.LU R11, [R1+0x3fc] ;  /* 0x0003fc00010b7983 */ /* 0x000f280000300800 */
[----:B------:R-:W-:Y:S04]  /*86c20*/  STL.64 [R1+0x4bf0], R26 ;  /* 0x004bf01a01007387 */ /* 0x000fe80000100a00 */
[----:B------:R0:W-:Y:S04]  /*86c30*/  STL.64 [R1+0x4be8], R24 ;  /* 0x004be81801007387 */ /* 0x0001e80000100a00 */
        /* <DEDUP_REMOVED lines=10> */
[C---:B----4-:R-:W-:Y:S03]  /*86ce0*/  HMMA.16816.F32 R16, R12.reuse, R18, R8 ;  /* 0x000000120c10723c */ /* 0x050fe60000001808 */
[----:B---3--:R-:W-:Y:S04]  /*86cf0*/  STL.64 [R1+0x4c20], R26 ;  /* 0x004c201a01007387 */ /* 0x008fe80000100a00 */
[----:B--2---:R0:W-:Y:S04]  /*86d00*/  STL.64 [R1+0x4c18], R24 ;  /* 0x004c181801007387 */ /* 0x0041e80000100a00 */
        /* <DEDUP_REMOVED lines=8> */
[----:B------:R-:W4:Y:S04]  /*86d90*/  LDL.LU R20, [R1+0x170] ;  /* 0x0001700001147983 */ /* 0x000f280000300800 */
[----:B------:R-:W4:Y:S04]  /*86da0*/  LDL.LU R21, [R1+0x174] ;  /* 0x0001740001157983 */ /* 0x000f280000300800 */
[----:B------:R-:W4:Y:S04]  /*86db0*/  LDL.LU R22, [R1+0x178] ;  /* 0x0001780001167983 */ /* 0x000f280000300800 */
[----:B------:R-:W4:Y:S04]  /*86dc0*/  LDL.LU R23, [R1+0x17c] ;  /* 0x00017c0001177983 */ /* 0x000f280000300800 */
[----:B------:R-:W2:Y:S04]  /*86dd0*/  LDL.LU.64 R10, [R1+0x4c88] ;  /* 0x004c8800010a7983 */ /* 0x000ea80000300a00 */
[----:B------:R-:W2:Y:S04]  /*86de0*/  LDL.LU.64 R8, [R1+0x4c80] ;  /* 0x004c800001087983 */ /* 0x000ea80000300a00 */
        /* <DEDUP_REMOVED lines=22> */
[----:B------:R-:W2:-:S15]  /*86f50*/  LDL.LU.64 R10, [R1+0x4c28] ;  /* 0x004c2800010a7983 */ /* 0x000e9e0000300a00 */
[----:B------:R-:W-:Y:S02]  /*86f60*/  NOP ;  /* 0x0000000000007918 */ /* 0x000fe40000000000 */
        /* <DEDUP_REMOVED lines=13> */
[----:B------:R-:W3:Y:S04]  /*87040*/  LDL.LU.64 R26, [R1+0x4c20] ;  /* 0x004c2000011a7983 */ /* 0x000ee80000300a00 */
[----:B------:R-:W3:Y:S04]  /*87050*/  LDL.LU.64 R24, [R1+0x4c18] ;  /* 0x004c180001187983 */ /* 0x000ee80000300a00 */
        /* <DEDUP_REMOVED lines=48> */
[----:B------:R-:W-:Y:S04]  /*87360*/  STL.64 [R1+0x250], R8 ;  /* 0x0002500801007387 */ /* 0x000fe80000100a00 */
[----:B------:R0:W-:Y:S04]  /*87370*/  STL.64 [R1+0x258], R10 ;  /* 0x0002580a01007387 */ /* 0x0001e80000100a00 */
[----:B0-----:R-:W2:Y:S04]  /*87380*/  LDL.LU.64 R10, [R1+0x4b50] ;  /* 0x004b5000010a7983 */ /* 0x001ea80000300a00 */
[----:B------:R-:W2:Y:S01]  /*87390*/  LDL.LU.64 R8, [R1+0x4b48] ;  /* 0x004b480001087983 */ /* 0x000ea20000300a00 */
[----:B---3--:R-:W-:-:S15]  /*873a0*/  HMMA.16816.F32 R24, R12, R28, R24 ;  /* 0x0000001c0c18723c */ /* 0x008fde0000001818 */
[----:B------:R-:W-:-:S04]  /*873b0*/  NOP ;  /* 0x0000000000007918 */ /* 0x000fc80000000000 */
[----:B------:R-:W-:Y:S04]  /*873c0*/  STL.64 [R1+0x220], R24 ;  /* 0x0002201801007387 */ /* 0x000fe80000100a00 */
[----:B------:R0:W-:Y:S04]  /*873d0*/  STL.64 [R1+0x228], R26 ;  /* 0x0002281a01007387 */ /* 0x0001e80000100a00 */
[----:B0-----:R-:W2:Y:S01]  /*873e0*/  LDL.LU.64 R26, [R1+0x4b40] ;  /* 0x004b4000011a7983 */ /* 0x001ea20000300a00 */
[C---:B------:R-:W-:Y:S03]  /*873f0*/  HMMA.16816.F32 R4, R12.reuse, R2, R4 ;  /* 0x000000020c04723c */ /* 0x040fe60000001804 */
[----:B------:R-:W3:Y:S05]  /*87400*/  LDL.LU.64 R24, [R1+0x4b38] ;  /* 0x004b380001187983 */ /* 0x000eea0000300a00 */
[----:B--2---:R-:W-:-:S15]  /*87410*/  HMMA.16816.F32 R8, R12, R26, R8 ;  /* 0x0000001a0c08723c */ /* 0x004fde0000001808 */
[----:B------:R-:W-:-:S04]  /*87420*/  NOP ;  /* 0x0000000000007918 */ /* 0x000fc80000000000 */
[----:B------:R-:W-:Y:S04]  /*87430*/  STL.64 [R1+0x200], R8 ;  /* 0x0002000801007387 */ /* 0x000fe80000100a00 */
[----:B------:R0:W-:Y:S04]  /*87440*/  STL.64 [R1+0x208], R10 ;  /* 0x0002080a01007387 */ /* 0x0001e80000100a00 */
[----:B0-----:R-:W2:Y:S04]  /*87450*/  LDL.LU.64 R10, [R1+0x4b30] ;  /* 0x004b3000010a7983 */ /* 0x001ea80000300a00 */
[----:B------:R-:W2:Y:S04]  /*87460*/  LDL.LU.64 R8, [R1+0x4b28] ;  /* 0x004b280001087983 */ /* 0x000ea80000300a00 */
[----:B------:R-:W-:Y:S04]  /*87470*/  STL.64 [R1+0x1e0], R4 ;  /* 0x0001e00401007387 */ /* 0x000fe80000100a00 */
[----:B------:R0:W-:Y:S04]  /*87480*/  STL.64 [R1+0x1e8], R6 ;  /* 0x0001e80601007387 */ /* 0x0001e80000100a00 */
[----:B0-----:R-:W4:Y:S04]  /*87490*/  LDL.LU.64 R6, [R1+0x4b20] ;  /* 0x004b200001067983 */ /* 0x001f280000300a00 */
[----:B------:R-:W2:Y:S04]  /*874a0*/  LDL.LU.64 R4, [R1+0x4b18] ;  /* 0x004b180001047983 */ /* 0x000ea80000300a00 */
[----:B------:R-:W3:Y:S01]  /*874b0*/  LDL.LU R2, [R1+0x14b0] ;  /* 0x0014b00001027983 */ /* 0x000ee20000300800 */
[C---:B--2---:R-:W-:Y:S08]  /*874c0*/  HMMA.16816.F32 R8, R12.reuse, R4, R8 ;  /* 0x000000040c08723c */ /* 0x044ff00000001808 */
[C---:B----4-:R-:W-:Y:S11]  /*874d0*/  HMMA.16816.F32 R20, R12.reuse, R6, R20 ;  /* 0x000000060c14723c */ /* 0x050ff60000001814 */
[----:B------:R-:W-:Y:S04]  /*874e0*/  STL.64 [R1+0x1a0], R8 ;  /* 0x0001a00801007387 */ /* 0x000fe80000100a00 */
[----:B------:R0:W-:Y:S04]  /*874f0*/  STL.64 [R1+0x1a8], R10 ;  /* 0x0001a80a01007387 */ /* 0x0001e80000100a00 */
[----:B0-----:R-:W2:Y:S04]  /*87500*/  LDL.LU.64 R10, [R1+0x4b10] ;  /* 0x004b1000010a7983 */ /* 0x001ea80000300a00 */
[----:B------:R-:W4:Y:S04]  /*87510*/  LDL.LU.64 R8, [R1+0x4b08] ;  /* 0x004b080001087983 */ /* 0x000f280000300a00 */
[----:B------:R-:W2:Y:S04]  /*87520*/  LDL.LU R5, [R1+0x14b4] ;  /* 0x0014b40001057983 */ /* 0x000ea80000300800 */
[----:B------:R0:W-:Y:S04]  /*87530*/  STL.64 [R1+0x170], R20 ;  /* 0x0001701401007387 */ /* 0x0001e80000100a00 */
[----:B------:R1:W-:Y:S04]  /*87540*/  STL.64 [R1+0x178], R22 ;  /* 0x0001781601007387 */ /* 0x0003e80000100a00 */
[----:B0-----:R-:W2:Y:S04]  /*87550*/  LDL.LU R20, [R1+0xe0] ;  /* 0x0000e00001147983 */ /* 0x001ea80000300800 */
[----:B------:R-:W2:Y:S04]  /*87560*/  LDL.LU R21, [R1+0xe4] ;  /* 0x0000e40001157983 */ /* 0x000ea80000300800 */
[----:B-1----:R-:W2:Y:S04]  /*87570*/  LDL.LU R22, [R1+0xe8] ;  /* 0x0000e80001167983 */ /* 0x002ea80000300800 */
[----:B------:R-:W2:Y:S01]  /*87580*/  LDL.LU R23, [R1+0xec] ;  /* 0x0000ec0001177983 */ /* 0x000ea20000300800 */
[----:B----4-:R-:W-:Y:S03]  /*87590*/  HMMA.16816.F32 R16, R12, R8, R16 ;  /* 0x000000080c10723c */ /* 0x010fe60000001810 */
[----:B--2---:R-:W-:Y:S04]  /*875a0*/  STL.64 [R1+0x4ad8], R22 ;  /* 0x004ad81601007387 */ /* 0x004fe80000100a00 */
[----:B------:R0:W-:Y:S04]  /*875b0*/  STL.64 [R1+0x4ad0], R20 ;  /* 0x004ad01401007387 */ /* 0x0001e80000100a00 */
[----:B0-----:R-:W2:Y:S01]  /*875c0*/  LDL.LU R20, [R1+0x100] ;  /* 0x0001000001147983 */ /* 0x001ea20000300800 */
[----:B-----5:R-:W-:-:S03]  /*875d0*/  IMAD.MOV.U32 R21, RZ, RZ, R0 ;  /* 0x000000ffff157224 */ /* 0x020fc600078e0000 */
[----:B------:R-:W4:Y:S04]  /*875e0*/  LDL.LU R0, [R1+0x4b00] ;  /* 0x004b000001007983 */ /* 0x000f280000300800 */
[----:B------:R-:W2:Y:S04]  /*875f0*/  LDL.LU R22, [R1+0x108] ;  /* 0x0001080001167983 */ /* 0x000ea80000300800 */
[----:B------:R-:W2:Y:S04]  /*87600*/  LDL.LU R23, [R1+0x10c] ;  /* 0x00010c0001177983 */ /* 0x000ea80000300800 */
[----:B------:R-:W-:Y:S04]  /*87610*/  STL.64 [R1+0x150], R16 ;  /* 0x0001501001007387 */ /* 0x000fe80000100a00 */
[----:B------:R0:W-:Y:S04]  /*87620*/  STL.64 [R1+0x158], R18 ;  /* 0x0001581201007387 */ /* 0x0001e80000100a00 */
[----:B0-----:R-:W5:Y:S04]  /*87630*/  LDL.LU.64 R18, [R1+0x4af8] ;  /* 0x004af80001127983 */ /* 0x001f680000300a00 */
[----:B------:R-:W5:Y:S04]  /*87640*/  LDL.LU.64 R16, [R1+0x4af0] ;  /* 0x004af00001107983 */ /* 0x000f680000300a00 */
[----:B------:R-:W2:Y:S01]  /*87650*/  LDL.LU R9, [R1+0x14a8] ;  /* 0x0014a80001097983 */ /* 0x000ea20000300800 */
[----:B----4-:R-:W-:-:S03]  /*87660*/  LOP3.LUT R4, R0, 0x40, RZ, 0x3c, !PT ;  /* 0x0000004000047812 */ /* 0x010fc600078e3cff */
[----:B------:R-:W4:Y:S01]  /*87670*/  LDL.LU R0, [R1+0x14ac] ;  /* 0x0014ac0001007983 */ /* 0x000f220000300800 */
[----:B-----5:R-:W-:Y:S03]  /*87680*/  HMMA.16816.F32 R16, R12, R10, R16 ;  /* 0x0000000a0c10723c */ /* 0x020fe60000001810 */
[----:B------:R-:W-:-:S15]  /*87690*/  STL [R1+0x440], R4 ;  /* 0x0004400401007387 */ /* 0x000fde0000100800 */
[----:B------:R-:W-:Y:S01]  /*876a0*/  NOP ;  /* 0x0000000000007918 */ /* 0x000fe20000000000 */
[----:B------:R-:W-:Y:S04]  /*876b0*/  STL.64 [R1+0x130], R16 ;  /* 0x0001301001007387 */ /* 0x000fe80000100a00 */
[----:B------:R-:W-:Y:S04]  /*876c0*/  STL.64 [R1+0x138], R18 ;  /* 0x0001381201007387 */ /* 0x000fe80000100a00 */
[----:B------:R-:W0:Y:S04]  /*876d0*/  LDSM.16.M88.4 R16, [R4+UR5] ;  /* 0x000000050410783b */ /* 0x000e280008000200 */
[----:B0-----:R-:W-:Y:S04]  /*876e0*/  STL.64 [R1+0x890], R16 ;  /* 0x0008901001007387 */ /* 0x001fe80000100a00 */
[----:B------:R0:W-:Y:S01]  /*876f0*/  STL.64 [R1+0x898], R18 ;  /* 0x0008981201007387 */ /* 0x0001e20000100a00 */
[----:B------:R-:W-:-:S02]  /*87700*/  IMAD.MOV.U32 R7, RZ, RZ, R16 ;  /* 0x000000ffff077224 */ /* 0x000fc400078e0010 */
[----:B------:R-:W-:Y:S01]  /*87710*/  IMAD.MOV.U32 R6, RZ, RZ, R17 ;  /* 0x000000ffff067224 */ /* 0x000fe200078e0011 */
[----:B0-----:R-:W5:Y:S04]  /*87720*/  LDL.LU.64 R18, [R1+0x4ae8] ;  /* 0x004ae80001127983 */ /* 0x001f680000300a00 */
[----:B------:R-:W2:Y:S04]  /*87730*/  LDL.LU.64 R16, [R1+0x4ae0] ;  /* 0x004ae00001107983 */ /* 0x000ea80000300a00 */
[----:B------:R-:W-:Y:S04]  /*87740*/  STL.64 [R1+0x4a98], R6 ;  /* 0x004a980601007387 */ /* 0x000fe80000100a00 */
[----:B------:R-:W3:Y:S04]  /*87750*/  LDL.LU R3, [R1+0x14bc] ;  /* 0x0014bc0001037983 */ /* 0x000ee80000300800 */
[----:B------:R-:W3:Y:S04]  /*87760*/  LDL.LU R27, [R1+0x14b8] ;  /* 0x0014b800011b7983 */ /* 0x000ee80000300800 */
[----:B------:R-:W3:Y:S04]  /*87770*/  LDL.LU R28, [R1+0x14c4] ;  /* 0x0014c400011c7983 */ /* 0x000ee80000300800 */
[----:B------:R-:W3:Y:S01]  /*87780*/  LDL.LU R29, [R1+0x14c0] ;  /* 0x0014c000011d7983 */ /* 0x000ee20000300800 */
[----:B--2---:R-:W-:-:S15]  /*87790*/  HMMA.16816.F32 R20, R12, R16, R20 ;  /* 0x000000100c14723c */ /* 0x004fde0000001814 */
[----:B------:R-:W-:-:S04]  /*877a0*/  NOP ;  /* 0x0000000000007918 */ /* 0x000fc80000000000 */
[----:B------:R-:W-:Y:S04]  /*877b0*/  STL.64 [R1+0x120], R20 ;  /* 0x0001201401007387 */ /* 0x000fe80000100a00 */
[----:B------:R-:W-:Y:S04]  /*877c0*/  STL.64 [R1+0x128], R22 ;  /* 0x0001281601007387 */ /* 0x000fe80000100a00 */
[----:B------:R-:W0:Y:S02]  /*877d0*/  LDSM.16.M88.4 R20, [R4+UR5+0x800] ;  /* 0x000800050414783b */ /* 0x000e240008000200 */
[----:B0-----:R-:W-:-:S02]  /*877e0*/  IMAD.MOV.U32 R26, RZ, RZ, R20 ;  /* 0x000000ffff1a7224 */ /* 0x001fc400078e0014 */
[----:B------:R-:W-:Y:S04]  /*877f0*/  STL.64 [R1+0x880], R20 ;  /* 0x0008801401007387 */ /* 0x000fe80000100a00 */
[----:B------:R0:W-:Y:S01]  /*87800*/  STL.64 [R1+0x888], R22 ;  /* 0x0008881601007387 */ /* 0x0001e20000100a00 */
[----:B------:R-:W-:-:S03]  /*87810*/  IMAD.MOV.U32 R8, RZ, RZ, R21 ;  /* 0x000000ffff087224 */ /* 0x000fc600078e0015 */
[----:B0-----:R-:W5:Y:S04]  /*87820*/  LDL.LU.64 R22, [R1+0x4ad8] ;  /* 0x004ad80001167983 */ /* 0x001f680000300a00 */
[----:B------:R-:W5:Y:S04]  /*87830*/  LDL.LU.64 R20, [R1+0x4ad0] ;  /* 0x004ad00001147983 */ /* 0x000f680000300a00 */
[----:B---3--:R-:W-:Y:S04]  /*87840*/  STL.64 [R1+0x4aa8], R26 ;  /* 0x004aa81a01007387 */ /* 0x008fe80000100a00 */
[----:B------:R0:W-:Y:S04]  /*87850*/  STL.64 [R1+0x4aa0], R24 ;  /* 0x004aa01801007387 */ /* 0x0001e80000100a00 */
[----:B0-----:R-:W2:Y:S04]  /*87860*/  LDL.LU R24, [R1+0xb0] ;  /* 0x0000b00001187983 */ /* 0x001ea80000300800 */
[----:B------:R-:W2:Y:S04]  /*87870*/  LDL.LU R25, [R1+0xb4] ;  /* 0x0000b40001197983 */ /* 0x000ea80000300800 */
[----:B------:R-:W3:Y:S04]  /*87880*/  LDL.LU R26, [R1+0xb8] ;  /* 0x0000b800011a7983 */ /* 0x000ee80000300800 */
[----:B------:R-:W3:Y:S01]  /*87890*/  LDL.LU R27, [R1+0xbc] ;  /* 0x0000bc00011b7983 */ /* 0x000ee20000300800 */
[----:B-----5:R-:W-:Y:S03]  /*878a0*/  HMMA.16816.F32 R16, R12, R18, R20 ;  /* 0x000000120c10723c */ /* 0x020fe60000001814 */
[----:B---3--:R-:W-:Y:S04]  /*878b0*/  STL.64 [R1+0x4ab8], R26 ;  /* 0x004ab81a01007387 */ /* 0x008fe80000100a00 */
[----:B--2---:R0:W-:Y:S04]  /*878c0*/  STL.64 [R1+0x4ab0], R24 ;  /* 0x004ab01801007387 */ /* 0x0041e80000100a00 */
[----:B0-----:R-:W2:Y:S04]  /*878d0*/  LDL.LU R24, [R1+0xc0] ;  /* 0x0000c00001187983 */ /* 0x001ea80000300800 */
[----:B------:R-:W2:Y:S04]  /*878e0*/  LDL.LU R25, [R1+0xc4] ;  /* 0x0000c40001197983 */ /* 0x000ea80000300800 */
[----:B------:R-:W2:Y:S04]  /*878f0*/  LDL.LU R26, [R1+0xc8] ;  /* 0x0000c800011a7983 */ /* 0x000ea80000300800 */
[----:B------:R-:W2:Y:S04]  /*87900*/  LDL.LU R27, [R1+0xcc] ;  /* 0x0000cc00011b7983 */ /* 0x000ea80000300800 */
[----:B------:R-:W3:Y:S04]  /*87910*/  LDL.LU.64 R22, [R1+0x4ac8] ;  /* 0x004ac80001167983 */ /* 0x000ee80000300a00 */
[----:B------:R-:W2:Y:S04]  /*87920*/  LDL.LU.64 R20, [R1+0x4ac0] ;  /* 0x004ac00001147983 */ /* 0x000ea80000300a00 */
[----:B------:R-:W-:Y:S04]  /*87930*/  STL.64 [R1+0xe0], R16 ;  /* 0x0000e01001007387 */ /* 0x000fe80000100a00 */
[----:B------:R-:W-:Y:S04]  /*87940*/  STL.64 [R1+0xe8], R18 ;  /* 0x0000e81201007387 */ /* 0x000fe80000100a00 */
[----:B------:R-:W0:Y:S04]  /*87950*/  LDSM.16.M88.4 R16, [R4+UR5+0x1000] ;  /* 0x001000050410783b */ /* 0x000e280008000200 */
[----:B0-----:R-:W-:Y:S01]  /*87960*/  STL.64 [R1+0x870], R16 ;  /* 0x0008701001007387 */ /* 0x001fe20000100a00 */
[----:B------:R-:W-:-:S03]  /*87970*/  IMAD.MOV.U32 R11, RZ, RZ, R16 ;  /* 0x000000ffff0b7224 */ /* 0x000fc600078e0010 */
[----:B------:R2:W-:Y:S01]  /*87980*/  STL.64 [R1+0x878], R18 ;  /* 0x0008781201007387 */ /* 0x0005e20000100a00 */
[----:B------:R-:W-:Y:S02]  /*87990*/  IMAD.MOV.U32 R10, RZ, RZ, R17 ;  /* 0x000000ffff0a7224 */ /* 0x000fe400078e0011 */
[----:B--2---:R-:W-:Y:S01]  /*879a0*/  HMMA.16816.F32 R16, R12, R20, R24 ;  /* 0x000000140c10723c */ /* 0x004fe20000001818 */
[----:B------:R-:W0:-:S15]  /*879b0*/  LDSM.16.M88.4 R24, [R4+UR5+0x1800] ;  /* 0x001800050418783b */ /* 0x000e1e0008000200 */
[----:B------:R-:W-:-:S03]  /*879c0*/  NOP ;  /* 0x0000000000007918 */ /* 0x000fc60000000000 */
[----:B------:R1:W-:Y:S04]  /*879d0*/  STL.64 [R1+0xc0], R16 ;  /* 0x0000c01001007387 */ /* 0x0003e80000100a00 */
[----:B------:R-:W-:Y:S04]  /*879e0*/  STL.64 [R1+0xc8], R18 ;  /* 0x0000c81201007387 */ /* 0x000fe80000100a00 */
[----:B0-----:R-:W-:Y:S04]  /*879f0*/  STL.64 [R1+0x860], R24 ;  /* 0x0008601801007387 */ /* 0x001fe80000100a00 */
[----:B------:R0:W-:Y:S01]  /*87a00*/  STL.64 [R1+0x868], R26 ;  /* 0x0008681a01007387 */ /* 0x0001e20000100a00 */
[----:B-1----:R-:W-:-:S02]  /*87a10*/  IMAD.MOV.U32 R17, RZ, RZ, R24 ;  /* 0x000000ffff117224 */ /* 0x002fc400078e0018 */
[----:B------:R-:W-:Y:S01]  /*87a20*/  IMAD.MOV.U32 R16, RZ, RZ, R25 ;  /* 0x000000ffff107224 */ /* 0x000fe200078e0019 */
[----:B0-----:R-:W3:Y:S04]  /*87a30*/  LDL.LU.64 R26, [R1+0x4ab8] ;  /* 0x004ab800011a7983 */ /* 0x001ee80000300a00 */
[----:B------:R-:W3:Y:S01]  /*87a40*/  LDL.LU.64 R24, [R1+0x4ab0] ;  /* 0x004ab00001187983 */ /* 0x000ee20000300a00 */
[----:B------:R-:W-:-:S03]  /*87a50*/  IMAD R2, R2, 0x100, R5 ;  /* 0x0000010002027824 */ /* 0x000fc600078e0205 */
[----:B------:R-:W0:Y:S01]  /*87a60*/  LDSM.16.M88.4 R4, [R4+UR5+0x2000] ;  /* 0x002000050404783b */ /* 0x000e220008000200 */
[----:B----4-:R-:W-:Y:S02]  /*87a70*/  IMAD R0, R9, 0x100, R0 ;  /* 0x0000010009007824 */ /* 0x010fe400078e0200 */
[----:B0-----:R-:W-:Y:S01]  /*87a80*/  IMAD.MOV.U32 R9, RZ, RZ, R5 ;  /* 0x000000ffff097224 */ /* 0x001fe200078e0005 */
[----:B---3--:R-:W-:Y:S01]  /*87a90*/  HMMA.16816.F32 R20, R12, R22, R24 ;  /* 0x000000160c14723c */ /* 0x008fe20000001818 */
[----:B------:R-:W2:Y:S04]  /*87aa0*/  LDL.LU.64 R26, [R1+0x4aa8] ;  /* 0x004aa800011a7983 */ /* 0x000ea80000300a00 */
[----:B------:R-:W3:-:S14]  /*87ab0*/  LDL.LU.64 R24, [R1+0x4aa0] ;  /* 0x004aa00001187983 */ /* 0x000edc0000300a00 */
[----:B------:R-:W-:Y:S04]  /*87ac0*/  STL.64 [R1+0xb0], R20 ;  /* 0x0000b01401007387 */ /* 0x000fe80000100a00 */
[----:B------:R-:W-:Y:S04]  /*87ad0*/  STL.64 [R1+0xb8], R22 ;  /* 0x0000b81601007387 */ /* 0x000fe80000100a00 */
[----:B------:R-:W-:Y:S04]  /*87ae0*/  STL.64 [R1+0x850], R4 ;  /* 0x0008500401007387 */ /* 0x000fe80000100a00 */
[----:B------:R0:W-:Y:S04]  /*87af0*/  STL.64 [R1+0x858], R6 ;  /* 0x0008580601007387 */ /* 0x0001e80000100a00 */
[----:B0-----:R-:W4:Y:S04]  /*87b00*/  LDL.LU.64 R6, [R1+0x4a98] ;  /* 0x004a980001067983 */ /* 0x001f280000300a00 */
[----:B------:R-:W-:Y:S04]  /*87b10*/  STL.64 [R1+0x4a90], R10 ;  /* 0x004a900a01007387 */ /* 0x000fe80000100a00 */
[----:B------:R0:W-:Y:S04]  /*87b20*/  STL.64 [R1+0x4a88], R8 ;  /* 0x004a880801007387 */ /* 0x0001e80000100a00 */
[----:B0-----:R-:W3:Y:S04]  /*87b30*/  LDL.LU R8, [R1+0xa0] ;  /* 0x0000a00001087983 */ /* 0x001ee80000300800 */
[----:B------:R-:W3:Y:S04]  /*87b40*/  LDL.LU R9, [R1+0xa4] ;  /* 0x0000a40001097983 */ /* 0x000ee80000300800 */
[----:B------:R-:W3:Y:S04]  /*87b50*/  LDL.LU R10, [R1+0xa8] ;  /* 0x0000a800010a7983 */ /* 0x000ee80000300800 */
[----:B------:R-:W3:Y:S01]  /*87b60*/  LDL.LU R11, [R1+0xac] ;  /* 0x0000ac00010b7983 */ /* 0x000ee20000300800 */
[----:B------:R-:W-:-:S05]  /*87b70*/  IMAD.MOV.U32 R20, RZ, RZ, R4 ;  /* 0x000000ffff147224 */ /* 0x000fca00078e0004 */
[----:B------:R0:W-:Y:S04]  /*87b80*/  STL [R1+0x4a60], R20 ;  /* 0x004a601401007387 */ /* 0x0001e80000100800 */
[----:B0-----:R-:W5:Y:S04]  /*87b90*/  LDL.LU R20, [R1+0xd0] ;  /* 0x0000d00001147983 */ /* 0x001f680000300800 */
[----:B------:R-:W5:Y:S04]  /*87ba0*/  LDL.LU R21, [R1+0xd4] ;  /* 0x0000d40001157983 */ /* 0x000f680000300800 */
[----:B------:R-:W5:Y:S04]  /*87bb0*/  LDL.LU R22, [R1+0xd8] ;  /* 0x0000d80001167983 */ /* 0x000f680000300800 */
[----:B------:R-:W5:Y:S01]  /*87bc0*/  LDL.LU R23, [R1+0xdc] ;  /* 0x0000dc0001177983 */ /* 0x000f620000300800 */
[----:B---3--:R-:W-:Y:S03]  /*87bd0*/  HMMA.16816.F32 R8, R12, R24, R8 ;  /* 0x000000180c08723c */ /* 0x008fe60000001808 */
[----:B------:R-:W3:-:S15]  /*87be0*/  LDL.LU R25, [R1+0x440] ;  /* 0x0004400001197983 */ /* 0x000ede0000300800 */
[----:B------:R-:W-:Y:S01]  /*87bf0*/  NOP ;  /* 0x0000000000007918 */ /* 0x000fe20000000000 */
[----:B------:R-:W-:Y:S04]  /*87c00*/  STL.64 [R1+0xa0], R8 ;  /* 0x0000a00801007387 */ /* 0x000fe80000100a00 */
[----:B------:R-:W-:Y:S01]  /*87c10*/  STL.64 [R1+0xa8], R10 ;  /* 0x0000a80a01007387 */ /* 0x000fe20000100a00 */
[----:B------:R-:W-:-:S05]  /*87c20*/  IMAD R4, R29, 0x100, R28 ;  /* 0x000001001d047824 */ /* 0x000fca00078e021c */
[----:B------:R-:W-:Y:S01]  /*87c30*/  F2FP.F16.E4M3.UNPACK_B R15, R4 ;  /* 0x00000004ff0f723e */ /* 0x000fe200020006ff */
[----:B--2---:R-:W-:Y:S01]  /*87c40*/  IMAD R3, R27, 0x100, R3 ;  /* 0x000001001b037824 */ /* 0x004fe200078e0203 */
[----:B------:R-:W-:Y:S02]  /*87c50*/  F2FP.F16.E4M3.UNPACK_B R12, R0 ;  /* 0x00000000ff0c723e */ /* 0x000fe400020006ff */
[----:B------:R-:W-:Y:S02]  /*87c60*/  F2FP.F16.E4M3.UNPACK_B R14, R2 ;  /* 0x00000002ff0e723e */ /* 0x000fe400020006ff */
[----:B----4-:R-:W-:Y:S02]  /*87c70*/  F2FP.F16.E4M3.UNPACK_B R18, R7 ;  /* 0x00000007ff12723e */ /* 0x010fe400020006ff */
[----:B------:R-:W-:Y:S02]  /*87c80*/  F2FP.F16.E4M3.UNPACK_B R19, R6 ;  /* 0x00000006ff13723e */ /* 0x000fe400020006ff */
[----:B------:R-:W-:-:S07]  /*87c90*/  F2FP.F16.E4M3.UNPACK_B R13, R3 ;  /* 0x00000003ff0d723e */ /* 0x000fce00020006ff */
[----:B-----5:R-:W-:Y:S01]  /*87ca0*/  HMMA.16816.F32 R20, R12, R18, R20 ;  /* 0x000000120c14723c */ /* 0x020fe20000001814 */
[----:B------:R-:W-:Y:S01]  /*87cb0*/  F2FP.F16.E4M3.UNPACK_B R2, R26 ;  /* 0x0000001aff02723e */ /* 0x000fe200020006ff */
[----:B---3--:R-:W0:Y:S04]  /*87cc0*/  LDSM.16.M88.4 R8, [R25+UR5+0x2800] ;  /* 0x002800051908783b */ /* 0x008e280008000200 */
[----:B0-----:R-:W-:Y:S01]  /*87cd0*/  STL.64 [R1+0x690], R8 ;  /* 0x0006900801007387 */ /* 0x001fe20000100a00 */
[----:B------:R-:W-:-:S03]  /*87ce0*/  IMAD.MOV.U32 R5, RZ, RZ, R8 ;  /* 0x000000ffff057224 */ /* 0x000fc600078e0008 */
[----:B------:R-:W-:Y:S01]  /*87cf0*/  STL.64 [R1+0x698], R10 ;  /* 0x0006980a01007387 */ /* 0x000fe20000100a00 */
[----:B------:R-:W-:-:S03]  /*87d00*/  IMAD.MOV.U32 R4, RZ, RZ, R9 ;  /* 0x000000ffff047224 */ /* 0x000fc600078e0009 */
[----:B------:R-:W0:Y:S02]  /*87d10*/  LDSM.16.M88.4 R8, [R25+UR5+0x3000] ;  /* 0x003000051908783b */ /* 0x000e240008000200 */
[----:B0-----:R-:W-:Y:S02]  /*87d20*/  IMAD.MOV.U32 R7, RZ, RZ, R8 ;  /* 0x000000ffff077224 */ /* 0x001fe400078e0008 */
[----:B------:R-:W-:Y:S01]  /*87d30*/  STL.64 [R1+0x840], R8 ;  /* 0x0008400801007387 */ /* 0x000fe20000100a00 */
[----:B------:R-:W-:-:S03]  /*87d40*/  IMAD.MOV.U32 R6, RZ, RZ, R9 ;  /* 0x000000ffff067224 */ /* 0x000fc600078e0009 */
[----:B------:R0:W-:Y:S04]  /*87d50*/  STL.64 [R1+0x848], R10 ;  /* 0x0008480a01007387 */ /* 0x0001e80000100a00 */
[----:B0-----:R-:W2:Y:S04]  /*87d60*/  LDL.LU.64 R10, [R1+0x4a90] ;  /* 0x004a9000010a7983 */ /* 0x001ea80000300a00 */
[----:B------:R-:W3:Y:S04]  /*87d70*/  LDL.LU.64 R8, [R1+0x4a88] ;  /* 0x004a880001087983 */ /* 0x000ee80000300a00 */
[----:B------:R-:W-:Y:S04]  /*87d80*/  STL [R1+0x98], R18 ;  /* 0x0000981201007387 */ /* 0x000fe80000100800 */
[----:B------:R-:W-:Y:S04]  /*87d90*/  STL.64 [R1+0x4a58], R6 ;  /* 0x004a580601007387 */ /* 0x000fe80000100a00 */
[----:B------:R0:W-:Y:S04]  /*87da0*/  STL.64 [R1+0x4a50], R4 ;  /* 0x004a500401007387 */ /* 0x0001e80000100a00 */
[----:B0-----:R-:W4:Y:S04]  /*87db0*/  LDL.LU R4, [R1+0x140] ;  /* 0x0001400001047983 */ /* 0x001f280000300800 */
[----:B------:R-:W-:Y:S04]  /*87dc0*/  STL.64 [R1+0xd0], R20 ;  /* 0x0000d01401007387 */ /* 0x000fe80000100a00 */
[----:B------:R-:W-:Y:S04]  /*87dd0*/  STL.64 [R1+0xd8], R22 ;  /* 0x0000d81601007387 */ /* 0x000fe80000100a00 */
[----:B------:R-:W-:Y:S04]  /*87de0*/  STL [R1+0x90], R2 ;  /* 0x0000900201007387 */ /* 0x000fe80000100800 */
[----:B------:R-:W4:Y:S04]  /*87df0*/  LDL.LU R5, [R1+0x144] ;  /* 0x0001440001057983 */ /* 0x000f280000300800 */
[----:B------:R-:W5:Y:S04]  /*87e00*/  LDL.LU R6, [R1+0x148] ;  /* 0x0001480001067983 */ /* 0x000f680000300800 */
[----:B------:R-:W5:Y:S04]  /*87e10*/  LDL.LU R7, [R1+0x14c] ;  /* 0x00014c0001077983 */ /* 0x000f680000300800 */
[----:B------:R-:W0:Y:S04]  /*87e20*/  LDSM.16.M88.4 R20, [R25+UR5+0x3800] ;  /* 0x003800051914783b */ /* 0x000e280008000200 */
[----:B-----5:R-:W-:Y:S04]  /*87e30*/  STL.64 [R1+0x4a70], R6 ;  /* 0x004a700601007387 */ /* 0x020fe80000100a00 */
[----:B----4-:R1:W-:Y:S04]  /*87e40*/  STL.64 [R1+0x4a68], R4 ;  /* 0x004a680401007387 */ /* 0x0103e80000100a00 */
[----:B-1----:R-:W4:Y:S04]  /*87e50*/  LDL.LU R4, [R1+0x110] ;  /* 0x0001100001047983 */ /* 0x002f280000300800 */
[----:B------:R-:W4:Y:S04]  /*87e60*/  LDL.LU R5, [R1+0x114] ;  /* 0x0001140001057983 */ /* 0x000f280000300800 */
[----:B------:R-:W5:Y:S04]  /*87e70*/  LDL.LU R6, [R1+0x118] ;  /* 0x0001180001067983 */ /* 0x000f680000300800 */
[----:B------:R-:W5:Y:S01]  /*87e80*/  LDL.LU R7, [R1+0x11c] ;  /* 0x00011c0001077983 */ /* 0x000f620000300800 */
[----:B---3--:R-:W-:-:S03]  /*87e90*/  F2FP.F16.E4M3.UNPACK_B R3, R8 ;  /* 0x00000008ff03723e */ /* 0x008fc600020006ff */
[----:B-----5:R-:W-:Y:S04]  /*87ea0*/  STL.64 [R1+0x4a80], R6 ;  /* 0x004a800601007387 */ /* 0x020fe80000100a00 */
[----:B----4-:R1:W-:Y:S04]  /*87eb0*/  STL.64 [R1+0x4a78], R4 ;  /* 0x004a780401007387 */ /* 0x0103e80000100a00 */
[----:B-1----:R-:W3:Y:S04]  /*87ec0*/  LDL.LU R4, [R1+0xf0] ;  /* 0x0000f00001047983 */ /* 0x002ee80000300800 */
[----:B------:R-:W3:Y:S04]  /*87ed0*/  LDL.LU R5, [R1+0xf4] ;  /* 0x0000f40001057983 */ /* 0x000ee80000300800 */
[----:B------:R-:W3:Y:S04]  /*87ee0*/  LDL.LU R6, [R1+0xf8] ;  /* 0x0000f80001067983 */ /* 0x000ee80000300800 */
[----:B------:R-:W3:Y:S01]  /*87ef0*/  LDL.LU R7, [R1+0xfc] ;  /* 0x0000fc0001077983 */ /* 0x000ee20000300800 */
[----:B------:R-:W-:-:S05]  /*87f00*/  IMAD.MOV.U32 R0, RZ, RZ, R19 ;  /* 0x000000ffff007224 */ /* 0x000fca00078e0013 */
[----:B------:R1:W-:Y:S04]  /*87f10*/  STL [R1+0x48d4], R0 ;  /* 0x0048d40001007387 */ /* 0x0003e80000100800 */
[----:B0-----:R2:W-:Y:S04]  /*87f20*/  STL.64 [R1+0x830], R20 ;  /* 0x0008301401007387 */ /* 0x0015e80000100a00 */
[----:B------:R-:W-:Y:S01]  /*87f30*/  STL.64 [R1+0x838], R22 ;  /* 0x0008381601007387 */ /* 0x000fe20000100a00 */
[----:B-1----:R-:W-:-:S05]  /*87f40*/  IMAD.MOV.U32 R0, RZ, RZ, R3 ;  /* 0x000000ffff007224 */ /* 0x002fca00078e0003 */
[----:B------:R-:W-:Y:S01]  /*87f50*/  STL [R1+0x48d8], R0 ;  /* 0x0048d80001007387 */ /* 0x000fe20000100800 */
[----:B------:R-:W-:Y:S01]  /*87f60*/  IMAD.MOV.U32 R18, RZ, RZ, R20 ;  /* 0x000000ffff127224 */ /* 0x000fe200078e0014 */
[----:B--2---:R-:W-:Y:S01]  /*87f70*/  F2FP.F16.E4M3.UNPACK_B R20, R11 ;  /* 0x0000000bff14723e */ /* 0x004fe200020006ff */
[----:B------:R-:W-:Y:S01]  /*87f80*/  IMAD.MOV.U32 R8, RZ, RZ, R21 ;  /* 0x000000ffff087224 */ /* 0x000fe200078e0015 */
[----:B------:R-:W-:Y:S01]  /*87f90*/  F2FP.F16.E4M3.UNPACK_B R21, R10 ;  /* 0x0000000aff15723e */ /* 0x000fe200020006ff */
[----:B---3--:R-:W-:-:S15]  /*87fa0*/  HMMA.16816.F32 R4, R12, R2, R4 ;  /* 0x000000020c04723c */ /* 0x008fde0000001804 */
[----:B------:R-:W-:-:S04]  /*87fb0*/  NOP ;  /* 0x0000000000007918 */ /* 0x000fc80000000000 */
[----:B------:R-:W-:Y:S04]  /*87fc0*/  STL.64 [R1+0x100], R4 ;  /* 0x0001000401007387 */ /* 0x000fe80000100a00 */
[----:B------:R-:W-:Y:S04]  /*87fd0*/  STL.64 [R1+0x108], R6 ;  /* 0x0001080601007387 */ /* 0x000fe80000100a00 */
[----:B------:R-:W0:Y:S04]  /*87fe0*/  LDSM.16.M88.4 R4, [R25+UR5+0x4000] ;  /* 0x004000051904783b */ /* 0x000e280008000200 */
[----:B------:R-:W-:Y:S04]  /*87ff0*/  STL [R1+0x88], R20 ;  /* 0x0000881401007387 */ /* 0x000fe80000100800 */
[----:B0-----:R-:W-:Y:S04]  /*88000*/  STL.64 [R1+0x820], R4 ;  /* 0x0008200401007387 */ /* 0x001fe80000100a00 */
[----:B------:R0:W-:Y:S01]  /*88010*/  STL.64 [R1+0x828], R6 ;  /* 0x0008280601007387 */ /* 0x0001e20000100a00 */
[----:B------:R-:W-:-:S02]  /*88020*/  IMAD.MOV.U32 R11, RZ, RZ, R4 ;  /* 0x000000ffff0b7224 */ /* 0x000fc400078e0004 */
[----:B------:R-:W-:Y:S01]  /*88030*/  IMAD.MOV.U32 R10, RZ, RZ, R5 ;  /* 0x000000ffff0a7224 */ /* 0x000fe200078e0005 */
[----:B0-----:R-:W2:Y:S04]  /*88040*/  LDL.LU.64 R6, [R1+0x4a80] ;  /* 0x004a800001067983 */ /* 0x001ea80000300a00 */
[----:B------:R-:W2:Y:S01]  /*88050*/  LDL.LU.64 R4, [R1+0x4a78] ;  /* 0x004a780001047983 */ /* 0x000ea20000300a00 */
[----:B------:R-:W-:-:S03]  /*88060*/  IMAD.MOV.U32 R0, RZ, RZ, R21 ;  /* 0x000000ffff007224 */ /* 0x000fc600078e0015 */
[----:B------:R-:W-:Y:S04]  /*88070*/  STL.64 [R1+0x4a30], R10 ;  /* 0x004a300a01007387 */ /* 0x000fe80000100a00 */
[----:B------:R-:W-:Y:S01]  /*88080*/  STL [R1+0x4a28], R8 ;  /* 0x004a280801007387 */ /* 0x000fe20000100800 */
[----:B------:R-:W-:Y:S01]  /*88090*/  F2FP.F16.E4M3.UNPACK_B R2, R17 ;  /* 0x00000011ff02723e */ /* 0x000fe200020006ff */
[----:B--2---:R-:W-:Y:S02]  /*880a0*/  HMMA.16816.F32 R4, R12, R20, R4 ;  /* 0x000000140c04723c */ /* 0x004fe40000001804 */
[----:B------:R-:W0:-:S15]  /*880b0*/  LDSM.16.M88.4 R20, [R25+UR5+0x4800] ;  /* 0x004800051914783b */ /* 0x000e1e0008000200 */
[----:B------:R-:W-:Y:S02]  /*880c0*/  NOP ;  /* 0x0000000000007918 */ /* 0x000fe40000000000 */
[----:B------:R-:W-:Y:S04]  /*880d0*/  STL.64 [R1+0x110], R4 ;  /* 0x0001100401007387 */ /* 0x000fe80000100a00 */
[----:B------:R1:W-:Y:S04]  /*880e0*/  STL.64 [R1+0x118], R6 ;  /* 0x0001180601007387 */ /* 0x0003e80000100a00 */
[----:B-1----:R-:W2:Y:S04]  /*880f0*/  LDL.LU.64 R6, [R1+0x4a70] ;  /* 0x004a700001067983 */ /* 0x002ea80000300a00 */
[----:B------:R-:W2:Y:S04]  /*88100*/  LDL.LU.64 R4, [R1+0x4a68] ;  /* 0x004a680001047983 */ /* 0x000ea80000300a00 */
[----:B------:R-:W-:Y:S04]  /*88110*/  STL [R1+0x48dc], R0 ;  /* 0x0048dc0001007387 */ /* 0x000fe80000100800 */
[----:B------:R-:W-:Y:S04]  /*88120*/  STL [R1+0x80], R2 ;  /* 0x0000800201007387 */ /* 0x000fe80000100800 */
[----:B0-----:R0:W-:Y:S01]  /*88130*/  STL.64 [R1+0x810], R20 ;  /* 0x0008101401007387 */ /* 0x0011e20000100a00 */
[----:B------:R-:W-:-:S03]  /*88140*/  IMAD.MOV.U32 R17, RZ, RZ, R20 ;  /* 0x000000ffff117224 */ /* 0x000fc600078e0014 */
[----:B------:R1:W-:Y:S04]  /*88150*/  STL.64 [R1+0x818], R22 ;  /* 0x0008181601007387 */ /* 0x0003e80000100a00 */
[----:B0-----:R-:W3:Y:S01]  /*88160*/  LDL.LU R20, [R1+0x4a60] ;  /* 0x004a600001147983 */ /* 0x001ee20000300800 */
[----:B-1----:R-:W-:-:S03]  /*88170*/  F2FP.F16.E4M3.UNPACK_B R23, R9 ;  /* 0x00000009ff17723e */ /* 0x002fc600020006ff */
[----:B------:R-:W0:Y:S01]  /*88180*/  LDSM.16.M88.4 R8, [R25+UR5+0x5000] ;  /* 0x005000051908783b */ /* 0x000e220008000200 */
[----:B------:R-:W-:Y:S01]  /*88190*/  F2FP.F16.E4M3.UNPACK_B R3, R16 ;  /* 0x00000010ff03723e */ /* 0x000fe200020006ff */
[----:B------:R-:W-:-:S05]  /*881a0*/  IMAD.MOV.U32 R16, RZ, RZ, R21 ;  /* 0x000000ffff107224 */ /* 0x000fca00078e0015 */
[----:B------:R1:W-:Y:S04]  /*881b0*/  STL.64 [R1+0x4a20], R16 ;  /* 0x004a201001007387 */ /* 0x0003e80000100a00 */
[----:B------:R4:W-:Y:S01]  /*881c0*/  STL [R1+0x4a48], R18 ;  /* 0x004a481201007387 */ /* 0x0009e20000100800 */
[----:B------:R-:W-:-:S03]  /*881d0*/  IMAD.MOV.U32 R0, RZ, RZ, R3 ;  /* 0x000000ffff007224 */ /* 0x000fc600078e0003 */
[----:B-1----:R-:W5:Y:S04]  /*881e0*/  LDL.LU R16, [R1+0x160] ;  /* 0x0001600001107983 */ /* 0x002f680000300800 */
[----:B------:R-:W5:Y:S04]  /*881f0*/  LDL.LU R17, [R1+0x164] ;  /* 0x0001640001117983 */ /* 0x000f680000300800 */
[----:B----4-:R-:W5:Y:S04]  /*88200*/  LDL.LU R18, [R1+0x168] ;  /* 0x0001680001127983 */ /* 0x010f680000300800 */
[----:B------:R-:W5:Y:S01]  /*88210*/  LDL.LU R19, [R1+0x16c] ;  /* 0x00016c0001137983 */ /* 0x000f620000300800 */
[----:B--2---:R-:W-:Y:S01]  /*88220*/  HMMA.16816.F32 R4, R12, R2, R4 ;  /* 0x000000020c04723c */ /* 0x004fe20000001804 */
[----:B0-----:R-:W-:-:S02]  /*88230*/  IMAD.MOV.U32 R3, RZ, RZ, R8 ;  /* 0x000000ffff037224 */ /* 0x001fc400078e0008 */
[----:B------:R-:W-:-:S15]  /*88240*/  IMAD.MOV.U32 R2, RZ, RZ, R9 ;  /* 0x000000ffff027224 */ /* 0x000fde00078e0009 */
[----:B------:R-:W-:Y:S01]  /*88250*/  NOP ;  /* 0x0000000000007918 */ /* 0x000fe20000000000 */
[----:B------:R-:W-:Y:S01]  /*88260*/  STL.64 [R1+0x140], R4 ;  /* 0x0001400401007387 */ /* 0x000fe20000100a00 */
[----:B---3--:R-:W-:-:S03]  /*88270*/  F2FP.F16.E4M3.UNPACK_B R22, R20 ;  /* 0x00000014ff16723e */ /* 0x008fc600020006ff */
[----:B------:R0:W-:Y:S04]  /*88280*/  STL.64 [R1+0x148], R6 ;  /* 0x0001480601007387 */ /* 0x0001e80000100a00 */
[----:B0-----:R-:W2:Y:S04]  /*88290*/  LDL.LU.64 R6, [R1+0x4a58] ;  /* 0x004a580001067983 */ /* 0x001ea80000300a00 */
[----:B------:R-:W3:Y:S04]  /*882a0*/  LDL.LU.64 R4, [R1+0x4a50] ;  /* 0x004a500001047983 */ /* 0x000ee80000300a00 */
[----:B------:R-:W-:Y:S04]  /*882b0*/  STL [R1+0x48e0], R0 ;  /* 0x0048e00001007387 */ /* 0x000fe80000100800 */
[----:B------:R-:W-:Y:S04]  /*882c0*/  STL [R1+0x78], R22 ;  /* 0x0000781601007387 */ /* 0x000fe80000100800 */
[----:B------:R0:W-:Y:S04]  /*882d0*/  STL.64 [R1+0x800], R8 ;  /* 0x0008000801007387 */ /* 0x0001e80000100a00 */
[----:B------:R1:W-:Y:S04]  /*882e0*/  STL.64 [R1+0x808], R10 ;  /* 0x0008080a01007387 */ /* 0x0003e80000100a00 */
[----:B0-----:R-:W4:Y:S04]  /*882f0*/  LDL.LU R8, [R1+0x1b0] ;  /* 0x0001b00001087983 */ /* 0x001f280000300800 */
[----:B------:R-:W4:Y:S04]  /*88300*/  LDL.LU R9, [R1+0x1b4] ;  /* 0x0001b40001097983 */ /* 0x000f280000300800 */
[----:B-1----:R-:W2:Y:S04]  /*88310*/  LDL.LU R10, [R1+0x1b8] ;  /* 0x0001b800010a7983 */ /* 0x002ea80000300800 */
[----:B------:R-:W2:Y:S01]  /*88320*/  LDL.LU R11, [R1+0x1bc] ;  /* 0x0001bc00010b7983 */ /* 0x000ea20000300800 */
[----:B-----5:R-:W-:Y:S01]  /*88330*/  HMMA.16816.F32 R16, R12, R22, R16 ;  /* 0x000000160c10723c */ /* 0x020fe20000001810 */
[----:B------:R-:W-:-:S02]  /*88340*/  IMAD.MOV.U32 R0, RZ, RZ, R23 ;  /* 0x000000ffff007224 */ /* 0x000fc400078e0017 */
[----:B--2---:R-:W-:Y:S04]  /*88350*/  STL.64 [R1+0x4a40], R10 ;  /* 0x004a400a01007387 */ /* 0x004fe80000100a00 */
[----:B----4-:R0:W-:Y:S04]  /*88360*/  STL.64 [R1+0x4a38], R8 ;  /* 0x004a380801007387 */ /* 0x0101e80000100a00 */
[----:B0-----:R-:W2:Y:S04]  /*88370*/  LDL.LU R8, [R1+0x180] ;  /* 0x0001800001087983 */ /* 0x001ea80000300800 */
[----:B------:R-:W2:Y:S04]  /*88380*/  LDL.LU R9, [R1+0x184] ;  /* 0x0001840001097983 */ /* 0x000ea80000300800 */
[----:B------:R-:W2:Y:S04]  /*88390*/  LDL.LU R10, [R1+0x188] ;  /* 0x00018800010a7983 */ /* 0x000ea80000300800 */
[----:B------:R-:W2:Y:S04]  /*883a0*/  LDL.LU R11, [R1+0x18c] ;  /* 0x00018c00010b7983 */ /* 0x000ea80000300800 */
[----:B------:R0:W-:Y:S04]  /*883b0*/  STL [R1+0x48e4], R0 ;  /* 0x0048e40001007387 */ /* 0x0001e80000100800 */
[----:B------:R-:W-:Y:S01]  /*883c0*/  STL.64 [R1+0x160], R16 ;  /* 0x0001601001007387 */ /* 0x000fe20000100a00 */
[----:B---3--:R-:W-:-:S03]  /*883d0*/  F2FP.F16.E4M3.UNPACK_B R20, R5 ;  /* 0x00000005ff14723e */ /* 0x008fc600020006ff */
[----:B------:R-:W-:Y:S01]  /*883e0*/  STL.64 [R1+0x168], R18 ;  /* 0x0001681201007387 */ /* 0x000fe20000100a00 */
[----:B------:R-:W-:-:S03]  /*883f0*/  F2FP.F16.E4M3.UNPACK_B R21, R4 ;  /* 0x00000004ff15723e */ /* 0x000fc600020006ff */
[----:B------:R-:W1:Y:S04]  /*88400*/  LDSM.16.M88.4 R16, [R25+UR5+0x5800] ;  /* 0x005800051910783b */ /* 0x000e680008000200 */
[----:B------:R-:W-:Y:S01]  /*88410*/  STL [R1+0x70], R20 ;  /* 0x0000701401007387 */ /* 0x000fe20000100800 */
[----:B0-----:R-:W-:-:S03]  /*88420*/  IMAD.MOV.U32 R0, RZ, RZ, R21 ;  /* 0x000000ffff007224 */ /* 0x001fc600078e0015 */
[----:B-1----:R0:W-:Y:S04]  /*88430*/  STL.64 [R1+0x7f0], R16 ;  /* 0x0007f01001007387 */ /* 0x0021e80000100a00 */
[----:B------:R1:W-:Y:S01]  /*88440*/  STL.64 [R1+0x7f8], R18 ;  /* 0x0007f81201007387 */ /* 0x0003e20000100a00 */
[----:B------:R-:W-:Y:S02]  /*88450*/  IMAD.MOV.U32 R5, RZ, RZ, R16 ;  /* 0x000000ffff057224 */ /* 0x000fe400078e0010 */
[----:B------:R-:W-:Y:S01]  /*88460*/  IMAD.MOV.U32 R4, RZ, RZ, R17 ;  /* 0x000000ffff047224 */ /* 0x000fe200078e0011 */
[----:B0-----:R-:W-:Y:S01]  /*88470*/  F2FP.F16.E4M3.UNPACK_B R16, R7 ;  /* 0x00000007ff10723e */ /* 0x001fe200020006ff */
[----:B-1----:R-:W3:Y:S01]  /*88480*/  LDL.LU R18, [R1+0x4a48] ;  /* 0x004a480001127983 */ /* 0x002ee20000300800 */
        /* <DEDUP_REMOVED lines=9> */
[----:B------:R-:W-:Y:S01]  /*88520*/  STL [R1+0x68], R16 ;  /* 0x0000681001007387 */ /* 0x000fe20000100800 */
[----:B0-----:R-:W-:-:S02]  /*88530*/  IMAD.MOV.U32 R7, RZ, RZ, R20 ;  /* 0x000000ffff077224 */ /* 0x001fc400078e0014 */
[----:B------:R-:W-:Y:S01]  /*88540*/  IMAD.MOV.U32 R6, RZ, RZ, R21 ;  /* 0x000000ffff067224 */ /* 0x000fe200078e0015 */
[----:B------:R-:W-:Y:S04]  /*88550*/  STL.64 [R1+0x7e0], R20 ;  /* 0x0007e01401007387 */ /* 0x000fe80000100a00 */
[----:B------:R-:W-:Y:S04]  /*88560*/  STL.64 [R1+0x7e8], R22 ;  /* 0x0007e81601007387 */ /* 0x000fe80000100a00 */
[----:B------:R-:W-:Y:S04]  /*88570*/  STL [R1+0x6c], R17 ;  /* 0x00006c1101007387 */ /* 0x000fe80000100800 */
[----:B------:R-:W-:Y:S04]  /*88580*/  STL.64 [R1+0x4a08], R6 ;  /* 0x004a080601007387 */ /* 0x000fe80000100a00 */
[----:B------:R0:W-:Y:S04]  /*88590*/  STL.64 [R1+0x4a00], R4 ;  /* 0x004a000401007387 */ /* 0x0001e80000100a00 */
[----:B0-----:R-:W4:Y:S04]  /*885a0*/  LDL.LU R4, [R1+0x210] ;  /* 0x0002100001047983 */ /* 0x001f280000300800 */
[----:B------:R-:W4:Y:S04]  /*885b0*/  LDL.LU R5, [R1+0x214] ;  /* 0x0002140001057983 */ /* 0x000f280000300800 */
[----:B------:R-:W5:Y:S04]  /*885c0*/  LDL.LU R6, [R1+0x218] ;  /* 0x0002180001067983 */ /* 0x000f680000300800 */
[----:B------:R-:W5:Y:S01]  /*885d0*/  LDL.LU R7, [R1+0x21c] ;  /* 0x00021c0001077983 */ /* 0x000f620000300800 */
[----:B---3--:R-:W-:-:S02]  /*885e0*/  F2FP.F16.E4M3.UNPACK_B R20, R18 ;  /* 0x00000012ff14723e */ /* 0x008fc400020006ff */
[----:B--2---:R-:W-:Y:S01]  /*885f0*/  HMMA.16816.F32 R16, R12, R16, R8 ;  /* 0x000000100c10723c */ /* 0x004fe20000001808 */
[----:B-----5:R-:W-:Y:S04]  /*88600*/  STL.64 [R1+0x4a18], R6 ;  /* 0x004a180601007387 */ /* 0x020fe80000100a00 */
[----:B----4-:R0:W-:Y:S04]  /*88610*/  STL.64 [R1+0x4a10], R4 ;  /* 0x004a100401007387 */ /* 0x0101e80000100a00 */
[----:B0-----:R-:W2:Y:S04]  /*88620*/  LDL.LU R4, [R1+0x1c0] ;  /* 0x0001c00001047983 */ /* 0x001ea80000300800 */
[----:B------:R-:W2:Y:S04]  /*88630*/  LDL.LU R5, [R1+0x1c4] ;  /* 0x0001c40001057983 */ /* 0x000ea80000300800 */
[----:B------:R-:W2:Y:S04]  /*88640*/  LDL.LU R6, [R1+0x1c8] ;  /* 0x0001c80001067983 */ /* 0x000ea80000300800 */
[----:B------:R-:W2:Y:S04]  /*88650*/  LDL.LU R7, [R1+0x1cc] ;  /* 0x0001cc0001077983 */ /* 0x000ea80000300800 */
[----:B------:R-:W3:Y:S04]  /*88660*/  LDL.LU.64 R10, [R1+0x4a30] ;  /* 0x004a3000010a7983 */ /* 0x000ee80000300a00 */
[----:B------:R-:W4:Y:S04]  /*88670*/  LDL.LU R8, [R1+0x4a28] ;  /* 0x004a280001087983 */ /* 0x000f280000300800 */
[----:B------:R-:W-:Y:S04]  /*88680*/  STL.64 [R1+0x190], R16 ;  /* 0x0001901001007387 */ /* 0x000fe80000100a00 */
[----:B------:R-:W-:Y:S04]  /*88690*/  STL.64 [R1+0x198], R18 ;  /* 0x0001981201007387 */ /* 0x000fe80000100a00 */
[----:B------:R-:W0:Y:S04]  /*886a0*/  LDSM.16.M88.4 R16, [R25+UR5+0x6800] ;  /* 0x006800051910783b */ /* 0x000e280008000200 */
[----:B0-----:R0:W-:Y:S01]  /*886b0*/  STL.64 [R1+0x7d0], R16 ;  /* 0x0007d01001007387 */ /* 0x0011e20000100a00 */
[----:B------:R-:W-:-:S03]  /*886c0*/  IMAD.MOV.U32 R9, RZ, RZ, R16 ;  /* 0x000000ffff097224 */ /* 0x000fc600078e0010 */
[----:B------:R3:W-:Y:S01]  /*886d0*/  STL.64 [R1+0x7d8], R18 ;  /* 0x0007d81201007387 */ /* 0x0007e20000100a00 */
[----:B----4-:R-:W-:Y:S01]  /*886e0*/  F2FP.F16.E4M3.UNPACK_B R21, R8 ;  /* 0x00000008ff15723e */ /* 0x010fe200020006ff */
[----:B------:R-:W-:Y:S02]  /*886f0*/  IMAD.MOV.U32 R8, RZ, RZ, R17 ;  /* 0x000000ffff087224 */ /* 0x000fe400078e0011 */
[----:B0-----:R-:W4:Y:S04]  /*88700*/  LDL.LU.64 R16, [R1+0x4a20] ;  /* 0x004a200001107983 */ /* 0x001f280000300a00 */
[----:B------:R-:W-:Y:S01]  /*88710*/  STL [R1+0x60], R20 ;  /* 0x0000601401007387 */ /* 0x000fe20000100800 */
[----:B------:R-:W-:Y:S01]  /*88720*/  IMAD.MOV.U32 R0, RZ, RZ, R21 ;  /* 0x000000ffff007224 */ /* 0x000fe200078e0015 */
[----:B--2---:R-:W-:Y:S02]  /*88730*/  HMMA.16816.F32 R4, R12, R20, R4 ;  /* 0x000000140c04723c */ /* 0x004fe40000001804 */
[----:B------:R-:W0:Y:S01]  /*88740*/  LDSM.16.M88.4 R20, [R25+UR5+0x7000] ;  /* 0x007000051914783b */ /* 0x000e220008000200 */
[----:B---3--:R-:W-:-:S02]  /*88750*/  F2FP.F16.E4M3.UNPACK_B R18, R11 ;  /* 0x0000000bff12723e */ /* 0x008fc400020006ff */
[----:B------:R-:W-:-:S14]  /*88760*/  F2FP.F16.E4M3.UNPACK_B R19, R10 ;  /* 0x0000000aff13723e */ /* 0x000fdc00020006ff */
        /* <DEDUP_REMOVED lines=10> */
[----:B------:R-:W-:Y:S04]  /*88810*/  STL.64 [R1+0x49e8], R10 ;  /* 0x0049e80a01007387 */ /* 0x000fe80000100a00 */
[----:B------:R0:W-:Y:S04]  /*88820*/  STL.64 [R1+0x49e0], R8 ;  /* 0x0049e00801007387 */ /* 0x0001e80000100a00 */
[----:B0-----:R-:W3:Y:S04]  /*88830*/  LDL.LU R8, [R1+0x1f0] ;  /* 0x0001f00001087983 */ /* 0x001ee80000300800 */
[----:B------:R-:W3:Y:S04]  /*88840*/  LDL.LU R9, [R1+0x1f4] ;  /* 0x0001f40001097983 */ /* 0x000ee80000300800 */
[----:B------:R-:W3:Y:S04]  /*88850*/  LDL.LU R10, [R1+0x1f8] ;  /* 0x0001f800010a7983 */ /* 0x000ee80000300800 */
[----:B------:R-:W3:Y:S01]  /*88860*/  LDL.LU R11, [R1+0x1fc] ;  /* 0x0001fc00010b7983 */ /* 0x000ee20000300800 */
[----:B------:R-:W-:-:S05]  /*88870*/  IMAD.MOV.U32 R0, RZ, RZ, R19 ;  /* 0x000000ffff007224 */ /* 0x000fca00078e0013 */
[----:B------:R0:W-:Y:S01]  /*88880*/  STL [R1+0x48f0], R0 ;  /* 0x0048f00001007387 */ /* 0x0001e20000100800 */
[----:B----4-:R-:W-:Y:S02]  /*88890*/  F2FP.F16.E4M3.UNPACK_B R20, R17 ;  /* 0x00000011ff14723e */ /* 0x010fe400020006ff */
[----:B------:R-:W-:-:S05]  /*888a0*/  F2FP.F16.E4M3.UNPACK_B R21, R16 ;  /* 0x00000010ff15723e */ /* 0x000fca00020006ff */
[----:B0-----:R-:W-:Y:S01]  /*888b0*/  IMAD.MOV.U32 R0, RZ, RZ, R21 ;  /* 0x000000ffff007224 */ /* 0x001fe200078e0015 */
[C---:B---3--:R-:W-:Y:S08]  /*888c0*/  HMMA.16816.F32 R8, R12.reuse, R18, R8 ;  /* 0x000000120c08723c */ /* 0x048ff00000001808 */
[----:B--2---:R-:W-:Y:S11]  /*888d0*/  HMMA.16816.F32 R4, R12, R20, R4 ;  /* 0x000000140c04723c */ /* 0x004ff60000001804 */
[----:B------:R-:W-:Y:S04]  /*888e0*/  STL.64 [R1+0x1d0], R8 ;  /* 0x0001d00801007387 */ /* 0x000fe80000100a00 */
[----:B------:R-:W-:Y:S04]  /*888f0*/  STL.64 [R1+0x1d8], R10 ;  /* 0x0001d80a01007387 */ /* 0x000fe80000100a00 */
[----:B------:R-:W0:Y:S04]  /*88900*/  LDSM.16.M88.4 R8, [R25+UR5+0x7800] ;  /* 0x007800051908783b */ /* 0x000e280008000200 */
[----:B------:R-:W-:Y:S04]  /*88910*/  STL [R1+0x50], R20 ;  /* 0x0000501401007387 */ /* 0x000fe80000100800 */
[----:B------:R-:W1:Y:S01]  /*88920*/  LDSM.16.M88.4 R20, [R25+UR5+0x8000] ;  /* 0x008000051914783b */ /* 0x000e620008000200 */
[----:B0-----:R-:W-:-:S02]  /*88930*/  IMAD.MOV.U32 R17, RZ, RZ, R8 ;  /* 0x000000ffff117224 */ /* 0x001fc400078e0008 */
[----:B------:R-:W-:Y:S01]  /*88940*/  IMAD.MOV.U32 R16, RZ, RZ, R9 ;  /* 0x000000ffff107224 */ /* 0x000fe200078e0009 */
[----:B------:R-:W-:Y:S04]  /*88950*/  STL.64 [R1+0x7b0], R8 ;  /* 0x0007b00801007387 */ /* 0x000fe80000100a00 */
[----:B------:R-:W-:Y:S04]  /*88960*/  STL.64 [R1+0x7b8], R10 ;  /* 0x0007b80a01007387 */ /* 0x000fe80000100a00 */
[----:B------:R0:W-:Y:S04]  /*88970*/  STL.64 [R1+0x49b8], R16 ;  /* 0x0049b81001007387 */ /* 0x0001e80000100a00 */
[----:B0-----:R-:W2:Y:S04]  /*88980*/  LDL.LU R16, [R1+0x240] ;  /* 0x0002400001107983 */ /* 0x001ea80000300800 */
[----:B------:R-:W2:Y:S04]  /*88990*/  LDL.LU R17, [R1+0x244] ;  /* 0x0002440001117983 */ /* 0x000ea80000300800 */
[----:B------:R-:W2:Y:S04]  /*889a0*/  LDL.LU R18, [R1+0x248] ;  /* 0x0002480001127983 */ /* 0x000ea80000300800 */
[----:B------:R-:W2:Y:S01]  /*889b0*/  LDL.LU R19, [R1+0x24c] ;  /* 0x00024c0001137983 */ /* 0x000ea20000300800 */
[----:B------:R-:W-:-:S03]  /*889c0*/  F2FP.F16.E4M3.UNPACK_B R10, R3 ;  /* 0x00000003ff0a723e */ /* 0x000fc600020006ff */
[----:B------:R-:W-:Y:S04]  /*889d0*/  STL.64 [R1+0x1f0], R4 ;  /* 0x0001f00401007387 */ /* 0x000fe80000100a00 */
[----:B------:R0:W-:Y:S01]  /*889e0*/  STL.64 [R1+0x1f8], R6 ;  /* 0x0001f80601007387 */ /* 0x0001e20000100a00 */
[----:B------:R-:W-:Y:S01]  /*889f0*/  F2FP.F16.E4M3.UNPACK_B R11, R2 ;  /* 0x00000002ff0b723e */ /* 0x000fe200020006ff */
[----:B-1----:R-:W-:Y:S02]  /*88a00*/  IMAD.MOV.U32 R3, RZ, RZ, R20 ;  /* 0x000000ffff037224 */ /* 0x002fe400078e0014 */
[----:B------:R-:W-:Y:S01]  /*88a10*/  IMAD.MOV.U32 R2, RZ, RZ, R21 ;  /* 0x000000ffff027224 */ /* 0x000fe200078e0015 */
[----:B0-----:R-:W3:Y:S04]  /*88a20*/  LDL.LU.64 R6, [R1+0x4a08] ;  /* 0x004a080001067983 */ /* 0x001ee80000300a00 */
[----:B------:R-:W4:Y:S04]  /*88a30*/  LDL.LU.64 R4, [R1+0x4a00] ;  /* 0x004a000001047983 */ /* 0x000f280000300a00 */
[----:B------:R-:W-:Y:S04]  /*88a40*/  STL [R1+0x48f4], R0 ;  /* 0x0048f40001007387 */ /* 0x000fe80000100800 */
[----:B------:R-:W-:Y:S04]  /*88a50*/  STL [R1+0x48], R10 ;  /* 0x0000480a01007387 */ /* 0x000fe80000100800 */
[----:B------:R0:W-:Y:S04]  /*88a60*/  STL.64 [R1+0x7a0], R20 ;  /* 0x0007a01401007387 */ /* 0x0001e80000100a00 */
[----:B------:R1:W-:Y:S04]  /*88a70*/  STL.64 [R1+0x7a8], R22 ;  /* 0x0007a81601007387 */ /* 0x0003e80000100a00 */
[----:B------:R-:W-:Y:S04]  /*88a80*/  STL [R1+0x4c], R11 ;  /* 0x00004c0b01007387 */ /* 0x000fe80000100800 */
[----:B0-----:R-:W5:Y:S04]  /*88a90*/  LDL.LU R20, [R1+0x280] ;  /* 0x0002800001147983 */ /* 0x001f680000300800 */
[----:B------:R-:W5:Y:S04]  /*88aa0*/  LDL.LU R21, [R1+0x284] ;  /* 0x0002840001157983 */ /* 0x000f680000300800 */
[----:B-1----:R-:W2:Y:S04]  /*88ab0*/  LDL.LU R22, [R1+0x288] ;  /* 0x0002880001167983 */ /* 0x002ea80000300800 */
[----:B------:R-:W2:Y:S04]  /*88ac0*/  LDL.LU R23, [R1+0x28c] ;  /* 0x00028c0001177983 */ /* 0x000ea80000300800 */
[----:B--2---:R-:W-:Y:S04]  /*88ad0*/  STL.64 [R1+0x49f8], R22 ;  /* 0x0049f81601007387 */ /* 0x004fe80000100a00 */
[----:B-----5:R0:W-:Y:S04]  /*88ae0*/  STL.64 [R1+0x49f0], R20 ;  /* 0x0049f01401007387 */ /* 0x0201e80000100a00 */
[----:B0-----:R-:W2:Y:S04]  /*88af0*/  LDL.LU R20, [R1+0x260] ;  /* 0x0002600001147983 */ /* 0x001ea80000300800 */
[----:B------:R-:W2:Y:S04]  /*88b00*/  LDL.LU R21, [R1+0x264] ;  /* 0x0002640001157983 */ /* 0x000ea80000300800 */
[----:B------:R-:W2:Y:S04]  /*88b10*/  LDL.LU R22, [R1+0x268] ;  /* 0x0002680001167983 */ /* 0x000ea80000300800 */
[----:B------:R-:W2:Y:S01]  /*88b20*/  LDL.LU R23, [R1+0x26c] ;  /* 0x00026c0001177983 */ /* 0x000ea20000300800 */
[----:B------:R-:W-:-:S15]  /*88b30*/  HMMA.16816.F32 R16, R12, R10, R16 ;  /* 0x0000000a0c10723c */ /* 0x000fde0000001810 */
[----:B------:R-:W-:-:S04]  /*88b40*/  NOP ;  /* 0x0000000000007918 */ /* 0x000fc80000000000 */
[----:B------:R-:W-:Y:S04]  /*88b50*/  STL.64 [R1+0x210], R16 ;  /* 0x0002101001007387 */ /* 0x000fe80000100a00 */
[----:B------:R-:W-:Y:S04]  /*88b60*/  STL.64 [R1+0x218], R18 ;  /* 0x0002181201007387 */ /* 0x000fe80000100a00 */
[----:B------:R-:W0:Y:S01]  /*88b70*/  LDSM.16.M88.4 R16, [R25+UR5+0x8800] ;  /* 0x008800051910783b */ /* 0x000e220008000200 */
[----:B----4-:R-:W-:Y:S02]  /*88b80*/  F2FP.F16.E4M3.UNPACK_B R8, R5 ;  /* 0x00000005ff08723e */ /* 0x010fe400020006ff */
[----:B------:R-:W-:-:S05]  /*88b90*/  F2FP.F16.E4M3.UNPACK_B R9, R4 ;  /* 0x00000004ff09723e */ /* 0x000fca00020006ff */
[----:B------:R-:W-:Y:S01]  /*88ba0*/  IMAD.MOV.U32 R0, RZ, RZ, R9 ;  /* 0x000000ffff007224 */ /* 0x000fe200078e0009 */
[----:B0-----:R-:W-:Y:S04]  /*88bb0*/  STL.64 [R1+0x790], R16 ;  /* 0x0007901001007387 */ /* 0x001fe80000100a00 */
[----:B------:R3:W-:Y:S04]  /*88bc0*/  STL.64 [R1+0x798], R18 ;  /* 0x0007981201007387 */ /* 0x0007e80000100a00 */
[----:B------:R-:W-:Y:S01]  /*88bd0*/  STL [R1+0x40], R8 ;  /* 0x0000400801007387 */ /* 0x000fe20000100800 */
[----:B------:R-:W-:-:S02]  /*88be0*/  IMAD.MOV.U32 R5, RZ, RZ, R16 ;  /* 0x000000ffff057224 */ /* 0x000fc400078e0010 */
[----:B------:R-:W-:Y:S01]  /*88bf0*/  IMAD.MOV.U32 R4, RZ, RZ, R17 ;  /* 0x000000ffff047224 */ /* 0x000fe200078e0011 */
[----:B---3--:R-:W-:Y:S02]  /*88c00*/  F2FP.F16.E4M3.UNPACK_B R18, R7 ;  /* 0x00000007ff12723e */ /* 0x008fe400020006ff */
[----:B------:R-:W-:Y:S01]  /*88c10*/  F2FP.F16.E4M3.UNPACK_B R19, R6 ;  /* 0x00000006ff13723e */ /* 0x000fe200020006ff */
[----:B--2---:R-:W-:Y:S01]  /*88c20*/  HMMA.16816.F32 R20, R12, R8, R20 ;  /* 0x000000080c14723c */ /* 0x004fe20000001814 */
[----:B------:R-:W0:-:S15]  /*88c30*/  LDSM.16.M88.4 R8, [R25+UR5+0x9000] ;  /* 0x009000051908783b */ /* 0x000e1e0008000200 */
[----:B------:R-:W-:-:S03]  /*88c40*/  NOP ;  /* 0x0000000000007918 */ /* 0x000fc60000000000 */
[----:B------:R-:W-:Y:S04]  /*88c50*/  STL.64 [R1+0x230], R20 ;  /* 0x0002301401007387 */ /* 0x000fe80000100a00 */
[----:B------:R1:W-:Y:S04]  /*88c60*/  STL.64 [R1+0x238], R22 ;  /* 0x0002381601007387 */ /* 0x0003e80000100a00 */
[----:B-1----:R-:W2:Y:S04]  /*88c70*/  LDL.LU.64 R22, [R1+0x49f8] ;  /* 0x0049f80001167983 */ /* 0x002ea80000300a00 */
[----:B------:R-:W2:Y:S04]  /*88c80*/  LDL.LU.64 R20, [R1+0x49f0] ;  /* 0x0049f00001147983 */ /* 0x000ea80000300a00 */
[----:B------:R-:W-:Y:S04]  /*88c90*/  STL [R1+0x48f8], R0 ;  /* 0x0048f80001007387 */ /* 0x000fe80000100800 */
        /* <DEDUP_REMOVED lines=10> */
[----:B0-----:R-:W5:Y:S04]  /*88d40*/  LDL.LU R4, [R1+0x2e0] ;  /* 0x0002e00001047983 */ /* 0x001f680000300800 */
[----:B------:R-:W5:Y:S04]  /*88d50*/  LDL.LU R5, [R1+0x2e4] ;  /* 0x0002e40001057983 */ /* 0x000f680000300800 */
[----:B------:R-:W2:Y:S04]  /*88d60*/  LDL.LU R6, [R1+0x2e8] ;  /* 0x0002e80001067983 */ /* 0x000ea80000300800 */
[----:B------:R-:W2:Y:S04]  /*88d70*/  LDL.LU R7, [R1+0x2ec] ;  /* 0x0002ec0001077983 */ /* 0x000ea80000300800 */
[----:B--2---:R-:W-:Y:S04]  /*88d80*/  STL.64 [R1+0x49c8], R6 ;  /* 0x0049c80601007387 */ /* 0x004fe80000100a00 */
[----:B-----5:R0:W-:Y:S04]  /*88d90*/  STL.64 [R1+0x49c0], R4 ;  /* 0x0049c00401007387 */ /* 0x0201e80000100a00 */
[----:B0-----:R-:W2:Y:S04]  /*88da0*/  LDL.LU R4, [R1+0x2a0] ;  /* 0x0002a00001047983 */ /* 0x001ea80000300800 */
[----:B------:R-:W2:Y:S04]  /*88db0*/  LDL.LU R5, [R1+0x2a4] ;  /* 0x0002a40001057983 */ /* 0x000ea80000300800 */
[----:B------:R-:W5:Y:S04]  /*88dc0*/  LDL.LU R6, [R1+0x2a8] ;  /* 0x0002a80001067983 */ /* 0x000f680000300800 */
[----:B------:R-:W5:Y:S01]  /*88dd0*/  LDL.LU R7, [R1+0x2ac] ;  /* 0x0002ac0001077983 */ /* 0x000f620000300800 */
[----:B----4-:R-:W-:-:S02]  /*88de0*/  F2FP.F16.E4M3.UNPACK_B R16, R9 ;  /* 0x00000009ff10723e */ /* 0x010fc400020006ff */
[----:B------:R-:W-:Y:S01]  /*88df0*/  F2FP.F16.E4M3.UNPACK_B R17, R8 ;  /* 0x00000008ff11723e */ /* 0x000fe200020006ff */
[----:B-----5:R-:W-:Y:S04]  /*88e00*/  STL.64 [R1+0x49d8], R6 ;  /* 0x0049d80601007387 */ /* 0x020fe80000100a00 */
[----:B--2---:R0:W-:Y:S02]  /*88e10*/  STL.64 [R1+0x49d0], R4 ;  /* 0x0049d00401007387 */ /* 0x0041e40000100a00 */
[----:B0-----:R-:W-:Y:S02]  /*88e20*/  HMMA.16816.F32 R4, R12, R18, R20 ;  /* 0x000000120c04723c */ /* 0x001fe40000001814 */
[----:B------:R-:W2:-:S15]  /*88e30*/  LDL.LU R20, [R1+0x300] ;  /* 0x0003000001147983 */ /* 0x000e9e0000300800 */
[----:B------:R-:W-:Y:S02]  /*88e40*/  NOP ;  /* 0x0000000000007918 */ /* 0x000fe40000000000 */
[----:B------:R-:W-:Y:S04]  /*88e50*/  STL.64 [R1+0x260], R4 ;  /* 0x0002600401007387 */ /* 0x000fe80000100a00 */
[----:B------:R-:W-:Y:S04]  /*88e60*/  STL.64 [R1+0x268], R6 ;  /* 0x0002680601007387 */ /* 0x000fe80000100a00 */
[----:B------:R-:W0:Y:S04]  /*88e70*/  LDSM.16.M88.4 R4, [R25+UR5+0x9800] ;  /* 0x009800051904783b */ /* 0x000e280008000200 */
[----:B------:R-:W2:Y:S04]  /*88e80*/  LDL.LU R21, [R1+0x304] ;  /* 0x0003040001157983 */ /* 0x000ea80000300800 */
[----:B------:R-:W-:Y:S04]  /*88e90*/  STL [R1+0x30], R16 ;  /* 0x0000301001007387 */ /* 0x000fe80000100800 */
[----:B------:R-:W2:Y:S04]  /*88ea0*/  LDL.LU R22, [R1+0x308] ;  /* 0x0003080001167983 */ /* 0x000ea80000300800 */
[----:B------:R-:W2:Y:S04]  /*88eb0*/  LDL.LU R23, [R1+0x30c] ;  /* 0x00030c0001177983 */ /* 0x000ea80000300800 */
[----:B0-----:R-:W-:Y:S04]  /*88ec0*/  STL.64 [R1+0x770], R4 ;  /* 0x0007700401007387 */ /* 0x001fe80000100a00 */
[----:B------:R0:W-:Y:S01]  /*88ed0*/  STL.64 [R1+0x778], R6 ;  /* 0x0007780601007387 */ /* 0x0001e20000100a00 */
[----:B------:R-:W-:-:S02]  /*88ee0*/  IMAD.MOV.U32 R9, RZ, RZ, R4 ;  /* 0x000000ffff097224 */ /* 0x000fc400078e0004 */
[----:B------:R-:W-:Y:S01]  /*88ef0*/  IMAD.MOV.U32 R8, RZ, RZ, R5 ;  /* 0x000000ffff087224 */ /* 0x000fe200078e0005 */
[----:B0-----:R-:W4:Y:S04]  /*88f00*/  LDL.LU.64 R6, [R1+0x49d8] ;  /* 0x0049d80001067983 */ /* 0x001f280000300a00 */
[----:B------:R-:W4:Y:S01]  /*88f10*/  LDL.LU.64 R4, [R1+0x49d0] ;  /* 0x0049d00001047983 */ /* 0x000f220000300a00 */
[----:B------:R-:W-:Y:S01]  /*88f20*/  IMAD.MOV.U32 R0, RZ, RZ, R17 ;  /* 0x000000ffff007224 */ /* 0x000fe200078e0011 */
[----:B---3--:R-:W-:Y:S02]  /*88f30*/  F2FP.F16.E4M3.UNPACK_B R26, R11 ;  /* 0x0000000bff1a723e */ /* 0x008fe400020006ff */
[----:B------:R-:W-:Y:S01]  /*88f40*/  F2FP.F16.E4M3.UNPACK_B R27, R10 ;  /* 0x0000000aff1b723e */ /* 0x000fe200020006ff */
[----:B----4-:R-:W-:Y:S01]  /*88f50*/  HMMA.16816.F32 R4, R12, R16, R4 ;  /* 0x000000100c04723c */ /* 0x010fe20000001804 */
[----:B------:R-:W0:-:S15]  /*88f60*/  LDSM.16.M88.4 R16, [R25+UR5+0xa000] ;  /* 0x00a000051910783b */ /* 0x000e1e0008000200 */
[----:B------:R-:W-:-:S03]  /*88f70*/  NOP ;  /* 0x0000000000007918 */ /* 0x000fc60000000000 */
[----:B------:R-:W-:Y:S04]  /*88f80*/  STL.64 [R1+0x280], R4 ;  /* 0x0002800401007387 */ /* 0x000fe80000100a00 */
[----:B------:R1:W-:Y:S04]  /*88f90*/  STL.64 [R1+0x288], R6 ;  /* 0x0002880601007387 */ /* 0x0003e80000100a00 */
[----:B-1----:R-:W3:Y:S04]  /*88fa0*/  LDL.LU.64 R6, [R1+0x49c8] ;  /* 0x0049c80001067983 */ /* 0x002ee80000300a00 */
[----:B------:R-:W3:Y:S04]  /*88fb0*/  LDL.LU.64 R4, [R1+0x49c0] ;  /* 0x0049c00001047983 */ /* 0x000ee80000300a00 */
[----:B------:R-:W-:Y:S04]  /*88fc0*/  STL [R1+0x48fc], R0 ;  /* 0x0048fc0001007387 */ /* 0x000fe80000100800 */
[----:B------:R-:W-:Y:S01]  /*88fd0*/  STL [R1+0x28], R26 ;  /* 0x0000281a01007387 */ /* 0x000fe20000100800 */
[----:B0-----:R-:W-:-:S02]  /*88fe0*/  IMAD.MOV.U32 R11, RZ, RZ, R16 ;  /* 0x000000ffff0b7224 */ /* 0x001fc400078e0010 */
[----:B------:R-:W-:Y:S01]  /*88ff0*/  IMAD.MOV.U32 R10, RZ, RZ, R17 ;  /* 0x000000ffff0a7224 */ /* 0x000fe200078e0011 */
[----:B------:R0:W-:Y:S04]  /*89000*/  STL.64 [R1+0x760], R16 ;  /* 0x0007601001007387 */ /* 0x0001e80000100a00 */
[----:B------:R-:W-:Y:S04]  /*89010*/  STL.64 [R1+0x768], R18 ;  /* 0x0007681201007387 */ /* 0x000fe80000100a00 */
[----:B0-----:R-:W4:Y:S04]  /*89020*/  LDL.LU.64 R16, [R1+0x49b8] ;  /* 0x0049b80001107983 */ /* 0x001f280000300a00 */
[----:B------:R-:W-:Y:S04]  /*89030*/  STL.64 [R1+0x4990], R10 ;  /* 0x0049900a01007387 */ /* 0x000fe80000100a00 */
[----:B------:R0:W-:Y:S04]  /*89040*/  STL.64 [R1+0x4988], R8 ;  /* 0x0049880801007387 */ /* 0x0001e80000100a00 */
[----:B0-----:R-:W5:Y:S04]  /*89050*/  LDL.LU R8, [R1+0x2c0] ;  /* 0x0002c00001087983 */ /* 0x001f680000300800 */
[----:B------:R-:W5:Y:S04]  /*89060*/  LDL.LU R9, [R1+0x2c4] ;  /* 0x0002c40001097983 */ /* 0x000f680000300800 */
[----:B------:R-:W5:Y:S04]  /*89070*/  LDL.LU R10, [R1+0x2c8] ;  /* 0x0002c800010a7983 */ /* 0x000f680000300800 */
[----:B------:R-:W5:Y:S02]  /*89080*/  LDL.LU R11, [R1+0x2cc] ;  /* 0x0002cc00010b7983 */ /* 0x000f640000300800 */
[----:B-----5:R-:W-:-:S15]  /*89090*/  HMMA.16816.F32 R8, R12, R26, R8 ;  /* 0x0000001a0c08723c */ /* 0x020fde0000001808 */
[----:B------:R-:W-:-:S04]  /*890a0*/  NOP ;  /* 0x0000000000007918 */ /* 0x000fc80000000000 */
[----:B------:R-:W-:Y:S04]  /*890b0*/  STL.64 [R1+0x2a0], R8 ;  /* 0x0002a00801007387 */ /* 0x000fe80000100a00 */
[----:B------:R-:W-:Y:S04]  /*890c0*/  STL.64 [R1+0x2a8], R10 ;  /* 0x0002a80a01007387 */ /* 0x000fe80000100a00 */
[----:B------:R-:W0:Y:S01]  /*890d0*/  LDSM.16.M88.4 R8, [R25+UR5+0xa800] ;  /* 0x00a800051908783b */ /* 0x000e220008000200 */
[----:B----4-:R-:W-:Y:S02]  /*890e0*/  F2FP.F16.E4M3.UNPACK_B R18, R17 ;  /* 0x00000011ff12723e */ /* 0x010fe400020006ff */
[----:B------:R-:W-:-:S03]  /*890f0*/  F2FP.F16.E4M3.UNPACK_B R19, R16 ;  /* 0x00000010ff13723e */ /* 0x000fc600020006ff */
[----:B------:R-:W-:Y:S01]  /*89100*/  STL [R1+0x20], R18 ;  /* 0x0000201201007387 */ /* 0x000fe20000100800 */
[----:B0-----:R-:W-:Y:S02]  /*89110*/  IMAD.MOV.U32 R17, RZ, RZ, R8 ;  /* 0x000000ffff117224 */ /* 0x001fe400078e0008 */
[----:B------:R-:W-:Y:S01]  /*89120*/  IMAD.MOV.U32 R16, RZ, RZ, R9 ;  /* 0x000000ffff107224 */ /* 0x000fe200078e0009 */
[----:B------:R-:W-:Y:S04]  /*89130*/  STL.64 [R1+0x750], R8 ;  /* 0x0007500801007387 */ /* 0x000fe80000100a00 */
[----:B------:R-:W-:Y:S04]  /*89140*/  STL.64 [R1+0x758], R10 ;  /* 0x0007580a01007387 */ /* 0x000fe80000100a00 */
[----:B------:R-:W-:Y:S04]  /*89150*/  STL [R1+0x24], R19 ;  /* 0x0000241301007387 */ /* 0x000fe80000100800 */
[----:B------:R3:W-:Y:S02]  /*89160*/  STL.64 [R1+0x4970], R16 ;  /* 0x0049701001007387 */ /* 0x0007e40000100a00 */
[----:B---3--:R-:W-:Y:S02]  /*89170*/  HMMA.16816.F32 R16, R12, R18, R4 ;  /* 0x000000120c10723c */ /* 0x008fe40000001804 */
[----:B------:R-:W3:Y:S04]  /*89180*/  LDL.LU.64 R6, [R1+0x49b0] ;  /* 0x0049b00001067983 */ /* 0x000ee80000300a00 */
[----:B------:R-:W4:-:S13]  /*89190*/  LDL.LU.64 R4, [R1+0x49a8] ;  /* 0x0049a80001047983 */ /* 0x000f1a0000300a00 */
[----:B------:R-:W-:Y:S04]  /*891a0*/  STL.64 [R1+0x2c0], R16 ;  /* 0x0002c01001007387 */ /* 0x000fe80000100a00 */
[----:B------:R-:W-:Y:S04]  /*891b0*/  STL.64 [R1+0x2c8], R18 ;  /* 0x0002c81201007387 */ /* 0x000fe80000100a00 */
[----:B------:R-:W0:Y:S01]  /*891c0*/  LDSM.16.M88.4 R16, [R25+UR5+0xb000] ;  /* 0x00b000051910783b */ /* 0x000e220008000200 */
[----:B------:R-:W-:Y:S02]  /*891d0*/  F2FP.F16.E4M3.UNPACK_B R10, R3 ;  /* 0x00000003ff0a723e */ /* 0x000fe400020006ff */
[----:B------:R-:W-:Y:S01]  /*891e0*/  F2FP.F16.E4M3.UNPACK_B R11, R2 ;  /* 0x00000002ff0b723e */ /* 0x000fe200020006ff */
[----:B0-----:R-:W-:Y:S01]  /*891f0*/  STL.64 [R1+0x740], R16 ;  /* 0x0007401001007387 */ /* 0x001fe20000100a00 */
[----:B------:R-:W-:-:S03]  /*89200*/  IMAD.MOV.U32 R2, RZ, RZ, R16 ;  /* 0x000000ffff027224 */ /* 0x000fc600078e0010 */
[----:B------:R2:W-:Y:S01]  /*89210*/  STL.64 [R1+0x748], R18 ;  /* 0x0007481201007387 */ /* 0x0005e20000100a00 */
[----:B------:R-:W-:Y:S02]  /*89220*/  IMAD.MOV.U32 R3, RZ, RZ, R17 ;  /* 0x000000ffff037224 */ /* 0x000fe400078e0011 */
[----:B--2---:R-:W-:Y:S01]  /*89230*/  HMMA.16816.F32 R16, R12, R10, R20 ;  /* 0x0000000a0c10723c */ /* 0x004fe20000001814 */
[----:B------:R-:W-:Y:S04]  /*89240*/  STL.64 [R1+0x18], R10 ;  /* 0x0000180a01007387 */ /* 0x000fe80000100a00 */
[----:B------:R-:W2:-:S14]  /*89250*/  LDL.LU R20, [R1+0x350] ;  /* 0x0003500001147983 */ /* 0x000e9c0000300800 */
[----:B------:R-:W-:Y:S04]  /*89260*/  STL.64 [R1+0x2e0], R16 ;  /* 0x0002e01001007387 */ /* 0x000fe80000100a00 */
[----:B------:R-:W-:Y:S04]  /*89270*/  STL.64 [R1+0x2e8], R18 ;  /* 0x0002e81201007387 */ /* 0x000fe80000100a00 */
[----:B------:R-:W2:Y:S04]  /*89280*/  LDL.LU R21, [R1+0x354] ;  /* 0x0003540001157983 */ /* 0x000ea80000300800 */
[----:B------:R-:W0:Y:S01]  /*89290*/  LDSM.16.M88.4 R16, [R25+UR5+0xb800] ;  /* 0x00b800051910783b */ /* 0x000e220008000200 */
[----:B----4-:R-:W-:-:S05]  /*892a0*/  F2FP.F16.E4M3.UNPACK_B R8, R5 ;  /* 0x00000005ff08723e */ /* 0x010fca00020006ff */
[----:B------:R-:W-:Y:S04]  /*892b0*/  STL [R1+0x10], R8 ;  /* 0x0000100801007387 */ /* 0x000fe80000100800 */
[----:B------:R-:W4:Y:S04]  /*892c0*/  LDL.LU R22, [R1+0x358] ;  /* 0x0003580001167983 */ /* 0x000f280000300800 */
[----:B------:R-:W4:Y:S01]  /*892d0*/  LDL.LU R23, [R1+0x35c] ;  /* 0x00035c0001177983 */ /* 0x000f220000300800 */
[----:B------:R-:W-:-:S03]  /*892e0*/  F2FP.F16.E4M3.UNPACK_B R9, R4 ;  /* 0x00000004ff09723e */ /* 0x000fc600020006ff */
[----:B----4-:R-:W-:Y:S04]  /*892f0*/  STL.64 [R1+0x49a0], R22 ;  /* 0x0049a01601007387 */ /* 0x010fe80000100a00 */
[----:B--2---:R1:W-:Y:S04]  /*89300*/  STL.64 [R1+0x4998], R20 ;  /* 0x0049981401007387 */ /* 0x0043e80000100a00 */
[----:B-1----:R-:W2:Y:S04]  /*89310*/  LDL.LU R20, [R1+0x330] ;  /* 0x0003300001147983 */ /* 0x002ea80000300800 */
[----:B------:R-:W2:Y:S04]  /*89320*/  LDL.LU R21, [R1+0x334] ;  /* 0x0003340001157983 */ /* 0x000ea80000300800 */
[----:B------:R-:W2:Y:S04]  /*89330*/  LDL.LU R22, [R1+0x338] ;  /* 0x0003380001167983 */ /* 0x000ea80000300800 */
[----:B------:R-:W2:Y:S04]  /*89340*/  LDL.LU R23, [R1+0x33c] ;  /* 0x00033c0001177983 */ /* 0x000ea80000300800 */
[----:B0-----:R-:W-:Y:S04]  /*89350*/  STL.64 [R1+0x730], R16 ;  /* 0x0007301001007387 */ /* 0x001fe80000100a00 */
[----:B------:R3:W-:Y:S04]  /*89360*/  STL.64 [R1+0x738], R18 ;  /* 0x0007381201007387 */ /* 0x0007e80000100a00 */
[----:B------:R2:W-:Y:S01]  /*89370*/  STL [R1+0x14], R9 ;  /* 0x0000140901007387 */ /* 0x0005e20000100800 */
[----:B------:R-:W-:-:S02]  /*89380*/  IMAD.MOV.U32 R4, RZ, RZ, R16 ;  /* 0x000000ffff047224 */ /* 0x000fc400078e0010 */
[----:B------:R-:W-:Y:S01]  /*89390*/  IMAD.MOV.U32 R5, RZ, RZ, R17 ;  /* 0x000000ffff057224 */ /* 0x000fe200078e0011 */
[----:B---3--:R-:W-:Y:S02]  /*893a0*/  F2FP.F16.E4M3.UNPACK_B R18, R7 ;  /* 0x00000007ff12723e */ /* 0x008fe400020006ff */
[----:B------:R-:W-:Y:S01]  /*893b0*/  F2FP.F16.E4M3.UNPACK_B R19, R6 ;  /* 0x00000006ff13723e */ /* 0x000fe200020006ff */
[----:B--2---:R-:W-:Y:S01]  /*893c0*/  HMMA.16816.F32 R8, R12, R8, R20 ;  /* 0x000000080c08723c */ /* 0x004fe20000001814 */
[----:B------:R-:W2:Y:S04]  /*893d0*/  LDL.LU.64 R22, [R1+0x49a0] ;  /* 0x0049a00001167983 */ /* 0x000ea80000300a00 */
[----:B------:R-:W2:-:S14]  /*893e0*/  LDL.LU.64 R20, [R1+0x4998] ;  /* 0x0049980001147983 */ /* 0x000e9c0000300a00 */
[----:B------:R-:W-:Y:S04]  /*893f0*/  STL.64 [R1+0x300], R8 ;  /* 0x0003000801007387 */ /* 0x000fe80000100a00 */
[----:B------:R-:W-:Y:S04]  /*89400*/  STL.64 [R1+0x308], R10 ;  /* 0x0003080a01007387 */ /* 0x000fe80000100a00 */
[----:B------:R-:W0:Y:S02]  /*89410*/  LDSM.16.M88.4 R8, [R25+UR5+0xc000] ;  /* 0x00c000051908783b */ /* 0x000e240008000200 */
[----:B0-----:R-:W-:-:S02]  /*89420*/  IMAD.MOV.U32 R6, RZ, RZ, R8 ;  /* 0x000000ffff067224 */ /* 0x001fc400078e0008 */
[----:B------:R-:W-:Y:S01]  /*89430*/  STL.64 [R1+0x720], R8 ;  /* 0x0007200801007387 */ /* 0x000fe20000100a00 */
[----:B------:R-:W-:-:S03]  /*89440*/  IMAD.MOV.U32 R7, RZ, RZ, R9 ;  /* 0x000000ffff077224 */ /* 0x000fc600078e0009 */
[----:B------:R0:W-:Y:S04]  /*89450*/  STL.64 [R1+0x728], R10 ;  /* 0x0007280a01007387 */ /* 0x0001e80000100a00 */
[----:B0-----:R-:W3:Y:S04]  /*89460*/  LDL.LU.64 R10, [R1+0x4990] ;  /* 0x00499000010a7983 */ /* 0x001ee80000300a00 */
[----:B------:R-:W4:Y:S04]  /*89470*/  LDL.LU.64 R8, [R1+0x4988] ;  /* 0x0049880001087983 */ /* 0x000f280000300a00 */
[----:B------:R-:W-:Y:S04]  /*89480*/  STL.64 [R1+0x8], R18 ;  /* 0x0000081201007387 */ /* 0x000fe80000100a00 */
        /* <DEDUP_REMOVED lines=12> */
[----:B------:R-:W-:Y:S01]  /*89550*/  HMMA.16816.F32 R20, R12, R18, R20 ;  /* 0x000000120c14723c */ /* 0x000fe20000001814 */
[----:B----4-:R-:W-:-:S02]  /*89560*/  F2FP.F16.E4M3.UNPACK_B R16, R9 ;  /* 0x00000009ff10723e */ /* 0x010fc400020006ff */
[----:B------:R-:W-:Y:S01]  /*89570*/  F2FP.F16.E4M3.UNPACK_B R17, R8 ;  /* 0x00000008ff11723e */ /* 0x000fe200020006ff */
[----:B-----5:R-:W-:Y:S04]  /*89580*/  STL.64 [R1+0x4980], R6 ;  /* 0x0049800601007387 */ /* 0x020fe80000100a00 */
[----:B--2---:R0:W-:Y:S04]  /*89590*/  STL.64 [R1+0x4978], R4 ;  /* 0x0049780401007387 */ /* 0x0041e80000100a00 */
[----:B0-----:R-:W2:Y:S04]  /*895a0*/  LDL.LU R4, [R1+0x370] ;  /* 0x0003700001047983 */ /* 0x001ea80000300800 */
[----:B------:R-:W2:Y:S04]  /*895b0*/  LDL.LU R5, [R1+0x374] ;  /* 0x0003740001057983 */ /* 0x000ea80000300800 */
[----:B------:R-:W2:Y:S04]  /*895c0*/  LDL.LU R6, [R1+0x378] ;  /* 0x0003780001067983 */ /* 0x000ea80000300800 */
[----:B------:R-:W2:Y:S04]  /*895d0*/  LDL.LU R7, [R1+0x37c] ;  /* 0x00037c0001077983 */ /* 0x000ea80000300800 */
[----:B------:R-:W-:Y:S04]  /*895e0*/  STL.64 [R1+0x330], R20 ;  /* 0x0003301401007387 */ /* 0x000fe80000100a00 */
[----:B------:R-:W-:Y:S04]  /*895f0*/  STL.64 [R1+0x338], R22 ;  /* 0x0003381601007387 */ /* 0x000fe80000100a00 */
[----:B------:R-:W0:Y:S04]  /*89600*/  LDSM.16.M88.4 R20, [R25+UR5+0xc800] ;  /* 0x00c800051914783b */ /* 0x000e280008000200 */
[----:B0-----:R0:W-:Y:S04]  /*89610*/  STL.64 [R1+0x700], R20 ;  /* 0x0007001401007387 */ /* 0x0011e80000100a00 */
[----:B------:R1:W-:Y:S01]  /*89620*/  STL.64 [R1+0x708], R22 ;  /* 0x0007081601007387 */ /* 0x0003e20000100a00 */
[----:B------:R-:W-:-:S03]  /*89630*/  IMAD.MOV.U32 R8, RZ, RZ, R20 ;  /* 0x000000ffff087224 */ /* 0x000fc600078e0014 */
[----:B------:R2:W-:Y:S01]  /*89640*/  STL.64 [R1], R16 ;  /* 0x0000001001007387 */ /* 0x0005e20000100a00 */
[----:B------:R-:W-:-:S03]  /*89650*/  IMAD.MOV.U32 R9, RZ, RZ, R21 ;  /* 0x000000ffff097224 */ /* 0x000fc600078e0015 */
[----:B0-----:R-:W4:Y:S04]  /*89660*/  LDL.LU R20, [R1+0x3c0] ;  /* 0x0003c00001147983 */ /* 0x001f280000300800 */
[----:B------:R-:W4:Y:S04]  /*89670*/  LDL.LU R21, [R1+0x3c4] ;  /* 0x0003c40001157983 */ /* 0x000f280000300800 */
[----:B-1----:R-:W4:Y:S04]  /*89680*/  LDL.LU R22, [R1+0x3c8] ;  /* 0x0003c80001167983 */ /* 0x002f280000300800 */
[----:B------:R-:W4:Y:S01]  /*89690*/  LDL.LU R23, [R1+0x3cc] ;  /* 0x0003cc0001177983 */ /* 0x000f220000300800 */
[----:B---3--:R-:W-:-:S02]  /*896a0*/  F2FP.F16.E4M3.UNPACK_B R28, R11 ;  /* 0x0000000bff1c723e */ /* 0x008fc400020006ff */
[----:B------:R-:W-:Y:S01]  /*896b0*/  F2FP.F16.E4M3.UNPACK_B R29, R10 ;  /* 0x0000000aff1d723e */ /* 0x000fe200020006ff */
[----:B--2---:R-:W-:Y:S01]  /*896c0*/  HMMA.16816.F32 R16, R12, R16, R4 ;  /* 0x000000100c10723c */ /* 0x004fe20000001804 */
[----:B------:R-:W2:Y:S04]  /*896d0*/  LDL.LU.64 R6, [R1+0x4980] ;  /* 0x0049800001067983 */ /* 0x000ea80000300a00 */
[----:B------:R-:W2:-:S14]  /*896e0*/  LDL.LU.64 R4, [R1+0x4978] ;  /* 0x0049780001047983 */ /* 0x000e9c0000300a00 */
[----:B------:R-:W-:Y:S04]  /*896f0*/  STL.64 [R1+0x350], R16 ;  /* 0x0003501001007387 */ /* 0x000fe80000100a00 */
[----:B------:R-:W-:Y:S04]  /*89700*/  STL.64 [R1+0x358], R18 ;  /* 0x0003581201007387 */ /* 0x000fe80000100a00 */
[----:B------:R-:W0:Y:S04]  /*89710*/  LDSM.16.M88.4 R16, [R25+UR5+0xd000] ;  /* 0x00d000051910783b */ /* 0x000e280008000200 */
[----:B0-----:R0:W-:Y:S01]  /*89720*/  STL.64 [R1+0x6f0], R16 ;  /* 0x0006f01001007387 */ /* 0x0011e20000100a00 */
[----:B------:R-:W-:-:S03]  /*89730*/  IMAD.MOV.U32 R10, RZ, RZ, R16 ;  /* 0x000000ffff0a7224 */ /* 0x000fc600078e0010 */
[----:B------:R-:W-:Y:S01]  /*89740*/  STL.64 [R1+0x6f8], R18 ;  /* 0x0006f81201007387 */ /* 0x000fe20000100a00 */
[----:B------:R-:W-:-:S03]  /*89750*/  IMAD.MOV.U32 R11, RZ, RZ, R17 ;  /* 0x000000ffff0b7224 */ /* 0x000fc600078e0011 */
[----:B0-----:R-:W3:Y:S04]  /*89760*/  LDL.LU.64 R16, [R1+0x4970] ;  /* 0x0049700001107983 */ /* 0x001ee80000300a00 */
[----:B------:R-:W-:Y:S04]  /*89770*/  STL.64 [R1+0x4948], R10 ;  /* 0x0049480a01007387 */ /* 0x000fe80000100a00 */
[----:B------:R0:W-:Y:S04]  /*89780*/  STL.64 [R1+0x4940], R8 ;  /* 0x0049400801007387 */ /* 0x0001e80000100a00 */
[----:B0-----:R-:W5:Y:S01]  /*89790*/  LDL.LU R8, [R1+0x3e0] ;  /* 0x0003e00001087983 */ /* 0x001f620000300800 */
[----:B------:R-:W-:Y:S01]  /*897a0*/  IMAD.MOV.U32 R0, RZ, RZ, R27 ;  /* 0x000000ffff007224 */ /* 0x000fe200078e001b */
[----:B--2---:R-:W-:-:S15]  /*897b0*/  HMMA.16816.F32 R4, R12, R28, R4 ;  /* 0x0000001c0c04723c */ /* 0x004fde0000001804 */
[----:B------:R-:W-:-:S04]  /*897c0*/  NOP ;  /* 0x0000000000007918 */ /* 0x000fc80000000000 */
[----:B------:R-:W-:Y:S04]  /*897d0*/  STL.64 [R1+0x370], R4 ;  /* 0x0003700401007387 */ /* 0x000fe80000100a00 */
[----:B------:R-:W-:Y:S04]  /*897e0*/  STL.64 [R1+0x378], R6 ;  /* 0x0003780601007387 */ /* 0x000fe80000100a00 */
[----:B------:R-:W0:Y:S04]  /*897f0*/  LDSM.16.M88.4 R4, [R25+UR5+0xd800] ;  /* 0x00d800051904783b */ /* 0x000e280008000200 */
[----:B------:R-:W5:Y:S04]  /*89800*/  LDL.LU R9, [R1+0x3e4] ;  /* 0x0003e40001097983 */ /* 0x000f680000300800 */
[----:B------:R-:W5:Y:S04]  /*89810*/  LDL.LU R10, [R1+0x3e8] ;  /* 0x0003e800010a7983 */ /* 0x000f680000300800 */
[----:B------:R-:W5:Y:S04]  /*89820*/  LDL.LU R11, [R1+0x3ec] ;  /* 0x0003ec00010b7983 */ /* 0x000f680000300800 */
[----:B------:R-:W-:Y:S04]  /*89830*/  STL [R1+0x48cc], R28 ;  /* 0x0048cc1c01007387 */ /* 0x000fe80000100800 */
[----:B------:R-:W-:Y:S04]  /*89840*/  STL [R1+0x48c8], R29 ;  /* 0x0048c81d01007387 */ /* 0x000fe80000100800 */
[----:B0-----:R-:W-:Y:S04]  /*89850*/  STL.64 [R1+0x6e0], R4 ;  /* 0x0006e00401007387 */ /* 0x001fe80000100a00 */
[----:B------:R0:W-:Y:S01]  /*89860*/  STL.64 [R1+0x6e8], R6 ;  /* 0x0006e80601007387 */ /* 0x0001e20000100a00 */
[----:B---3--:R-:W-:-:S02]  /*89870*/  F2FP.F16.E4M3.UNPACK_B R26, R17 ;  /* 0x00000011ff1a723e */ /* 0x008fc400020006ff */
[----:B------:R-:W-:Y:S01]  /*89880*/  F2FP.F16.E4M3.UNPACK_B R27, R16 ;  /* 0x00000010ff1b723e */ /* 0x000fe200020006ff */
[----:B------:R-:W-:Y:S02]  /*89890*/  IMAD.MOV.U32 R16, RZ, RZ, R4 ;  /* 0x000000ffff107224 */ /* 0x000fe400078e0004 */
[----:B------:R-:W-:Y:S01]  /*898a0*/  IMAD.MOV.U32 R17, RZ, RZ, R5 ;  /* 0x000000ffff117224 */ /* 0x000fe200078e0005 */
[----:B0-----:R-:W2:Y:S04]  /*898b0*/  LDL.LU.64 R6, [R1+0x4968] ;  /* 0x0049680001067983 */ /* 0x001ea80000300a00 */
[----:B------:R-:W2:Y:S04]  /*898c0*/  LDL.LU.64 R4, [R1+0x4960] ;  /* 0x0049600001047983 */ /* 0x000ea80000300a00 */
[----:B------:R-:W-:Y:S01]  /*898d0*/  STL [R1+0x48d0], R27 ;  /* 0x0048d01b01007387 */ /* 0x000fe20000100800 */
[----:B------:R-:W-:-:S02]  /*898e0*/  F2FP.F16.E4M3.UNPACK_B R2, R2 ;  /* 0x00000002ff02723e */ /* 0x000fc400020006ff */
[----:B------:R-:W-:-:S07]  /*898f0*/  F2FP.F16.E4M3.UNPACK_B R3, R3 ;  /* 0x00000003ff03723e */ /* 0x000fce00020006ff */
[C---:B----4-:R-:W-:Y:S08]  /*89900*/  HMMA.16816.F32 R20, R12.reuse, R2, R20 ;  /* 0x000000020c14723c */ /* 0x050ff00000001814 */
[----:B--2---:R-:W-:-:S15]  /*89910*/  HMMA.16816.F32 R4, R12, R26, R4 ;  /* 0x0000001a0c04723c */ /* 0x004fde0000001804 */
[----:B------:R-:W-:-:S04]  /*89920*/  NOP ;  /* 0x0000000000007918 */ /* 0x000fc80000000000 */
[----:B------:R-:W-:Y:S04]  /*89930*/  STL.64 [R1+0x390], R4 ;  /* 0x0003900401007387 */ /* 0x000fe80000100a00 */
[----:B------:R-:W-:Y:S04]  /*89940*/  STL.64 [R1+0x398], R6 ;  /* 0x0003980601007387 */ /* 0x000fe80000100a00 */
[----:B------:R-:W0:Y:S02]  /*89950*/  LDSM.16.M88.4 R4, [R25+UR5+0xe000] ;  /* 0x00e000051904783b */ /* 0x000e240008000200 */
[----:B0-----:R-:W-:-:S02]  /*89960*/  IMAD.MOV.U32 R18, RZ, RZ, R4 ;  /* 0x000000ffff127224 */ /* 0x001fc400078e0004 */
[----:B------:R-:W-:Y:S01]  /*89970*/  IMAD.MOV.U32 R19, RZ, RZ, R5 ;  /* 0x000000ffff137224 */ /* 0x000fe200078e0005 */
[----:B------:R-:W-:Y:S04]  /*89980*/  STL.64 [R1+0x6d0], R4 ;  /* 0x0006d00401007387 */ /* 0x000fe80000100a00 */
[----:B------:R0:W-:Y:S04]  /*89990*/  STL.64 [R1+0x6d8], R6 ;  /* 0x0006d80601007387 */ /* 0x0001e80000100a00 */
[----:B0-----:R-:W2:Y:S04]  /*899a0*/  LDL.LU.64 R6, [R1+0x4958] ;  /* 0x0049580001067983 */ /* 0x001ea80000300a00 */
[----:B------:R-:W3:Y:S04]  /*899b0*/  LDL.LU.64 R4, [R1+0x4950] ;  /* 0x0049500001047983 */ /* 0x000ee80000300a00 */
[----:B------:R-:W-:Y:S04]  /*899c0*/  STL.64 [R1+0x4928], R18 ;  /* 0x0049281201007387 */ /* 0x000fe80000100a00 */
[----:B------:R-:W-:Y:S04]  /*899d0*/  STL.64 [R1+0x4920], R16 ;  /* 0x0049201001007387 */ /* 0x000fe80000100a00 */
[----:B------:R-:W0:Y:S04]  /*899e0*/  LDSM.16.M88.4 R16, [R25+UR5+0xe800] ;  /* 0x00e800051910783b */ /* 0x000e280008000200 */
[----:B------:R1:W-:Y:S04]  /*899f0*/  STL.64 [R1+0x3b0], R20 ;  /* 0x0003b01401007387 */ /* 0x0003e80000100a00 */
[----:B------:R-:W-:Y:S04]  /*89a00*/  STL.64 [R1+0x3b8], R22 ;  /* 0x0003b81601007387 */ /* 0x000fe80000100a00 */
[----:B0-----:R0:W-:Y:S01]  /*89a10*/  STL.64 [R1+0x6c0], R16 ;  /* 0x0006c01001007387 */ /* 0x0011e20000100a00 */
[----:B-1----:R-:W-:-:S03]  /*89a20*/  IMAD.MOV.U32 R20, RZ, RZ, R16 ;  /* 0x000000ffff147224 */ /* 0x002fc600078e0010 */
[----:B------:R1:W-:Y:S01]  /*89a30*/  STL.64 [R1+0x6c8], R18 ;  /* 0x0006c81201007387 */ /* 0x0003e20000100a00 */
[----:B------:R-:W-:-:S03]  /*89a40*/  IMAD.MOV.U32 R21, RZ, RZ, R17 ;  /* 0x000000ffff157224 */ /* 0x000fc600078e0011 */
[----:B0-----:R-:W4:Y:S04]  /*89a50*/  LDL.LU R16, [R1+0x420] ;  /* 0x0004200001107983 */ /* 0x001f280000300800 */
[----:B------:R-:W4:Y:S04]  /*89a60*/  LDL.LU R17, [R1+0x424] ;  /* 0x0004240001117983 */ /* 0x000f280000300800 */
[----:B-1----:R-:W2:Y:S04]  /*89a70*/  LDL.LU R18, [R1+0x428] ;  /* 0x0004280001127983 */ /* 0x002ea80000300800 */
[----:B------:R-:W2:Y:S01]  /*89a80*/  LDL.LU R19, [R1+0x42c] ;  /* 0x00042c0001137983 */ /* 0x000ea20000300800 */
[----:B---3--:R-:W-:-:S02]  /*89a90*/  F2FP.F16.E4M3.UNPACK_B R4, R4 ;  /* 0x00000004ff04723e */ /* 0x008fc400020006ff */
[----:B------:R-:W-:-:S07]  /*89aa0*/  F2FP.F16.E4M3.UNPACK_B R5, R5 ;  /* 0x00000005ff05723e */ /* 0x000fce00020006ff */
[----:B-----5:R-:W-:Y:S01]  /*89ab0*/  HMMA.16816.F32 R8, R12, R4, R8 ;  /* 0x000000040c08723c */ /* 0x020fe20000001808 */
[----:B--2---:R-:W-:Y:S04]  /*89ac0*/  STL.64 [R1+0x4938], R18 ;  /* 0x0049381201007387 */ /* 0x004fe80000100a00 */
[----:B----4-:R0:W-:Y:S04]  /*89ad0*/  STL.64 [R1+0x4930], R16 ;  /* 0x0049301001007387 */ /* 0x0101e80000100a00 */
[----:B0-----:R-:W2:Y:S04]  /*89ae0*/  LDL.LU R16, [R1+0x400] ;  /* 0x0004000001107983 */ /* 0x001ea80000300800 */
[----:B------:R-:W2:Y:S04]  /*89af0*/  LDL.LU R17, [R1+0x404] ;  /* 0x0004040001117983 */ /* 0x000ea80000300800 */
[----:B------:R-:W2:Y:S04]  /*89b00*/  LDL.LU R18, [R1+0x408] ;  /* 0x0004080001127983 */ /* 0x000ea80000300800 */
[----:B------:R-:W2:Y:S04]  /*89b10*/  LDL.LU R19, [R1+0x40c] ;  /* 0x00040c0001137983 */ /* 0x000ea80000300800 */
[----:B------:R-:W-:Y:S04]  /*89b20*/  STL.64 [R1+0x3e0], R8 ;  /* 0x0003e00801007387 */ /* 0x000fe80000100a00 */
[----:B------:R-:W-:Y:S04]  /*89b30*/  STL.64 [R1+0x3e8], R10 ;  /* 0x0003e80a01007387 */ /* 0x000fe80000100a00 */
[----:B------:R-:W0:Y:S02]  /*89b40*/  LDSM.16.M88.4 R8, [R25+UR5+0xf000] ;  /* 0x00f000051908783b */ /* 0x000e240008000200 */
[----:B0-----:R-:W-:-:S02]  /*89b50*/  IMAD.MOV.U32 R22, RZ, RZ, R8 ;  /* 0x000000ffff167224 */ /* 0x001fc400078e0008 */
[----:B------:R-:W-:Y:S01]  /*89b60*/  IMAD.MOV.U32 R23, RZ, RZ, R9 ;  /* 0x000000ffff177224 */ /* 0x000fe200078e0009 */
[----:B------:R-:W-:Y:S04]  /*89b70*/  STL.64 [R1+0x6b0], R8 ;  /* 0x0006b00801007387 */ /* 0x000fe80000100a00 */
[----:B------:R0:W-:Y:S04]  /*89b80*/  STL.64 [R1+0x6b8], R10 ;  /* 0x0006b80a01007387 */ /* 0x0001e80000100a00 */
[----:B0-----:R-:W3:Y:S04]  /*89b90*/  LDL.LU.64 R10, [R1+0x4948] ;  /* 0x00494800010a7983 */ /* 0x001ee80000300a00 */
[----:B------:R-:W4:Y:S04]  /*89ba0*/  LDL.LU.64 R8, [R1+0x4940] ;  /* 0x0049400001087983 */ /* 0x000f280000300a00 */
[----:B------:R-:W-:Y:S04]  /*89bb0*/  STL.64 [R1+0x4908], R22 ;  /* 0x0049081601007387 */ /* 0x000fe80000100a00 */
[----:B------:R0:W-:Y:S04]  /*89bc0*/  STL.64 [R1+0x4900], R20 ;  /* 0x0049001401007387 */ /* 0x0001e80000100a00 */
[----:B0-----:R-:W5:Y:S04]  /*89bd0*/  LDL.LU R20, [R1+0x470] ;  /* 0x0004700001147983 */ /* 0x001f680000300800 */
[----:B------:R-:W5:Y:S04]  /*89be0*/  LDL.LU R21, [R1+0x474] ;  /* 0x0004740001157983 */ /* 0x000f680000300800 */
[----:B------:R-:W3:Y:S04]  /*89bf0*/  LDL.LU R22, [R1+0x478] ;  /* 0x0004780001167983 */ /* 0x000ee80000300800 */
[----:B------:R-:W3:Y:S01]  /*89c00*/  LDL.LU R23, [R1+0x47c] ;  /* 0x00047c0001177983 */ /* 0x000ee20000300800 */
[----:B------:R-:W-:-:S02]  /*89c10*/  F2FP.F16.E4M3.UNPACK_B R6, R6 ;  /* 0x00000006ff06723e */ /* 0x000fc400020006ff */
[----:B------:R-:W-:-:S07]  /*89c20*/  F2FP.F16.E4M3.UNPACK_B R7, R7 ;  /* 0x00000007ff07723e */ /* 0x000fce00020006ff */
[----:B--2---:R-:W-:Y:S01]  /*89c30*/  HMMA.16816.F32 R16, R12, R6, R16 ;  /* 0x000000060c10723c */ /* 0x004fe20000001810 */
[----:B---3--:R-:W-:Y:S04]  /*89c40*/  STL.64 [R1+0x4918], R22 ;  /* 0x0049181601007387 */ /* 0x008fe80000100a00 */
[----:B-----5:R0:W-:Y:S04]  /*89c50*/  STL.64 [R1+0x4910], R20 ;  /* 0x0049101401007387 */ /* 0x0201e80000100a00 */
[----:B0-----:R-:W2:Y:S04]  /*89c60*/  LDL.LU R20, [R1+0x460] ;  /* 0x0004600001147983 */ /* 0x001ea80000300800 */
[----:B------:R-:W2:Y:S04]  /*89c70*/  LDL.LU R21, [R1+0x464] ;  /* 0x0004640001157983 */ /* 0x000ea80000300800 */
[----:B------:R-:W2:Y:S04]  /*89c80*/  LDL.LU R22, [R1+0x468] ;  /* 0x0004680001167983 */ /* 0x000ea80000300800 */
[----:B------:R-:W2:Y:S04]  /*89c90*/  LDL.LU R23, [R1+0x46c] ;  /* 0x00046c0001177983 */ /* 0x000ea80000300800 */
[----:B------:R-:W-:Y:S04]  /*89ca0*/  STL.64 [R1+0x46e8], R6 ;  /* 0x0046e80601007387 */ /* 0x000fe80000100a00 */
[----:B------:R0:W-:Y:S04]  /*89cb0*/  STL.64 [R1+0x46e0], R4 ;  /* 0x0046e00401007387 */ /* 0x0001e80000100a00 */
[----:B------:R-:W-:Y:S04]  /*89cc0*/  STL.64 [R1+0x400], R16 ;  /* 0x0004001001007387 */ /* 0x000fe80000100a00 */
[----:B------:R-:W-:Y:S04]  /*89cd0*/  STL.64 [R1+0x408], R18 ;  /* 0x0004081201007387 */ /* 0x000fe80000100a00 */
[----:B------:R-:W1:Y:S04]  /*89ce0*/  LDSM.16.M88.4 R16, [R25+UR5+0xf800] ;  /* 0x00f800051910783b */ /* 0x000e680008000200 */
[----:B0-----:R-:W3:Y:S04]  /*89cf0*/  LDL.LU R4, [R1+0x4f0] ;  /* 0x0004f00001047983 */ /* 0x001ee80000300800 */
[----:B------:R-:W3:Y:S04]  /*89d00*/  LDL.LU R5, [R1+0x4f4] ;  /* 0x0004f40001057983 */ /* 0x000ee80000300800 */
[----:B------:R-:W3:Y:S04]  /*89d10*/  LDL.LU R6, [R1+0x4f8] ;  /* 0x0004f80001067983 */ /* 0x000ee80000300800 */
[----:B------:R-:W3:Y:S04]  /*89d20*/  LDL.LU R7, [R1+0x4fc] ;  /* 0x0004fc0001077983 */ /* 0x000ee80000300800 */
[----:B-1----:R-:W-:Y:S04]  /*89d30*/  STL.64 [R1+0x6a0], R16 ;  /* 0x0006a01001007387 */ /* 0x002fe80000100a00 */
[----:B------:R0:W-:Y:S01]  /*89d40*/  STL.64 [R1+0x6a8], R18 ;  /* 0x0006a81201007387 */ /* 0x0001e20000100a00 */
[----:B------:R-:W-:-:S02]  /*89d50*/  IMAD.MOV.U32 R24, RZ, RZ, R16 ;  /* 0x000000ffff187224 */ /* 0x000fc400078e0010 */
[----:B------:R-:W-:Y:S01]  /*89d60*/  IMAD.MOV.U32 R25, RZ, RZ, R17 ;  /* 0x000000ffff197224 */ /* 0x000fe200078e0011 */
[----:B0-----:R-:W5:Y:S04]  /*89d70*/  LDL.LU.64 R18, [R1+0x4938] ;  /* 0x0049380001127983 */ /* 0x001f680000300a00 */
[----:B------:R-:W5:Y:S01]  /*89d80*/  LDL.LU.64 R16, [R1+0x4930] ;  /* 0x0049300001107983 */ /* 0x000f620000300a00 */
[----:B----4-:R-:W-:Y:S02]  /*89d90*/  F2FP.F16.E4M3.UNPACK_B R8, R8 ;  /* 0x00000008ff08723e */ /* 0x010fe400020006ff */
[----:B------:R-:W-:Y:S02]  /*89da0*/  F2FP.F16.E4M3.UNPACK_B R9, R9 ;  /* 0x00000009ff09723e */ /* 0x000fe400020006ff */
[----:B------:R-:W-:-:S02]  /*89db0*/  F2FP.F16.E4M3.UNPACK_B R10, R10 ;  /* 0x0000000aff0a723e */ /* 0x000fc400020006ff */
[----:B------:R-:W-:-:S07]  /*89dc0*/  F2FP.F16.E4M3.UNPACK_B R11, R11 ;  /* 0x0000000bff0b723e */ /* 0x000fce00020006ff */
[C---:B--2---:R-:W-:Y:S08]  /*89dd0*/  HMMA.16816.F32 R20, R12.reuse, R10, R20 ;  /* 0x0000000a0c14723c */ /* 0x044ff00000001814 */
[----:B-----5:R-:W-:-:S15]  /*89de0*/  HMMA.16816.F32 R16, R12, R8, R16 ;  /* 0x000000080c10723c */ /* 0x020fde0000001810 */
[----:B------:R-:W-:-:S04]  /*89df0*/  NOP ;  /* 0x0000000000007918 */ /* 0x000fc80000000000 */
[----:B------:R-:W-:Y:S04]  /*89e00*/  STL.64 [R1+0x420], R16 ;  /* 0x0004201001007387 */ /* 0x000fe80000100a00 */
[----:B------:R0:W-:Y:S04]  /*89e10*/  STL.64 [R1+0x428], R18 ;  /* 0x0004281201007387 */ /* 0x0001e80000100a00 */
[----:B0-----:R-:W2:Y:S04]  /*89e20*/  LDL.LU.64 R18, [R1+0x4928] ;  /* 0x0049280001127983 */ /* 0x001ea80000300a00 */
[----:B------:R-:W4:Y:S04]  /*89e30*/  LDL.LU.64 R16, [R1+0x4920] ;  /* 0x0049200001107983 */ /* 0x000f280000300a00 */
[----:B------:R-:W-:Y:S04]  /*89e40*/  STL.64 [R1+0x440], R20 ;  /* 0x0004401401007387 */ /* 0x000fe80000100a00 */
[----:B------:R0:W-:Y:S04]  /*89e50*/  STL.64 [R1+0x448], R22 ;  /* 0x0004481601007387 */ /* 0x0001e80000100a00 */
[----:B0-----:R-:W5:Y:S04]  /*89e60*/  LDL.LU.64 R22, [R1+0x4918] ;  /* 0x0049180001167983 */ /* 0x001f680000300a00 */
[----:B------:R-:W5:Y:S04]  /*89e70*/  LDL.LU.64 R20, [R1+0x4910] ;  /* 0x0049100001147983 */ /* 0x000f680000300a00 */
[----:B------:R-:W-:Y:S04]  /*89e80*/  STL.64 [R1+0x46c8], R10 ;  /* 0x0046c80a01007387 */ /* 0x000fe80000100a00 */
[----:B------:R0:W-:Y:S04]  /*89e90*/  STL.64 [R1+0x46c0], R8 ;  /* 0x0046c00801007387 */ /* 0x0001e80000100a00 */
[----:B0-----:R-:W2:Y:S04]  /*89ea0*/  LDL.LU R8, [R1+0x490] ;  /* 0x0004900001087983 */ /* 0x001ea80000300800 */
[----:B------:R-:W2:Y:S04]  /*89eb0*/  LDL.LU R9, [R1+0x494] ;  /* 0x0004940001097983 */ /* 0x000ea80000300800 */
[----:B------:R-:W2:Y:S04]  /*89ec0*/  LDL.LU R10, [R1+0x498] ;  /* 0x00049800010a7983 */ /* 0x000ea80000300800 */
[----:B------:R-:W2:Y:S01]  /*89ed0*/  LDL.LU R11, [R1+0x49c] ;  /* 0x00049c00010b7983 */ /* 0x000ea20000300800 */
[----:B----4-:R-:W-:-:S02]  /*89ee0*/  F2FP.F16.E4M3.UNPACK_B R16, R16 ;  /* 0x00000010ff10723e */ /* 0x010fc400020006ff */
[----:B------:R-:W-:-:S07]  /*89ef0*/  F2FP.F16.E4M3.UNPACK_B R17, R17 ;  /* 0x00000011ff11723e */ /* 0x000fce00020006ff */
[----:B-----5:R-:W-:-:S15]  /*89f00*/  HMMA.16816.F32 R20, R12, R16, R20 ;  /* 0x000000100c14723c */ /* 0x020fde0000001814 */
        /* <DEDUP_REMOVED lines=9> */
[----:B------:R-:W-:-:S14]  /*89fa0*/  STL.64 [R1+0x46a0], R16 ;  /* 0x0046a01001007387 */ /* 0x000fdc0000100a00 */
[----:B------:R-:W-:Y:S04]  /*89fb0*/  STL.64 [R1+0x490], R8 ;  /* 0x0004900801007387 */ /* 0x000fe80000100a00 */
[----:B------:R3:W-:Y:S01]  /*89fc0*/  STL.64 [R1+0x498], R10 ;  /* 0x0004980a01007387 */ /* 0x0007e20000100a00 */
[----:B-----5:R-:W-:Y:S02]  /*89fd0*/  F2FP.F16.E4M3.UNPACK_B R20, R20 ;  /* 0x00000014ff14723e */ /* 0x020fe400020006ff */
[----:B------:R-:W-:-:S07]  /*89fe0*/  F2FP.F16.E4M3.UNPACK_B R21, R21 ;  /* 0x00000015ff15723e */ /* 0x000fce00020006ff */
[----:B---3--:R-:W-:Y:S01]  /*89ff0*/  HMMA.16816.F32 R8, R12, R20, R4 ;  /* 0x000000140c08723c */ /* 0x008fe20000001804 */
[----:B------:R-:W2:Y:S01]  /*8a000*/  LDL.LU R6, [R1+0x28] ;  /* 0x0000280001067983 */ /* 0x000ea20000300800 */
[----:B------:R-:W-:-:S15]  /*8a010*/  IMAD.MOV.U32 R7, RZ, RZ, R0 ;  /* 0x000000ffff077224 */ /* 0x000fde00078e0000 */
[----:B------:R-:W-:Y:S02]  /*8a020*/  NOP ;  /* 0x0000000000007918 */ /* 0x000fe40000000000 */
[----:B------:R0:W-:Y:S04]  /*8a030*/  STL.64 [R1+0x4b0], R8 ;  /* 0x0004b00801007387 */ /* 0x0001e80000100a00 */
[----:B------:R1:W-:Y:S04]  /*8a040*/  STL.64 [R1+0x4b8], R10 ;  /* 0x0004b80a01007387 */ /* 0x0003e80000100a00 */
[----:B------:R-:W3:Y:S04]  /*8a050*/  LDL.LU R0, [R1+0x48fc] ;  /* 0x0048fc0001007983 */ /* 0x000ee80000300800 */
        /* <DEDUP_REMOVED lines=9> */
[----:B------:R-:W2:Y:S04]  /*8a0f0*/  LDL.LU R11, [R1+0x50c] ;  /* 0x00050c00010b7983 */ /* 0x000ea80000300800 */
[----:B------:R-:W5:Y:S01]  /*8a100*/  LDL.LU R4, [R1+0x30] ;  /* 0x0000300001047983 */ /* 0x000f620000300800 */
[----:B---3--:R-:W-:-:S03]  /*8a110*/  IMAD.MOV.U32 R5, RZ, RZ, R0 ;  /* 0x000000ffff057224 */ /* 0x008fc600078e0000 */
[----:B------:R-:W3:Y:S04]  /*8a120*/  LDL.LU R0, [R1+0x48f8] ;  /* 0x0048f80001007983 */ /* 0x000ee80000300800 */
[----:B------:R-:W-:Y:S01]  /*8a130*/  STL.64 [R1+0x47a8], R6 ;  /* 0x0047a80601007387 */ /* 0x000fe20000100a00 */
[----:B----4-:R-:W-:Y:S02]  /*8a140*/  F2FP.F16.E4M3.UNPACK_B R22, R22 ;  /* 0x00000016ff16723e */ /* 0x010fe400020006ff */
[----:B------:R-:W-:Y:S01]  /*8a150*/  F2FP.F16.E4M3.UNPACK_B R23, R23 ;  /* 0x00000017ff17723e */ /* 0x000fe200020006ff */
[----:B-----5:R2:W-:Y:S04]  /*8a160*/  STL.64 [R1+0x47a0], R4 ;  /* 0x0047a00401007387 */ /* 0x0205e80000100a00 */
[----:B------:R-:W4:Y:S04]  /*8a170*/  LDL.LU R16, [R1+0x310] ;  /* 0x0003100001107983 */ /* 0x000f280000300800 */
[----:B------:R-:W4:Y:S04]  /*8a180*/  LDL.LU R17, [R1+0x314] ;  /* 0x0003140001117983 */ /* 0x000f280000300800 */
[----:B------:R-:W5:Y:S04]  /*8a190*/  LDL.LU R18, [R1+0x318] ;  /* 0x0003180001127983 */ /* 0x000f680000300800 */
[----:B------:R-:W5:Y:S01]  /*8a1a0*/  LDL.LU R19, [R1+0x31c] ;  /* 0x00031c0001137983 */ /* 0x000f620000300800 */
[----:B--2---:R-:W-:Y:S01]  /*8a1b0*/  HMMA.16816.F32 R4, R12, R22, R8 ;  /* 0x000000160c04723c */ /* 0x004fe20000001808 */
[----:B---3--:R-:W-:-:S02]  /*8a1c0*/  IMAD.MOV.U32 R11, RZ, RZ, R0 ;  /* 0x000000ffff0b7224 */ /* 0x008fc400078e0000 */
[----:B-----5:R-:W-:Y:S04]  /*8a1d0*/  STL.64 [R1+0x47b8], R18 ;  /* 0x0047b81201007387 */ /* 0x020fe80000100a00 */
[----:B----4-:R-:W-:Y:S04]  /*8a1e0*/  STL.64 [R1+0x47b0], R16 ;  /* 0x0047b01001007387 */ /* 0x010fe80000100a00 */
[----:B------:R-:W2:Y:S08]  /*8a1f0*/  LDL.LU R10, [R1+0x40] ;  /* 0x00004000010a7983 */ /* 0x000eb00000300800 */
[----:B------:R0:W-:Y:S04]  /*8a200*/  STL.64 [R1+0x4f0], R4 ;  /* 0x0004f00401007387 */ /* 0x0001e80000100a00 */
[----:B------:R1:W-:Y:S04]  /*8a210*/  STL.64 [R1+0x4f8], R6 ;  /* 0x0004f80601007387 */ /* 0x0003e80000100a00 */
[----:B------:R-:W3:Y:S04]  /*8a220*/  LDL.LU R0, [R1+0x48f4] ;  /* 0x0048f40001007983 */ /* 0x000ee80000300800 */
[----:B0-----:R-:W4:Y:S04]  /*8a230*/  LDL.LU R4, [R1+0x340] ;  /* 0x0003400001047983 */ /* 0x001f280000300800 */
[----:B------:R-:W4:Y:S04]  /*8a240*/  LDL.LU R5, [R1+0x344] ;  /* 0x0003440001057983 */ /* 0x000f280000300800 */
[----:B-1----:R-:W5:Y:S04]  /*8a250*/  LDL.LU R6, [R1+0x348] ;  /* 0x0003480001067983 */ /* 0x002f680000300800 */
[----:B------:R-:W5:Y:S04]  /*8a260*/  LDL.LU R7, [R1+0x34c] ;  /* 0x00034c0001077983 */ /* 0x000f680000300800 */
[----:B-----5:R0:W-:Y:S04]  /*8a270*/  STL.64 [R1+0x47c8], R6 ;  /* 0x0047c80601007387 */ /* 0x0201e80000100a00 */
[----:B----4-:R-:W-:Y:S04]  /*8a280*/  STL.64 [R1+0x47c0], R4 ;  /* 0x0047c00401007387 */ /* 0x010fe80000100a00 */
[----:B------:R-:W4:Y:S04]  /*8a290*/  LDL.LU R8, [R1+0x48] ;  /* 0x0000480001087983 */ /* 0x000f280000300800 */
[----:B------:R-:W4:Y:S04]  /*8a2a0*/  LDL.LU R9, [R1+0x4c] ;  /* 0x00004c0001097983 */ /* 0x000f280000300800 */
[----:B--2---:R-:W-:Y:S04]  /*8a2b0*/  STL.64 [R1+0x47d8], R10 ;  /* 0x0047d80a01007387 */ /* 0x004fe80000100a00 */
[----:B----4-:R1:W-:Y:S04]  /*8a2c0*/  STL.64 [R1+0x47d0], R8 ;  /* 0x0047d00801007387 */ /* 0x0103e80000100a00 */
[----:B0-----:R-:W2:Y:S01]  /*8a2d0*/  LDL.LU R6, [R1+0x50] ;  /* 0x0000500001067983 */ /* 0x001ea20000300800 */
[----:B---3--:R-:W-:-:S03]  /*8a2e0*/  IMAD.MOV.U32 R7, RZ, RZ, R0 ;  /* 0x000000ffff077224 */ /* 0x008fc600078e0000 */
[----:B------:R-:W3:Y:S04]  /*8a2f0*/  LDL.LU R0, [R1+0x48f0] ;  /* 0x0048f00001007983 */ /* 0x000ee80000300800 */
[----:B--2---:R-:W-:Y:S04]  /*8a300*/  STL.64 [R1+0x47e0], R6 ;  /* 0x0047e00601007387 */ /* 0x004fe80000100a00 */
        /* <DEDUP_REMOVED lines=8> */
[----:B------:R-:W3:Y:S04]  /*8a390*/  LDL.LU R0, [R1+0x48ec] ;  /* 0x0048ec0001007983 */ /* 0x000ee80000300800 */
[----:B--2---:R-:W-:Y:S04]  /*8a3a0*/  STL.64 [R1+0x47f8], R4 ;  /* 0x0047f80401007387 */ /* 0x004fe80000100a00 */
[----:B0-----:R-:W2:Y:S04]  /*8a3b0*/  LDL.LU R8, [R1+0x3a0] ;  /* 0x0003a00001087983 */ /* 0x001ea80000300800 */
        /* <DEDUP_REMOVED lines=17> */
[----:B-1----:R-:W4:Y:S01]  /*8a4d0*/  LDL.LU R6, [R1+0x70] ;  /* 0x0000700001067983 */ /* 0x002f220000300800 */
[----:B---3--:R-:W-:-:S03]  /*8a4e0*/  IMAD.MOV.U32 R7, RZ, RZ, R0 ;  /* 0x000000ffff077224 */ /* 0x008fc600078e0000 */
[----:B------:R-:W3:Y:S04]  /*8a4f0*/  LDL.LU R0, [R1+0x48e4] ;  /* 0x0048e40001007983 */ /* 0x000ee80000300800 */
[----:B--2---:R1:W-:Y:S04]  /*8a500*/  STL.64 [R1+0x4828], R4 ;  /* 0x0048280401007387 */ /* 0x0043e80000100a00 */
[----:B----4-:R-:W-:Y:S04]  /*8a510*/  STL.64 [R1+0x4840], R6 ;  /* 0x0048400601007387 */ /* 0x010fe80000100a00 */
[----:B0-----:R-:W2:Y:S04]  /*8a520*/  LDL.LU R8, [R1+0x3f0] ;  /* 0x0003f00001087983 */ /* 0x001ea80000300800 */
[----:B------:R-:W2:Y:S04]  /*8a530*/  LDL.LU R9, [R1+0x3f4] ;  /* 0x0003f40001097983 */ /* 0x000ea80000300800 */
[----:B------:R-:W4:Y:S04]  /*8a540*/  LDL.LU R10, [R1+0x3f8] ;  /* 0x0003f800010a7983 */ /* 0x000f280000300800 */
[----:B------:R-:W4:Y:S04]  /*8a550*/  LDL.LU R11, [R1+0x3fc] ;  /* 0x0003fc00010b7983 */ /* 0x000f280000300800 */
[----:B-1----:R-:W5:Y:S01]  /*8a560*/  LDL.LU R4, [R1+0x78] ;  /* 0x0000780001047983 */ /* 0x002f620000300800 */
[----:B---3--:R-:W-:-:S03]  /*8a570*/  IMAD.MOV.U32 R5, RZ, RZ, R0 ;  /* 0x000000ffff057224 */ /* 0x008fc600078e0000 */
[----:B------:R-:W3:Y:S04]  /*8a580*/  LDL.LU R0, [R1+0x48e0] ;  /* 0x0048e00001007983 */ /* 0x000ee80000300800 */
[----:B-----5:R-:W-:Y:S04]  /*8a590*/  STL.64 [R1+0x4858], R4 ;  /* 0x0048580401007387 */ /* 0x020fe80000100a00 */
[----:B----4-:R-:W-:Y:S04]  /*8a5a0*/  STL.64 [R1+0x4838], R10 ;  /* 0x0048380a01007387 */ /* 0x010fe80000100a00 */
[----:B--2---:R0:W-:Y:S04]  /*8a5b0*/  STL.64 [R1+0x4830], R8 ;  /* 0x0048300801007387 */ /* 0x0041e80000100a00 */
[----:B0-----:R-:W2:Y:S04]  /*8a5c0*/  LDL.LU R8, [R1+0x410] ;  /* 0x0004100001087983 */ /* 0x001ea80000300800 */
[----:B------:R-:W2:Y:S04]  /*8a5d0*/  LDL.LU R9, [R1+0x414] ;  /* 0x0004140001097983 */ /* 0x000ea80000300800 */
[----:B------:R-:W4:Y:S04]  /*8a5e0*/  LDL.LU R10, [R1+0x418] ;  /* 0x00041800010a7983 */ /* 0x000f280000300800 */
[----:B------:R-:W4:Y:S04]  /*8a5f0*/  LDL.LU R11, [R1+0x41c] ;  /* 0x00041c00010b7983 */ /* 0x000f280000300800 */
[----:B------:R-:W5:Y:S01]  /*8a600*/  LDL.LU R6, [R1+0x80] ;  /* 0x0000800001067983 */ /* 0x000f620000300800 */
        /* <DEDUP_REMOVED lines=32> */
[----:B------:R-:W3:Y:S04]  /*8a810*/  LDL.LU R0, [R1+0x14c8] ;  /* 0x0014c80001007983 */ /* 0x000ee80000300800 */
        /* <DEDUP_REMOVED lines=26> */
[----:B------:R0:W-:Y:S04]  /*8a9c0*/  STL.64 [R1+0x4688], R22 ;  /* 0x0046881601007387 */ /* 0x0001e80000100a00 */
[----:B0-----:R-:W4:Y:S04]  /*8a9d0*/  LDL.LU R22, [R1+0x38] ;  /* 0x0000380001167983 */ /* 0x001f280000300800 */
[----:B------:R-:W4:Y:S04]  /*8a9e0*/  LDL.LU R23, [R1+0x3c] ;  /* 0x00003c0001177983 */ /* 0x000f280000300800 */
[----:B------:R0:W-:Y:S04]  /*8a9f0*/  STL.64 [R1+0x4680], R20 ;  /* 0x0046801401007387 */ /* 0x0001e80000100a00 */
[----:B0-----:R-:W4:Y:S04]  /*8aa00*/  LDL.LU R20, [R1+0x14d8] ;  /* 0x0014d80001147983 */ /* 0x001f280000300800 */
[----:B------:R-:W5:Y:S01]  /*8aa10*/  LDL.LU R21, [R1+0x14e4] ;  /* 0x0014e40001157983 */ /* 0x000f620000300800 */
[----:B---3--:R-:W-:-:S03]  /*8aa20*/  IMAD R0, R0, 0x100, R27 ;  /* 0x0000010000007824 */ /* 0x008fc600078e021b */
[----:B------:R-:W3:Y:S01]  /*8aa30*/  LDL.LU R27, [R1+0x48d0] ;  /* 0x0048d000011b7983 */ /* 0x000ee20000300800 */
[----:B------:R-:W-:Y:S02]  /*8aa40*/  F2FP.F16.E4M3.UNPACK_B R24, R24 ;  /* 0x00000018ff18723e */ /* 0x000fe400020006ff */
[----:B------:R-:W-:Y:S01]  /*8aa50*/  F2FP.F16.E4M3.UNPACK_B R25, R25 ;  /* 0x00000019ff19723e */ /* 0x000fe200020006ff */
[----:B------:R-:W-:-:S06]  /*8aa60*/  IMAD R7, R7, 0x100, R29 ;  /* 0x0000010007077824 */ /* 0x000fcc00078e021d */
[----:B--2---:R-:W-:Y:S01]  /*8aa70*/  HMMA.16816.F32 R12, R12, R24, R8 ;  /* 0x000000180c0c723c */ /* 0x004fe20000001808 */
[----:B----4-:R-:W-:Y:S02]  /*8aa80*/  IMAD R20, R20, 0x100, R28 ;  /* 0x0000010014147824 */ /* 0x010fe400078e021c */
[----:B------:R-:W2:Y:S04]  /*8aa90*/  LDL.LU R28, [R1+0x48cc] ;  /* 0x0048cc00011c7983 */ /* 0x000ea80000300800 */
[----:B------:R-:W2:Y:S04]  /*8aaa0*/  LDL.LU R29, [R1+0x48c8] ;  /* 0x0048c800011d7983 */ /* 0x000ea80000300800 */
[----:B------:R-:W4:Y:S04]  /*8aab0*/  LDL.LU.64 R10, [R1+0x48c0] ;  /* 0x0048c000010a7983 */ /* 0x000f280000300a00 */
[----:B------:R-:W4:Y:S01]  /*8aac0*/  LDL.LU.64 R8, [R1+0x48b8] ;  /* 0x0048b80001087983 */ /* 0x000f220000300a00 */
[----:B-----5:R-:W-:-:S03]  /*8aad0*/  IMAD R6, R6, 0x100, R21 ;  /* 0x0000010006067824 */ /* 0x020fc600078e0215 */
[----:B---3--:R-:W-:Y:S04]  /*8aae0*/  STL.64 [R1+0x4708], R26 ;  /* 0x0047081a01007387 */ /* 0x008fe80000100a00 */
[----:B------:R0:W-:Y:S04]  /*8aaf0*/  STL.64 [R1+0x4700], R24 ;  /* 0x0047001801007387 */ /* 0x0001e80000100a00 */
[----:B------:R1:W-:Y:S04]  /*8ab00*/  STL.64 [R1+0x4e0], R12 ;  /* 0x0004e00c01007387 */ /* 0x0003e80000100a00 */
[----:B------:R3:W-:Y:S04]  /*8ab10*/  STL.64 [R1+0x4e8], R14 ;  /* 0x0004e80e01007387 */ /* 0x0007e80000100a00 */
[----:B0-----:R-:W5:Y:S01]  /*8ab20*/  LDL.LU R24, [R1+0x320] ;  /* 0x0003200001187983 */ /* 0x001f620000300800 */
[----:B-1----:R-:W-:-:S02]  /*8ab30*/  F2FP.F16.E4M3.UNPACK_B R12, R0 ;  /* 0x00000000ff0c723e */ /* 0x002fc400020006ff */
[----:B---3--:R-:W-:Y:S02]  /*8ab40*/  F2FP.F16.E4M3.UNPACK_B R14, R20 ;  /* 0x00000014ff0e723e */ /* 0x008fe400020006ff */
[----:B------:R-:W-:Y:S02]  /*8ab50*/  F2FP.F16.E4M3.UNPACK_B R13, R7 ;  /* 0x00000007ff0d723e */ /* 0x000fe400020006ff */
[----:B------:R-:W-:Y:S01]  /*8ab60*/  F2FP.F16.E4M3.UNPACK_B R15, R6 ;  /* 0x00000006ff0f723e */ /* 0x000fe200020006ff */
[----:B------:R-:W5:Y:S04]  /*8ab70*/  LDL.LU R25, [R1+0x324] ;  /* 0x0003240001197983 */ /* 0x000f680000300800 */
[----:B------:R-:W5:Y:S04]  /*8ab80*/  LDL.LU R26, [R1+0x328] ;  /* 0x00032800011a7983 */ /* 0x000f680000300800 */
[----:B------:R-:W5:Y:S01]  /*8ab90*/  LDL.LU R27, [R1+0x32c] ;  /* 0x00032c00011b7983 */ /* 0x000f620000300800 */
[----:B----4-:R-:W-:Y:S03]  /*8aba0*/  HMMA.16816.F32 R4, R12, R4, R8 ;  /* 0x000000040c04723c */ /* 0x010fe60000001808 */
[----:B------:R-:W3:Y:S04]  /*8abb0*/  LDL.LU.64 R10, [R1+0x48b0] ;  /* 0x0048b000010a7983 */ /* 0x000ee80000300a00 */
[----:B------:R-:W3:-:S12]  /*8abc0*/  LDL.LU.64 R8, [R1+0x48a8] ;  /* 0x0048a80001087983 */ /* 0x000ed80000300a00 */
        /* <DEDUP_REMOVED lines=53> */
[----:B------:R-:W4:-:S13]  /*8af20*/  LDL.LU.64 R8, [R1+0x47d0] ;  /* 0x0047d00001087983 */ /* 0x000f1a0000300a00 */
[----:B------:R-:W-:Y:S04]  /*8af30*/  STL.64 [R1+0x3d0], R4 ;  /* 0x0003d00401007387 */ /* 0x000fe80000100a00 */
[----:B------:R0:W-:Y:S04]  /*8af40*/  STL.64 [R1+0x3d8], R6 ;  /* 0x0003d80601007387 */ /* 0x0001e80000100a00 */
[----:B0-----:R-:W3:Y:S04]  /*8af50*/  LDL.LU.64 R6, [R1+0x47c8] ;  /* 0x0047c80001067983 */ /* 0x001ee80000300a00 */
[----:B------:R-:W3:Y:S01]  /*8af60*/  LDL.LU.64 R4, [R1+0x47c0] ;  /* 0x0047c00001047983 */ /* 0x000ee20000300a00 */
[----:B----4-:R-:W-:-:S15]  /*8af70*/  HMMA.16816.F32 R16, R12, R8, R16 ;  /* 0x000000080c10723c */ /* 0x010fde0000001810 */
[----:B------:R-:W-:-:S04]  /*8af80*/  NOP ;  /* 0x0000000000007918 */ /* 0x000fc80000000000 */
[----:B------:R-:W-:Y:S01]  /*8af90*/  STL.64 [R1+0x3a0], R16 ;  /* 0x0003a01001007387 */ /* 0x000fe20000100a00 */
[C---:B---3--:R-:W-:Y:S03]  /*8afa0*/  HMMA.16816.F32 R8, R12.reuse, R10, R4 ;  /* 0x0000000a0c08723c */ /* 0x048fe60000001804 */
[----:B------:R0:W-:Y:S04]  /*8afb0*/  STL.64 [R1+0x3a8], R18 ;  /* 0x0003a81201007387 */ /* 0x0001e80000100a00 */
[----:B0-----:R-:W3:Y:S04]  /*8afc0*/  LDL.LU.64 R18, [R1+0x47b8] ;  /* 0x0047b80001127983 */ /* 0x001ee80000300a00 */
[----:B------:R-:W3:Y:S04]  /*8afd0*/  LDL.LU.64 R16, [R1+0x47b0] ;  /* 0x0047b00001107983 */ /* 0x000ee80000300a00 */
[----:B------:R-:W4:Y:S04]  /*8afe0*/  LDL.LU R0, [R1+0x14e8] ;  /* 0x0014e80001007983 */ /* 0x000f280000300800 */
[----:B------:R-:W2:Y:S04]  /*8aff0*/  LDL.LU.64 R6, [R1+0x47a8] ;  /* 0x0047a80001067983 */ /* 0x000ea80000300a00 */
[----:B------:R-:W3:Y:S04]  /*8b000*/  LDL.LU.64 R4, [R1+0x47a0] ;  /* 0x0047a00001047983 */ /* 0x000ee80000300a00 */
[----:B------:R-:W-:Y:S04]  /*8b010*/  STL.64 [R1+0x380], R8 ;  /* 0x0003800801007387 */ /* 0x000fe80000100a00 */
[----:B------:R0:W-:Y:S04]  /*8b020*/  STL.64 [R1+0x388], R10 ;  /* 0x0003880a01007387 */ /* 0x0001e80000100a00 */
[----:B0-----:R-:W2:Y:S04]  /*8b030*/  LDL.LU.64 R10, [R1+0x4798] ;  /* 0x00479800010a7983 */ /* 0x001ea80000300a00 */
[----:B------:R-:W2:Y:S01]  /*8b040*/  LDL.LU.64 R8, [R1+0x4790] ;  /* 0x0047900001087983 */ /* 0x000ea20000300a00 */
[----:B-----5:R-:W-:-:S15]  /*8b050*/  HMMA.16816.F32 R20, R12, R22, R24 ;  /* 0x000000160c14723c */ /* 0x020fde0000001818 */
[----:B------:R-:W-:-:S04]  /*8b060*/  NOP ;  /* 0x0000000000007918 */ /* 0x000fc80000000000 */
[----:B------:R0:W-:Y:S04]  /*8b070*/  STL.64 [R1+0x360], R20 ;  /* 0x0003601401007387 */ /* 0x0001e80000100a00 */
[----:B------:R1:W-:Y:S04]  /*8b080*/  STL.64 [R1+0x368], R22 ;  /* 0x0003681601007387 */ /* 0x0003e80000100a00 */
[----:B0-----:R-:W5:Y:S01]  /*8b090*/  LDL.LU R20, [R1+0xe0] ;  /* 0x0000e00001147983 */ /* 0x001f620000300800 */
[C---:B---3--:R-:W-:Y:S08]  /*8b0a0*/  HMMA.16816.F32 R16, R12.reuse, R4, R16 ;  /* 0x000000040c10723c */ /* 0x048ff00000001810 */
[C---:B--2---:R-:W-:Y:S11]  /*8b0b0*/  HMMA.16816.F32 R4, R12.reuse, R6, R8 ;  /* 0x000000060c04723c */ /* 0x044ff60000001808 */
[----:B------:R0:W-:Y:S04]  /*8b0c0*/  STL.64 [R1+0x340], R16 ;  /* 0x0003401001007387 */ /* 0x0001e80000100a00 */
[----:B------:R2:W-:Y:S04]  /*8b0d0*/  STL.64 [R1+0x348], R18 ;  /* 0x0003481201007387 */ /* 0x0005e80000100a00 */
[----:B------:R-:W-:Y:S04]  /*8b0e0*/  STL.64 [R1+0x320], R4 ;  /* 0x0003200401007387 */ /* 0x000fe80000100a00 */
[----:B------:R-:W-:Y:S04]  /*8b0f0*/  STL.64 [R1+0x328], R6 ;  /* 0x0003280601007387 */ /* 0x000fe80000100a00 */
[----:B------:R-:W5:Y:S04]  /*8b100*/  LDL.LU R21, [R1+0xe4] ;  /* 0x0000e40001157983 */ /* 0x000f680000300800 */
[----:B-1----:R-:W3:Y:S04]  /*8b110*/  LDL.LU R22, [R1+0xe8] ;  /* 0x0000e80001167983 */ /* 0x002ee80000300800 */
[----:B------:R-:W3:Y:S04]  /*8b120*/  LDL.LU R23, [R1+0xec] ;  /* 0x0000ec0001177983 */ /* 0x000ee80000300800 */
[----:B0-----:R-:W3:Y:S04]  /*8b130*/  LDL.LU R16, [R1+0x130] ;  /* 0x0001300001107983 */ /* 0x001ee80000300800 */
[----:B------:R-:W3:Y:S04]  /*8b140*/  LDL.LU R17, [R1+0x134] ;  /* 0x0001340001117983 */ /* 0x000ee80000300800 */
[----:B--2---:R-:W2:Y:S04]  /*8b150*/  LDL.LU R18, [R1+0x138] ;  /* 0x0001380001127983 */ /* 0x004ea80000300800 */
        /* <DEDUP_REMOVED lines=9> */
[----:B--2---:R0:W-:Y:S04]  /*8b1f0*/  STL.64 [R1+0x4718], R26 ;  /* 0x0047181a01007387 */ /* 0x0041e80000100a00 */
[----:B0-----:R-:W2:Y:S04]  /*8b200*/  LDL.LU R26, [R1] ;  /* 0x00000000011a7983 */ /* 0x001ea80000300800 */
[----:B------:R-:W2:Y:S04]  /*8b210*/  LDL.LU R27, [R1+0x4] ;  /* 0x00000400011b7983 */ /* 0x000ea80000300800 */
[----:B------:R0:W-:Y:S04]  /*8b220*/  STL.64 [R1+0x4710], R24 ;  /* 0x0047101801007387 */ /* 0x0001e80000100a00 */
[----:B--2---:R-:W-:Y:S04]  /*8b230*/  STL.64 [R1+0x4730], R26 ;  /* 0x0047301a01007387 */ /* 0x004fe80000100a00 */
[----:B------:R-:W2:Y:S04]  /*8b240*/  LDL.LU R4, [R1+0x1e0] ;  /* 0x0001e00001047983 */ /* 0x000ea80000300800 */
[----:B------:R-:W2:Y:S04]  /*8b250*/  LDL.LU R5, [R1+0x1e4] ;  /* 0x0001e40001057983 */ /* 0x000ea80000300800 */
[----:B------:R-:W2:Y:S04]  /*8b260*/  LDL.LU R6, [R1+0x1e8] ;  /* 0x0001e80001067983 */ /* 0x000ea80000300800 */
[----:B------:R-:W2:Y:S04]  /*8b270*/  LDL.LU R7, [R1+0x1ec] ;  /* 0x0001ec0001077983 */ /* 0x000ea80000300800 */
[----:B0-----:R-:W2:Y:S04]  /*8b280*/  LDL.LU R24, [R1+0x8] ;  /* 0x0000080001187983 */ /* 0x001ea80000300800 */
[----:B------:R-:W2:Y:S04]  /*8b290*/  LDL.LU R25, [R1+0xc] ;  /* 0x00000c0001197983 */ /* 0x000ea80000300800 */
[----:B--2---:R-:W-:Y:S04]  /*8b2a0*/  STL.64 [R1+0x4748], R24 ;  /* 0x0047481801007387 */ /* 0x004fe80000100a00 */
        /* <DEDUP_REMOVED lines=24> */
[----:B------:R-:W3:Y:S04]  /*8b430*/  LDL.LU R26, [R1+0x20] ;  /* 0x00002000011a7983 */ /* 0x000ee80000300800 */
[----:B------:R-:W3:Y:S04]  /*8b440*/  LDL.LU R27, [R1+0x24] ;  /* 0x00002400011b7983 */ /* 0x000ee80000300800 */
        /* <DEDUP_REMOVED lines=20> */
[----:B0-----:R-:W4:Y:S04]  /*8b590*/  LDL.LU R8, [R1+0x1a0] ;  /* 0x0001a00001087983 */ /* 0x001f280000300800 */
[----:B------:R-:W4:Y:S04]  /*8b5a0*/  LDL.LU R9, [R1+0x1a4] ;  /* 0x0001a40001097983 */ /* 0x000f280000300800 */
[----:B------:R-:W4:Y:S04]  /*8b5b0*/  LDL.LU R10, [R1+0x1a8] ;  /* 0x0001a800010a7983 */ /* 0x000f280000300800 */
[----:B------:R-:W4:Y:S04]  /*8b5c0*/  LDL.LU R11, [R1+0x1ac] ;  /* 0x0001ac00010b7983 */ /* 0x000f280000300800 */
[----:B------:R-:W-:Y:S04]  /*8b5d0*/  STL.64 [R1+0x46b8], R18 ;  /* 0x0046b81201007387 */ /* 0x000fe80000100a00 */
[----:B---3--:R0:W-:Y:S04]  /*8b5e0*/  STL.64 [R1+0x46b0], R16 ;  /* 0x0046b01001007387 */ /* 0x0081e80000100a00 */
[----:B0-----:R-:W3:Y:S04]  /*8b5f0*/  LDL.LU R16, [R1+0x150] ;  /* 0x0001500001107983 */ /* 0x001ee80000300800 */
[----:B------:R-:W3:Y:S04]  /*8b600*/  LDL.LU R17, [R1+0x154] ;  /* 0x0001540001117983 */ /* 0x000ee80000300800 */
[----:B------:R-:W3:Y:S04]  /*8b610*/  LDL.LU R18, [R1+0x158] ;  /* 0x0001580001127983 */ /* 0x000ee80000300800 */
[----:B------:R-:W3:Y:S04]  /*8b620*/  LDL.LU R19, [R1+0x15c] ;  /* 0x00015c0001137983 */ /* 0x000ee80000300800 */
[----:B------:R-:W-:Y:S04]  /*8b630*/  STL.64 [R1+0x4698], R22 ;  /* 0x0046981601007387 */ /* 0x000fe80000100a00 */
[----:B-----5:R0:W-:Y:S04]  /*8b640*/  STL.64 [R1+0x4690], R20 ;  /* 0x0046901401007387 */ /* 0x0201e80000100a00 */
[----:B0-----:R-:W5:Y:S04]  /*8b650*/  LDL.LU R20, [R1+0x120] ;  /* 0x0001200001147983 */ /* 0x001f680000300800 */
[----:B------:R-:W5:Y:S04]  /*8b660*/  LDL.LU R21, [R1+0x124] ;  /* 0x0001240001157983 */ /* 0x000f680000300800 */
[----:B------:R-:W5:Y:S04]  /*8b670*/  LDL.LU R22, [R1+0x128] ;  /* 0x0001280001167983 */ /* 0x000f680000300800 */
[----:B------:R-:W5:Y:S01]  /*8b680*/  LDL.LU R23, [R1+0x12c] ;  /* 0x00012c0001177983 */ /* 0x000f620000300800 */
[----:B--2---:R-:W-:Y:S03]  /*8b690*/  HMMA.16816.F32 R24, R12, R26, R4 ;  /* 0x0000001a0c18723c */ /* 0x004fe60000001804 */
        /* <DEDUP_REMOVED lines=35> */
[----:B------:R-:W3:Y:S04]  /*8b8d0*/  LDL.LU.64 R24, [R1+0x4700] ;  /* 0x0047000001187983 */ /* 0x000ee80000300a00 */
[----:B------:R-:W3:Y:S04]  /*8b8e0*/  LDL.LU R28, [R1+0x1504] ;  /* 0x00150400011c7983 */ /* 0x000ee80000300800 */
        /* <DEDUP_REMOVED lines=19> */
[----:B------:R-:W4:Y:S04]  /*8ba20*/  LDL.LU.64 R4, [R1+0x46e0] ;  /* 0x0046e00001047983 */ /* 0x000f280000300a00 */
[----:B------:R-:W2:Y:S04]  /*8ba30*/  LDL.LU R2, [R1+0x14fc] ;  /* 0x0014fc0001027983 */ /* 0x000ea80000300800 */
[----:B------:R-:W2:Y:S01]  /*8ba40*/  LDL.LU R3, [R1+0x14f8] ;  /* 0x0014f80001037983 */ /* 0x000ea20000300800 */
[----:B----4-:R-:W-:-:S15]  /*8ba50*/  HMMA.16816.F32 R8, R12, R4, R8 ;  /* 0x000000040c08723c */ /* 0x010fde0000001808 */
[----:B------:R-:W-:-:S04]  /*8ba60*/  NOP ;  /* 0x0000000000007918 */ /* 0x000fc80000000000 */
[----:B------:R-:W-:Y:S04]  /*8ba70*/  STL.64 [R1+0x1c0], R8 ;  /* 0x0001c00801007387 */ /* 0x000fe80000100a00 */
[----:B------:R0:W-:Y:S04]  /*8ba80*/  STL.64 [R1+0x1c8], R10 ;  /* 0x0001c80a01007387 */ /* 0x0001e80000100a00 */
[----:B0-----:R-:W3:Y:S04]  /*8ba90*/  LDL.LU.64 R10, [R1+0x46d8] ;  /* 0x0046d800010a7983 */ /* 0x001ee80000300a00 */
[----:B------:R-:W3:Y:S04]  /*8baa0*/  LDL.LU.64 R8, [R1+0x46d0] ;  /* 0x0046d00001087983 */ /* 0x000ee80000300a00 */
[----:B------:R-:W4:Y:S01]  /*8bab0*/  LDL.LU R5, [R1+0x14ec] ;  /* 0x0014ec0001057983 */ /* 0x000f220000300800 */
[----:B---3--:R-:W-:-:S15]  /*8bac0*/  HMMA.16816.F32 R8, R12, R6, R8 ;  /* 0x000000060c08723c */ /* 0x008fde0000001808 */
[----:B------:R-:W-:-:S04]  /*8bad0*/  NOP ;  /* 0x0000000000007918 */ /* 0x000fc80000000000 */
[----:B------:R-:W-:Y:S04]  /*8bae0*/  STL.64 [R1+0x1a0], R8 ;  /* 0x0001a00801007387 */ /* 0x000fe80000100a00 */
[----:B------:R0:W-:Y:S04]  /*8baf0*/  STL.64 [R1+0x1a8], R10 ;  /* 0x0001a80a01007387 */ /* 0x0001e80000100a00 */
[----:B0-----:R-:W3:Y:S04]  /*8bb00*/  LDL.LU.64 R10, [R1+0x46c8] ;  /* 0x0046c800010a7983 */ /* 0x001ee80000300a00 */
[----:B------:R-:W2:Y:S02]  /*8bb10*/  LDL.LU.64 R8, [R1+0x46c0] ;  /* 0x0046c00001087983 */ /* 0x000ea40000300a00 */
[----:B--2---:R-:W-:-:S15]  /*8bb20*/  HMMA.16816.F32 R16, R12, R8, R16 ;  /* 0x000000080c10723c */ /* 0x004fde0000001810 */
[----:B------:R-:W-:-:S04]  /*8bb30*/  NOP ;  /* 0x0000000000007918 */ /* 0x000fc80000000000 */
[----:B------:R-:W-:Y:S04]  /*8bb40*/  STL.64 [R1+0x170], R16 ;  /* 0x0001701001007387 */ /* 0x000fe80000100a00 */
[----:B------:R0:W-:Y:S04]  /*8bb50*/  STL.64 [R1+0x178], R18 ;  /* 0x0001781201007387 */ /* 0x0001e80000100a00 */
[----:B0-----:R-:W3:Y:S04]  /*8bb60*/  LDL.LU.64 R18, [R1+0x46b8] ;  /* 0x0046b80001127983 */ /* 0x001ee80000300a00 */
[----:B------:R-:W3:Y:S02]  /*8bb70*/  LDL.LU.64 R16, [R1+0x46b0] ;  /* 0x0046b00001107983 */ /* 0x000ee40000300a00 */
[----:B---3--:R-:W-:Y:S02]  /*8bb80*/  HMMA.16816.F32 R8, R12, R10, R16 ;  /* 0x0000000a0c08723c */ /* 0x008fe40000001810 */
[----:B------:R-:W2:Y:S04]  /*8bb90*/  LDL.LU.64 R18, [R1+0x46a8] ;  /* 0x0046a80001127983 */ /* 0x000ea80000300a00 */
[----:B------:R-:W5:-:S13]  /*8bba0*/  LDL.LU.64 R16, [R1+0x46a0] ;  /* 0x0046a00001107983 */ /* 0x000f5a0000300a00 */
[----:B------:R0:W-:Y:S04]  /*8bbb0*/  STL.64 [R1+0x150], R8 ;  /* 0x0001500801007387 */ /* 0x0001e80000100a00 */
[----:B------:R1:W-:Y:S04]  /*8bbc0*/  STL.64 [R1+0x158], R10 ;  /* 0x0001580a01007387 */ /* 0x0003e80000100a00 */
[----:B0-----:R-:W3:Y:S04]  /*8bbd0*/  LDL.LU R8, [R1+0xa0] ;  /* 0x0000a00001087983 */ /* 0x001ee80000300800 */
[----:B------:R-:W3:Y:S04]  /*8bbe0*/  LDL.LU R9, [R1+0xa4] ;  /* 0x0000a40001097983 */ /* 0x000ee80000300800 */
[----:B-1----:R-:W3:Y:S04]  /*8bbf0*/  LDL.LU R10, [R1+0xa8] ;  /* 0x0000a800010a7983 */ /* 0x002ee80000300800 */
[----:B------:R-:W3:Y:S01]  /*8bc00*/  LDL.LU R11, [R1+0xac] ;  /* 0x0000ac00010b7983 */ /* 0x000ee20000300800 */
[----:B-----5:R-:W-:-:S15]  /*8bc10*/  HMMA.16816.F32 R20, R12, R16, R20 ;  /* 0x000000100c14723c */ /* 0x020fde0000001814 */
        /* <DEDUP_REMOVED lines=12> */
[----:B-1----:R-:W2:Y:S04]  /*8bce0*/  LDL.LU R18, [R1+0xb8] ;  /* 0x0000b80001127983 */ /* 0x002ea80000300800 */
[----:B------:R-:W2:Y:S01]  /*8bcf0*/  LDL.LU R19, [R1+0xbc] ;  /* 0x0000bc0001137983 */ /* 0x000ea20000300800 */
[----:B-----5:R-:W-:-:S15]  /*8bd00*/  HMMA.16816.F32 R24, R12, R20, R24 ;  /* 0x000000140c18723c */ /* 0x020fde0000001818 */
[----:B------:R-:W-:-:S04]  /*8bd10*/  NOP ;  /* 0x0000000000007918 */ /* 0x000fc80000000000 */
[----:B------:R-:W-:Y:S04]  /*8bd20*/  STL.64 [R1+0xc0], R24 ;  /* 0x0000c01801007387 */ /* 0x000fe80000100a00 */
[----:B------:R0:W-:Y:S04]  /*8bd30*/  STL.64 [R1+0xc8], R26 ;  /* 0x0000c81a01007387 */ /* 0x0001e80000100a00 */
[----:B0-----:R-:W5:Y:S04]  /*8bd40*/  LDL.LU.64 R26, [R1+0x4678] ;  /* 0x00467800011a7983 */ /* 0x001f680000300a00 */
[----:B------:R-:W3:Y:S01]  /*8bd50*/  LDL.LU.64 R24, [R1+0x4670] ;  /* 0x0046700001187983 */ /* 0x000ee20000300a00 */
[----:B--2---:R-:W-:-:S15]  /*8bd60*/  HMMA.16816.F32 R16, R12, R22, R16 ;  /* 0x000000160c10723c */ /* 0x004fde0000001810 */
[----:B------:R-:W-:-:S04]  /*8bd70*/  NOP ;  /* 0x0000000000007918 */ /* 0x000fc80000000000 */
[----:B------:R-:W-:Y:S04]  /*8bd80*/  STL.64 [R1+0xb0], R16 ;  /* 0x0000b01001007387 */ /* 0x000fe80000100a00 */
[----:B------:R-:W-:Y:S01]  /*8bd90*/  STL.64 [R1+0xb8], R18 ;  /* 0x0000b81201007387 */ /* 0x000fe20000100a00 */
[----:B---3--:R-:W-:Y:S03]  /*8bda0*/  HMMA.16816.F32 R12, R12, R24, R8 ;  /* 0x000000180c0c723c */ /* 0x008fe60000001808 */
[----:B------:R-:W2:-:S15]  /*8bdb0*/  LDL.LU R8, [R1+0x1b0] ;  /* 0x0001b00001087983 */ /* 0x000e9e0000300800 */
[----:B------:R-:W-:Y:S01]  /*8bdc0*/  NOP ;  /* 0x0000000000007918 */ /* 0x000fe20000000000 */
[----:B------:R-:W-:Y:S04]  /*8bdd0*/  STL.64 [R1+0xa0], R12 ;  /* 0x0000a00c01007387 */ /* 0x000fe80000100a00 */
[----:B------:R-:W-:Y:S04]  /*8bde0*/  STL.64 [R1+0xa8], R14 ;  /* 0x0000a80e01007387 */ /* 0x000fe80000100a00 */
[----:B------:R-:W2:Y:S04]  /*8bdf0*/  LDL.LU R9, [R1+0x1b4] ;  /* 0x0001b40001097983 */ /* 0x000ea80000300800 */
[----:B------:R-:W3:Y:S04]  /*8be00*/  LDL.LU R10, [R1+0x1b8] ;  /* 0x0001b800010a7983 */ /* 0x000ee80000300800 */
[----:B------:R-:W3:Y:S04]  /*8be10*/  LDL.LU R11, [R1+0x1bc] ;  /* 0x0001bc00010b7983 */ /* 0x000ee80000300800 */
[----:B---3--:R-:W-:Y:S04]  /*8be20*/  STL.64 [R1+0x4610], R10 ;  /* 0x0046100a01007387 */ /* 0x008fe80000100a00 */
[----:B--2---:R-:W-:Y:S04]  /*8be30*/  STL.64 [R1+0x4608], R8 ;  /* 0x0046080801007387 */ /* 0x004fe80000100a00 */
        /* <DEDUP_REMOVED lines=16> */
[----:B------:R-:W2:Y:S04]  /*8bf40*/  LDL.LU R19, [R1+0x884] ;  /* 0x0008840001137983 */ /* 0x000ea80000300800 */
[----:B--2---:R-:W-:Y:S04]  /*8bf50*/  STL [R1+0x4658], R19 ;  /* 0x0046581301007387 */ /* 0x004fe80000100800 */
[----:B------:R-:W2:Y:S04]  /*8bf60*/  LDL.LU R16, [R1+0x870] ;  /* 0x0008700001107983 */ /* 0x000ea80000300800 */
[----:B---3--:R-:W-:Y:S04]  /*8bf70*/  STL.64 [R1+0x4640], R22 ;  /* 0x0046401601007387 */ /* 0x008fe80000100a00 */
[----:B------:R0:W-:Y:S04]  /*8bf80*/  STL.64 [R1+0x4638], R20 ;  /* 0x0046381401007387 */ /* 0x0001e80000100a00 */
[----:B0-----:R-:W3:Y:S04]  /*8bf90*/  LDL.LU R20, [R1+0x110] ;  /* 0x0001100001147983 */ /* 0x001ee80000300800 */
[----:B------:R-:W3:Y:S04]  /*8bfa0*/  LDL.LU R21, [R1+0x114] ;  /* 0x0001140001157983 */ /* 0x000ee80000300800 */
[----:B------:R-:W2:Y:S04]  /*8bfb0*/  LDL.LU R22, [R1+0x118] ;  /* 0x0001180001167983 */ /* 0x000ea80000300800 */
[----:B------:R-:W2:Y:S04]  /*8bfc0*/  LDL.LU R23, [R1+0x11c] ;  /* 0x00011c0001177983 */ /* 0x000ea80000300800 */
[----:B------:R-:W3:Y:S04]  /*8bfd0*/  LDL.LU R18, [R1+0x890] ;  /* 0x0008900001127983 */ /* 0x000ee80000300800 */
[----:B------:R-:W4:Y:S04]  /*8bfe0*/  LDL.LU R8, [R1+0x894] ;  /* 0x0008940001087983 */ /* 0x000f280000300800 */
[----:B------:R-:W4:Y:S04]  /*8bff0*/  LDL.LU R17, [R1+0x880] ;  /* 0x0008800001117983 */ /* 0x000f280000300800 */
[----:B--2---:R-:W-:Y:S04]  /*8c000*/  STL.64 [R1+0x4650], R22 ;  /* 0x0046501601007387 */ /* 0x004fe80000100a00 */
[----:B---3--:R0:W-:Y:S04]  /*8c010*/  STL.64 [R1+0x4648], R20 ;  /* 0x0046481401007387 */ /* 0x0081e80000100a00 */
[----:B0-----:R-:W2:Y:S04]  /*8c020*/  LDL.LU R20, [R1+0x100] ;  /* 0x0001000001147983 */ /* 0x001ea80000300800 */
[----:B------:R-:W2:Y:S04]  /*8c030*/  LDL.LU R21, [R1+0x104] ;  /* 0x0001040001157983 */ /* 0x000ea80000300800 */
[----:B------:R-:W3:Y:S04]  /*8c040*/  LDL.LU R22, [R1+0x108] ;  /* 0x0001080001167983 */ /* 0x000ee80000300800 */
[----:B------:R-:W3:Y:S01]  /*8c050*/  LDL.LU R23, [R1+0x10c] ;  /* 0x00010c0001177983 */ /* 0x000ee20000300800 */
[----:B------:R-:W-:-:S02]  /*8c060*/  IMAD R2, R3, 0x100, R2 ;  /* 0x0000010003027824 */ /* 0x000fc400078e0202 */
[----:B----4-:R-:W-:Y:S02]  /*8c070*/  IMAD R0, R0, 0x100, R5 ;  /* 0x0000010000007824 */ /* 0x010fe400078e0205 */
[----:B-----5:R-:W-:Y:S02]  /*8c080*/  IMAD R3, R27, 0x100, R26 ;  /* 0x000001001b037824 */ /* 0x020fe400078e021a */
[----:B------:R-:W-:Y:S01]  /*8c090*/  IMAD R4, R29, 0x100, R28 ;  /* 0x000001001d047824 */ /* 0x000fe200078e021c */
[----:B---3--:R-:W-:Y:S04]  /*8c0a0*/  STL.64 [R1+0x4668], R22 ;  /* 0x0046681601007387 */ /* 0x008fe80000100a00 */
[----:B--2---:R0:W-:Y:S04]  /*8c0b0*/  STL.64 [R1+0x4660], R20 ;  /* 0x0046601401007387 */ /* 0x0041e80000100a00 */
[----:B0-----:R-:W2:Y:S04]  /*8c0c0*/  LDL.LU R20, [R1+0xd0] ;  /* 0x0000d00001147983 */ /* 0x001ea80000300800 */
[----:B------:R-:W2:Y:S04]  /*8c0d0*/  LDL.LU R21, [R1+0xd4] ;  /* 0x0000d40001157983 */ /* 0x000ea80000300800 */
[----:B------:R-:W2:Y:S04]  /*8c0e0*/  LDL.LU R22, [R1+0xd8] ;  /* 0x0000d80001167983 */ /* 0x000ea80000300800 */
[----:B------:R-:W2:Y:S01]  /*8c0f0*/  LDL.LU R23, [R1+0xdc] ;  /* 0x0000dc0001177983 */ /* 0x000ea20000300800 */
[----:B------:R-:W-:-:S02]  /*8c100*/  F2FP.F16.E4M3.UNPACK_B R12, R0 ;  /* 0x00000000ff0c723e */ /* 0x000fc400020006ff */
[----:B------:R-:W-:Y:S02]  /*8c110*/  F2FP.F16.E4M3.UNPACK_B R14, R2 ;  /* 0x00000002ff0e723e */ /* 0x000fe400020006ff */
[----:B------:R-:W-:Y:S02]  /*8c120*/  F2FP.F16.E4M3.UNPACK_B R13, R3 ;  /* 0x00000003ff0d723e */ /* 0x000fe400020006ff */
[----:B------:R-:W-:Y:S02]  /*8c130*/  F2FP.F16.E4M3.UNPACK_B R15, R4 ;  /* 0x00000004ff0f723e */ /* 0x000fe400020006ff */
[----:B------:R-:W-:Y:S02]  /*8c140*/  F2FP.F16.E4M3.UNPACK_B R18, R18.H1 ;  /* 0x00000012ff12723e */ /* 0x000fe400030006ff */
[----:B------:R-:W-:Y:S01]  /*8c150*/  F2FP.F16.E4M3.UNPACK_B R19, R8.H1 ;  /* 0x00000008ff13723e */ /* 0x000fe200030006ff */
        /* <DEDUP_REMOVED lines=12> */
[----:B------:R-:W-:Y:S01]  /*8c220*/  IMAD.MOV.U32 R0, RZ, RZ, R19 ;  /* 0x000000ffff007224 */ /* 0x000fe200078e0013 */
[----:B--2---:R-:W-:-:S15]  /*8c230*/  HMMA.16816.F32 R20, R12, R18, R20 ;  /* 0x000000120c14723c */ /* 0x004fde0000001814 */
[----:B------:R-:W-:-:S04]  /*8c240*/  NOP ;  /* 0x0000000000007918 */ /* 0x000fc80000000000 */
[----:B------:R-:W-:Y:S04]  /*8c250*/  STL.64 [R1+0xd0], R20 ;  /* 0x0000d01401007387 */ /* 0x000fe80000100a00 */
[----:B------:R0:W-:Y:S04]  /*8c260*/  STL.64 [R1+0xd8], R22 ;  /* 0x0000d81601007387 */ /* 0x0001e80000100a00 */
[----:B0-----:R-:W2:Y:S04]  /*8c270*/  LDL.LU.64 R22, [R1+0x4668] ;  /* 0x0046680001167983 */ /* 0x001ea80000300a00 */
[----:B------:R-:W2:Y:S04]  /*8c280*/  LDL.LU.64 R20, [R1+0x4660] ;  /* 0x0046600001147983 */ /* 0x000ea80000300a00 */
[----:B------:R-:W2:Y:S01]  /*8c290*/  LDL.LU R19, [R1+0x4658] ;  /* 0x0046580001137983 */ /* 0x000ea20000300800 */
[----:B------:R-:W-:-:S02]  /*8c2a0*/  F2FP.F16.E4M3.UNPACK_B R2, R17.H1 ;  /* 0x00000011ff02723e */ /* 0x000fc400030006ff */
[----:B--2---:R-:W-:-:S07]  /*8c2b0*/  F2FP.F16.E4M3.UNPACK_B R3, R19.H1 ;  /* 0x00000013ff03723e */ /* 0x004fce00030006ff */
[----:B------:R-:W-:-:S15]  /*8c2c0*/  HMMA.16816.F32 R20, R12, R2, R20 ;  /* 0x000000020c14723c */ /* 0x000fde0000001814 */
[----:B------:R-:W-:-:S04]  /*8c2d0*/  NOP ;  /* 0x0000000000007918 */ /* 0x000fc80000000000 */
[----:B------:R-:W-:Y:S04]  /*8c2e0*/  STL.64 [R1+0xe0], R20 ;  /* 0x0000e01401007387 */ /* 0x000fe80000100a00 */
[----:B------:R0:W-:Y:S04]  /*8c2f0*/  STL.64 [R1+0xe8], R22 ;  /* 0x0000e81601007387 */ /* 0x0001e80000100a00 */
[----:B0-----:R-:W2:Y:S04]  /*8c300*/  LDL.LU.64 R22, [R1+0x4650] ;  /* 0x0046500001167983 */ /* 0x001ea80000300a00 */
[----:B------:R-:W2:Y:S01]  /*8c310*/  LDL.LU.64 R20, [R1+0x4648] ;  /* 0x0046480001147983 */ /* 0x000ea20000300a00 */
[----:B------:R-:W-:-:S02]  /*8c320*/  F2FP.F16.E4M3.UNPACK_B R8, R16.H1 ;  /* 0x00000010ff08723e */ /* 0x000fc400030006ff */
[----:B---3--:R-:W-:Y:S01]  /*8c330*/  F2FP.F16.E4M3.UNPACK_B R9, R9.H1 ;  /* 0x00000009ff09723e */ /* 0x008fe200030006ff */
[----:B------:R-:W-:Y:S02]  /*8c340*/  IMAD.MOV.U32 R17, RZ, RZ, R18 ;  /* 0x000000ffff117224 */ /* 0x000fe400078e0012 */
[----:B------:R-:W-:Y:S02]  /*8c350*/  IMAD.MOV.U32 R19, RZ, RZ, R2 ;  /* 0x000000ffff137224 */ /* 0x000fe400078e0002 */
[----:B------:R-:W-:Y:S01]  /*8c360*/  IMAD.MOV.U32 R18, RZ, RZ, R3 ;  /* 0x000000ffff127224 */ /* 0x000fe200078e0003 */
[----:B------:R-:W-:Y:S04]  /*8c370*/  STL [R1+0x88], R8 ;  /* 0x0000880801007387 */ /* 0x000fe80000100800 */
[----:B------:R-:W-:Y:S04]  /*8c380*/  STL.64 [R1+0x4550], R18 ;  /* 0x0045501201007387 */ /* 0x000fe80000100a00 */
[----:B------:R0:W-:Y:S04]  /*8c390*/  STL [R1+0x4548], R17 ;  /* 0x0045481101007387 */ /* 0x0001e80000100800 */
[----:B------:R-:W3:Y:S04]  /*8c3a0*/  LDL.LU R16, [R1+0x180] ;  /* 0x0001800001107983 */ /* 0x000ee80000300800 */
[----:B0-----:R-:W3:Y:S04]  /*8c3b0*/  LDL.LU R17, [R1+0x184] ;  /* 0x0001840001117983 */ /* 0x001ee80000300800 */
        /* <DEDUP_REMOVED lines=10> */
[----:B-----5:R-:W-:-:S05]  /*8c460*/  F2FP.F16.E4M3.UNPACK_B R3, R11.H1 ;  /* 0x0000000bff03723e */ /* 0x020fca00030006ff */
        /* <DEDUP_REMOVED lines=9> */
[----:B------:R2:W-:Y:S01]  /*8c500*/  STL.64 [R1+0x78], R8 ;  /* 0x0000780801007387 */ /* 0x0005e20000100a00 */
[----:B------:R-:W-:Y:S02]  /*8c510*/  F2FP.F16.E4M3.UNPACK_B R2, R6.H1 ;  /* 0x00000006ff02723e */ /* 0x000fe400030006ff */
[----:B------:R-:W-:-:S07]  /*8c520*/  F2FP.F16.E4M3.UNPACK_B R3, R7.H1 ;  /* 0x00000007ff03723e */ /* 0x000fce00030006ff */
[C---:B---3--:R-:W-:Y:S08]  /*8c530*/  HMMA.16816.F32 R16, R12.reuse, R2, R16 ;  /* 0x000000020c10723c */ /* 0x048ff00000001810 */
[----:B--2---:R-:W-:Y:S01]  /*8c540*/  HMMA.16816.F32 R8, R12, R8, R20 ;  /* 0x000000080c08723c */ /* 0x004fe20000001814 */
[----:B------:R-:W2:Y:S04]  /*8c550*/  LDL.LU.64 R22, [R1+0x4620] ;  /* 0x0046200001167983 */ /* 0x000ea80000300a00 */
[----:B------:R-:W2:-:S14]  /*8c560*/  LDL.LU.64 R20, [R1+0x4618] ;  /* 0x0046180001147983 */ /* 0x000e9c0000300a00 */
[----:B------:R-:W-:Y:S04]  /*8c570*/  STL.64 [R1+0x140], R8 ;  /* 0x0001400801007387 */ /* 0x000fe80000100a00 */
[----:B------:R0:W-:Y:S04]  /*8c580*/  STL.64 [R1+0x148], R10 ;  /* 0x0001480a01007387 */ /* 0x0001e80000100a00 */
[----:B0-----:R-:W3:Y:S04]  /*8c590*/  LDL.LU.64 R10, [R1+0x4610] ;  /* 0x00461000010a7983 */ /* 0x001ee80000300a00 */
[----:B------:R-:W3:Y:S01]  /*8c5a0*/  LDL.LU.64 R8, [R1+0x4608] ;  /* 0x0046080001087983 */ /* 0x000ee20000300a00 */
[----:B------:R-:W-:-:S02]  /*8c5b0*/  F2FP.F16.E4M3.UNPACK_B R4, R5.H1 ;  /* 0x00000005ff04723e */ /* 0x000fc400030006ff */
[----:B------:R-:W-:Y:S01]  /*8c5c0*/  F2FP.F16.E4M3.UNPACK_B R5, R26.H1 ;  /* 0x0000001aff05723e */ /* 0x000fe200030006ff */
[----:B------:R0:W-:Y:S04]  /*8c5d0*/  STL.64 [R1+0x70], R2 ;  /* 0x0000700201007387 */ /* 0x0001e80000100a00 */
[----:B------:R-:W-:Y:S04]  /*8c5e0*/  STL.64 [R1+0x160], R16 ;  /* 0x0001601001007387 */ /* 0x000fe80000100a00 */
[----:B------:R2:W-:Y:S04]  /*8c5f0*/  STL.64 [R1+0x168], R18 ;  /* 0x0001681201007387 */ /* 0x0005e80000100a00 */
[----:B------:R-:W-:Y:S01]  /*8c600*/  STL.64 [R1+0x68], R4 ;  /* 0x0000680401007387 */ /* 0x000fe20000100a00 */
[----:B0-----:R-:W-:-:S02]  /*8c610*/  F2FP.F16.E4M3.UNPACK_B R2, R27.H1 ;  /* 0x0000001bff02723e */ /* 0x001fc400030006ff */
[----:B------:R-:W-:Y:S01]  /*8c620*/  F2FP.F16.E4M3.UNPACK_B R3, R28.H1 ;  /* 0x0000001cff03723e */ /* 0x000fe200030006ff */
[----:B--2---:R-:W-:-:S15]  /*8c630*/  HMMA.16816.F32 R16, R12, R4, R20 ;  /* 0x000000040c10723c */ /* 0x004fde0000001814 */
[----:B------:R-:W-:-:S04]  /*8c640*/  NOP ;  /* 0x0000000000007918 */ /* 0x000fc80000000000 */
[----:B------:R-:W-:Y:S04]  /*8c650*/  STL.64 [R1+0x190], R16 ;  /* 0x0001901001007387 */ /* 0x000fe80000100a00 */
[----:B------:R3:W-:Y:S02]  /*8c660*/  STL.64 [R1+0x198], R18 ;  /* 0x0001981201007387 */ /* 0x0007e40000100a00 */
[----:B---3--:R-:W-:Y:S01]  /*8c670*/  HMMA.16816.F32 R16, R12, R2, R8 ;  /* 0x000000020c10723c */ /* 0x008fe20000001808 */
[----:B------:R-:W-:Y:S01]  /*8c680*/  F2FP.F16.E4M3.UNPACK_B R5, R29.H1 ;  /* 0x0000001dff05723e */ /* 0x000fe200030006ff */
[----:B------:R-:W-:Y:S04]  /*8c690*/  STL.64 [R1+0x60], R2 ;  /* 0x0000600201007387 */ /* 0x000fe80000100a00 */
[----:B------:R-:W2:-:S13]  /*8c6a0*/  LDL.LU R8, [R1+0x2e0] ;  /* 0x0002e00001087983 */ /* 0x000e9a0000300800 */
[----:B------:R0:W-:Y:S04]  /*8c6b0*/  STL.64 [R1+0x1b0], R16 ;  /* 0x0001b01001007387 */ /* 0x0001e80000100a00 */
[----:B------:R1:W-:Y:S04]  /*8c6c0*/  STL.64 [R1+0x1b8], R18 ;  /* 0x0001b81201007387 */ /* 0x0003e80000100a00 */
[----:B------:R-:W2:Y:S04]  /*8c6d0*/  LDL.LU R9, [R1+0x2e4] ;  /* 0x0002e40001097983 */ /* 0x000ea80000300800 */
[----:B------:R-:W-:Y:S04]  /*8c6e0*/  STL [R1+0x58], R5 ;  /* 0x0000580501007387 */ /* 0x000fe80000100800 */
[----:B------:R-:W3:Y:S04]  /*8c6f0*/  LDL.LU R10, [R1+0x2e8] ;  /* 0x0002e800010a7983 */ /* 0x000ee80000300800 */
[----:B------:R-:W3:Y:S04]  /*8c700*/  LDL.LU R11, [R1+0x2ec] ;  /* 0x0002ec00010b7983 */ /* 0x000ee80000300800 */
[----:B---3--:R-:W-:Y:S04]  /*8c710*/  STL.64 [R1+0x4560], R10 ;  /* 0x0045600a01007387 */ /* 0x008fe80000100a00 */
[----:B--2---:R-:W-:Y:S04]  /*8c720*/  STL.64 [R1+0x4558], R8 ;  /* 0x0045580801007387 */ /* 0x004fe80000100a00 */
[----:B0-----:R-:W2:Y:S04]  /*8c730*/  LDL.LU R16, [R1+0x2c0] ;  /* 0x0002c00001107983 */ /* 0x001ea80000300800 */
[----:B------:R-:W2:Y:S04]  /*8c740*/  LDL.LU R17, [R1+0x2c4] ;  /* 0x0002c40001117983 */ /* 0x000ea80000300800 */
        /* <DEDUP_REMOVED lines=25> */
[----:B------:R-:W2:Y:S04]  /*8c8e0*/  LDL.LU R9, [R1+0x7f4] ;  /* 0x0007f40001097983 */ /* 0x000ea80000300800 */
[----:B------:R-:W2:Y:S04]  /*8c8f0*/  LDL.LU R10, [R1+0x7e0] ;  /* 0x0007e000010a7983 */ /* 0x000ea80000300800 */
[----:B--2---:R0:W-:Y:S04]  /*8c900*/  STL.64 [R1+0x45c0], R10 ;  /* 0x0045c00a01007387 */ /* 0x0041e80000100a00 */
[----:B0-----:R-:W2:Y:S04]  /*8c910*/  LDL.LU R10, [R1+0x804] ;  /* 0x00080400010a7983 */ /* 0x001ea80000300800 */
[----:B------:R-:W2:Y:S04]  /*8c920*/  LDL.LU R11, [R1+0x7f0] ;  /* 0x0007f000010b7983 */ /* 0x000ea80000300800 */
[----:B------:R0:W-:Y:S04]  /*8c930*/  STL [R1+0x45b8], R9 ;  /* 0x0045b80901007387 */ /* 0x0001e80000100800 */
[----:B0-----:R-:W3:Y:S04]  /*8c940*/  LDL.LU R9, [R1+0x814] ;  /* 0x0008140001097983 */ /* 0x001ee80000300800 */
[----:B--2---:R0:W-:Y:S04]  /*8c950*/  STL.64 [R1+0x45f0], R10 ;  /* 0x0045f00a01007387 */ /* 0x0041e80000100a00 */
[----:B0-----:R-:W2:Y:S04]  /*8c960*/  LDL.LU R11, [R1+0x824] ;  /* 0x00082400010b7983 */ /* 0x001ea80000300800 */
[----:B---3--:R0:W-:Y:S01]  /*8c970*/  STL.64 [R1+0x45e8], R8 ;  /* 0x0045e80801007387 */ /* 0x0081e20000100a00 */
[----:B------:R-:W-:-:S03]  /*8c980*/  IMAD.MOV.U32 R10, RZ, RZ, R5 ;  /* 0x000000ffff0a7224 */ /* 0x000fc600078e0005 */
[----:B0-----:R-:W3:Y:S04]  /*8c990*/  LDL.LU R9, [R1+0x810] ;  /* 0x0008100001097983 */ /* 0x001ee80000300800 */
[----:B------:R-:W-:Y:S04]  /*8c9a0*/  STL.64 [R1+0x45a0], R18 ;  /* 0x0045a01201007387 */ /* 0x000fe80000100a00 */
[----:B------:R-:W-:Y:S04]  /*8c9b0*/  STL.64 [R1+0x4598], R16 ;  /* 0x0045981001007387 */ /* 0x000fe80000100a00 */
[----:B------:R-:W2:Y:S04]  /*8c9c0*/  LDL.LU R24, [R1+0x7c4] ;  /* 0x0007c40001187983 */ /* 0x000ea80000300800 */
[----:B------:R-:W2:Y:S04]  /*8c9d0*/  LDL.LU R25, [R1+0x7b0] ;  /* 0x0007b00001197983 */ /* 0x000ea80000300800 */
[----:B------:R-:W2:Y:S04]  /*8c9e0*/  LDL.LU R6, [R1+0x7b4] ;  /* 0x0007b40001067983 */ /* 0x000ea80000300800 */
[----:B------:R-:W2:Y:S04]  /*8c9f0*/  LDL.LU R7, [R1+0x7a0] ;  /* 0x0007a00001077983 */ /* 0x000ea80000300800 */
[----:B------:R-:W5:Y:S04]  /*8ca00*/  LDL.LU R5, [R1+0x7a4] ;  /* 0x0007a40001057983 */ /* 0x000f680000300800 */
[----:B--2---:R-:W-:Y:S04]  /*8ca10*/  STL.64 [R1+0x45b0], R6 ;  /* 0x0045b00601007387 */ /* 0x004fe80000100a00 */
[----:B-----5:R0:W-:Y:S04]  /*8ca20*/  STL.64 [R1+0x45a8], R4 ;  /* 0x0045a80401007387 */ /* 0x0201e80000100a00 */
        /* <DEDUP_REMOVED lines=15> */
[----:B------:R-:W5:Y:S01]  /*8cb20*/  LDL.LU R7, [R1+0x1fc] ;  /* 0x0001fc0001077983 */ /* 0x000f620000300800 */
[----:B------:R-:W-:-:S03]  /*8cb30*/  F2FP.F16.E4M3.UNPACK_B R11, R11.H1 ;  /* 0x0000000bff0b723e */ /* 0x000fc600030006ff */
[----:B-----5:R-:W-:Y:S04]  /*8cb40*/  STL.64 [R1+0x4600], R6 ;  /* 0x0046000601007387 */ /* 0x020fe80000100a00 */
[----:B--2---:R0:W-:Y:S04]  /*8cb50*/  STL.64 [R1+0x45f8], R4 ;  /* 0x0045f80401007387 */ /* 0x0041e80000100a00 */
[----:B0-----:R-:W2:Y:S04]  /*8cb60*/  LDL.LU R4, [R1+0x1d0] ;  /* 0x0001d00001047983 */ /* 0x001ea80000300800 */
[----:B------:R-:W2:Y:S04]  /*8cb70*/  LDL.LU R5, [R1+0x1d4] ;  /* 0x0001d40001057983 */ /* 0x000ea80000300800 */
[----:B------:R-:W2:Y:S04]  /*8cb80*/  LDL.LU R6, [R1+0x1d8] ;  /* 0x0001d80001067983 */ /* 0x000ea80000300800 */
[----:B------:R-:W2:Y:S04]  /*8cb90*/  LDL.LU R7, [R1+0x1dc] ;  /* 0x0001dc0001077983 */ /* 0x000ea80000300800 */
[----:B------:R-:W5:Y:S04]  /*8cba0*/  LDL.LU R26, [R1+0x790] ;  /* 0x00079000011a7983 */ /* 0x000f680000300800 */
[----:B------:R-:W4:Y:S04]  /*8cbb0*/  LDL.LU R27, [R1+0x794] ;  /* 0x00079400011b7983 */ /* 0x000f280000300800 */
[----:B------:R-:W4:Y:S04]  /*8cbc0*/  LDL.LU R28, [R1+0x780] ;  /* 0x00078000011c7983 */ /* 0x000f280000300800 */
[----:B------:R-:W4:Y:S04]  /*8cbd0*/  LDL.LU R20, [R1+0x300] ;  /* 0x0003000001147983 */ /* 0x000f280000300800 */
[----:B------:R-:W4:Y:S04]  /*8cbe0*/  LDL.LU R21, [R1+0x304] ;  /* 0x0003040001157983 */ /* 0x000f280000300800 */
[----:B------:R-:W4:Y:S04]  /*8cbf0*/  LDL.LU R22, [R1+0x308] ;  /* 0x0003080001167983 */ /* 0x000f280000300800 */
[----:B------:R-:W4:Y:S04]  /*8cc00*/  LDL.LU R23, [R1+0x30c] ;  /* 0x00030c0001177983 */ /* 0x000f280000300800 */
[----:B------:R-:W4:Y:S01]  /*8cc10*/  LDL.LU R29, [R1+0x784] ;  /* 0x00078400011d7983 */ /* 0x000f220000300800 */
[----:B---3--:R-:W-:-:S03]  /*8cc20*/  F2FP.F16.E4M3.UNPACK_B R16, R9.H1 ;  /* 0x00000009ff10723e */ /* 0x008fc600030006ff */
[----:B------:R2:W-:Y:S02]  /*8cc30*/  STL [R1+0x5c], R11 ;  /* 0x00005c0b01007387 */ /* 0x0005e40000100800 */
[----:B--2---:R-:W-:Y:S02]  /*8cc40*/  HMMA.16816.F32 R8, R12, R10, R4 ;  /* 0x0000000a0c08723c */ /* 0x004fe40000001804 */
[----:B------:R-:W2:Y:S04]  /*8cc50*/  LDL.LU.64 R6, [R1+0x4600] ;  /* 0x0046000001067983 */ /* 0x000ea80000300a00 */
[----:B------:R-:W2:-:S13]  /*8cc60*/  LDL.LU.64 R4, [R1+0x45f8] ;  /* 0x0045f80001047983 */ /* 0x000e9a0000300a00 */
[----:B------:R-:W-:Y:S04]  /*8cc70*/  STL.64 [R1+0x1d0], R8 ;  /* 0x0001d00801007387 */ /* 0x000fe80000100a00 */
[----:B------:R0:W-:Y:S04]  /*8cc80*/  STL.64 [R1+0x1d8], R10 ;  /* 0x0001d80a01007387 */ /* 0x0001e80000100a00 */
[----:B0-----:R-:W3:Y:S04]  /*8cc90*/  LDL.LU.64 R10, [R1+0x45f0] ;  /* 0x0045f000010a7983 */ /* 0x001ee80000300a00 */
[----:B------:R-:W2:Y:S02]  /*8cca0*/  LDL.LU.64 R8, [R1+0x45e8] ;  /* 0x0045e80001087983 */ /* 0x000ea40000300a00 */
[----:B--2---:R-:W-:-:S05]  /*8ccb0*/  F2FP.F16.E4M3.UNPACK_B R17, R9.H1 ;  /* 0x00000009ff11723e */ /* 0x004fca00030006ff */
[----:B------:R0:W-:Y:S02]  /*8ccc0*/  STL.64 [R1+0x50], R16 ;  /* 0x0000501001007387 */ /* 0x0001e40000100a00 */
[----:B0-----:R-:W-:Y:S02]  /*8ccd0*/  HMMA.16816.F32 R16, R12, R16, R4 ;  /* 0x000000100c10723c */ /* 0x001fe40000001804 */
[----:B------:R-:W2:Y:S04]  /*8cce0*/  LDL.LU.64 R6, [R1+0x45e0] ;  /* 0x0045e00001067983 */ /* 0x000ea80000300a00 */
[----:B------:R-:W2:Y:S01]  /*8ccf0*/  LDL.LU.64 R4, [R1+0x45d8] ;  /* 0x0045d80001047983 */ /* 0x000ea20000300a00 */
[----:B------:R-:W-:Y:S02]  /*8cd00*/  F2FP.F16.E4M3.UNPACK_B R8, R8.H1 ;  /* 0x00000008ff08723e */ /* 0x000fe400030006ff */
[----:B---3--:R-:W-:-:S10]  /*8cd10*/  F2FP.F16.E4M3.UNPACK_B R9, R10.H1 ;  /* 0x0000000aff09723e */ /* 0x008fd400030006ff */
[----:B------:R0:W-:Y:S04]  /*8cd20*/  STL.64 [R1+0x1f0], R16 ;  /* 0x0001f01001007387 */ /* 0x0001e80000100a00 */
[----:B------:R-:W-:Y:S04]  /*8cd30*/  STL.64 [R1+0x1f8], R18 ;  /* 0x0001f81201007387 */ /* 0x000fe80000100a00 */
[----:B------:R2:W-:Y:S01]  /*8cd40*/  STL.64 [R1+0x48], R8 ;  /* 0x0000480801007387 */ /* 0x0005e20000100a00 */
[----:B0-----:R-:W-:Y:S02]  /*8cd50*/  F2FP.F16.E4M3.UNPACK_B R16, R11.H1 ;  /* 0x0000000bff10723e */ /* 0x001fe400030006ff */
[----:B--2---:R-:W-:Y:S01]  /*8cd60*/  HMMA.16816.F32 R8, R12, R8, R4 ;  /* 0x000000080c08723c */ /* 0x004fe20000001804 */
[----:B------:R-:W2:Y:S04]  /*8cd70*/  LDL.LU.64 R6, [R1+0x45d0] ;  /* 0x0045d00001067983 */ /* 0x000ea80000300a00 */
[----:B------:R-:W2:-:S14]  /*8cd80*/  LDL.LU.64 R4, [R1+0x45c8] ;  /* 0x0045c80001047983 */ /* 0x000e9c0000300a00 */
[----:B------:R-:W-:Y:S04]  /*8cd90*/  STL.64 [R1+0x210], R8 ;  /* 0x0002100801007387 */ /* 0x000fe80000100a00 */
[----:B------:R0:W-:Y:S04]  /*8cda0*/  STL.64 [R1+0x218], R10 ;  /* 0x0002180a01007387 */ /* 0x0001e80000100a00 */
[----:B0-----:R-:W3:Y:S04]  /*8cdb0*/  LDL.LU.64 R10, [R1+0x45c0] ;  /* 0x0045c000010a7983 */ /* 0x001ee80000300a00 */
[----:B------:R-:W2:Y:S02]  /*8cdc0*/  LDL.LU R9, [R1+0x45b8] ;  /* 0x0045b80001097983 */ /* 0x000ea40000300800 */
[----:B--2---:R-:W-:-:S05]  /*8cdd0*/  F2FP.F16.E4M3.UNPACK_B R17, R9.H1 ;  /* 0x00000009ff11723e */ /* 0x004fca00030006ff */
        /* <DEDUP_REMOVED lines=9> */
[----:B------:R-:W-:-:S05]  /*8ce70*/  F2FP.F16.E4M3.UNPACK_B R9, R11.H1 ;  /* 0x0000000bff09723e */ /* 0x000fca00030006ff */
[----:B------:R2:W-:Y:S02]  /*8ce80*/  STL.64 [R1+0x38], R8 ;  /* 0x0000380801007387 */ /* 0x0005e40000100a00 */
[----:B--2---:R-:W-:Y:S02]  /*8ce90*/  HMMA.16816.F32 R8, R12, R8, R16 ;  /* 0x000000080c08723c */ /* 0x004fe40000001810 */
[----:B------:R-:W2:Y:S04]  /*8cea0*/  LDL.LU.64 R18, [R1+0x4590] ;  /* 0x0045900001127983 */ /* 0x000ea80000300a00 */
[----:B------:R-:W2:Y:S01]  /*8ceb0*/  LDL.LU.64 R16, [R1+0x4588] ;  /* 0x0045880001107983 */ /* 0x000ea20000300a00 */
[----:B----4-:R-:W-:Y:S02]  /*8cec0*/  F2FP.F16.E4M3.UNPACK_B R2, R2.H1 ;  /* 0x00000002ff02723e */ /* 0x010fe400030006ff */
[----:B------:R-:W-:-:S10]  /*8ced0*/  F2FP.F16.E4M3.UNPACK_B R3, R3.H1 ;  /* 0x00000003ff03723e */ /* 0x000fd400030006ff */
[----:B------:R-:W-:Y:S04]  /*8cee0*/  STL.64 [R1+0x260], R8 ;  /* 0x0002600801007387 */ /* 0x000fe80000100a00 */
[----:B------:R-:W-:Y:S04]  /*8cef0*/  STL.64 [R1+0x268], R10 ;  /* 0x0002680a01007387 */ /* 0x000fe80000100a00 */
[----:B------:R-:W-:Y:S01]  /*8cf00*/  STL.64 [R1+0x30], R2 ;  /* 0x0000300201007387 */ /* 0x000fe20000100a00 */
        /* <DEDUP_REMOVED lines=16> */
[----:B------:R-:W-:-:S02]  /*8d010*/  F2FP.F16.E4M3.UNPACK_B R2, R25.H1 ;  /* 0x00000019ff02723e */ /* 0x000fc400030006ff */
[----:B------:R-:W-:Y:S02]  /*8d020*/  F2FP.F16.E4M3.UNPACK_B R3, R6.H1 ;  /* 0x00000006ff03723e */ /* 0x000fe400030006ff */
[----:B------:R-:W-:Y:S02]  /*8d030*/  F2FP.F16.E4M3.UNPACK_B R4, R7.H1 ;  /* 0x00000007ff04723e */ /* 0x000fe400030006ff */
[----:B------:R-:W-:Y:S01]  /*8d040*/  F2FP.F16.E4M3.UNPACK_B R5, R5.H1 ;  /* 0x00000005ff05723e */ /* 0x000fe200030006ff */
[----:B------:R5:W-:Y:S02]  /*8d050*/  STL.64 [R1+0x20], R2 ;  /* 0x0000200201007387 */ /* 0x000be40000100a00 */
[----:B--2---:R-:W-:Y:S01]  /*8d060*/  HMMA.16816.F32 R16, R12, R2, R16 ;  /* 0x000000020c10723c */ /* 0x004fe20000001810 */
[----:B-----5:R-:W-:Y:S02]  /*8d070*/  F2FP.F16.E4M3.UNPACK_B R2, R26.H1 ;  /* 0x0000001aff02723e */ /* 0x020fe400030006ff */
[----:B------:R-:W-:-:S07]  /*8d080*/  F2FP.F16.E4M3.UNPACK_B R3, R27.H1 ;  /* 0x0000001bff03723e */ /* 0x000fce00030006ff */
[C---:B------:R-:W-:Y:S09]  /*8d090*/  HMMA.16816.F32 R20, R12.reuse, R2, R20 ;  /* 0x000000020c14723c */ /* 0x040ff20000001814 */
[----:B------:R-:W-:Y:S04]  /*8d0a0*/  STL.64 [R1+0x2c0], R16 ;  /* 0x0002c01001007387 */ /* 0x000fe80000100a00 */
[----:B------:R0:W-:Y:S04]  /*8d0b0*/  STL.64 [R1+0x2c8], R18 ;  /* 0x0002c81201007387 */ /* 0x0001e80000100a00 */
[----:B0-----:R-:W2:Y:S04]  /*8d0c0*/  LDL.LU.64 R18, [R1+0x4550] ;  /* 0x0045500001127983 */ /* 0x001ea80000300a00 */
[----:B------:R-:W4:Y:S04]  /*8d0d0*/  LDL.LU R17, [R1+0x4548] ;  /* 0x0045480001117983 */ /* 0x000f280000300800 */
[----:B------:R3:W-:Y:S02]  /*8d0e0*/  STL.64 [R1+0x18], R4 ;  /* 0x0000180401007387 */ /* 0x0007e40000100a00 */
[----:B---3--:R-:W-:Y:S01]  /*8d0f0*/  HMMA.16816.F32 R4, R12, R4, R8 ;  /* 0x000000040c04723c */ /* 0x008fe20000001808 */
[----:B------:R-:W-:-:S02]  /*8d100*/  F2FP.F16.E4M3.UNPACK_B R10, R28.H1 ;  /* 0x0000001cff0a723e */ /* 0x000fc400030006ff */
[----:B------:R-:W-:-:S15]  /*8d110*/  F2FP.F16.E4M3.UNPACK_B R9, R29.H1 ;  /* 0x0000001dff09723e */ /* 0x000fde00030006ff */
[----:B------:R-:W-:Y:S01]  /*8d120*/  NOP ;  /* 0x0000000000007918 */ /* 0x000fe20000000000 */
[----:B------:R-:W-:Y:S04]  /*8d130*/  STL.64 [R1+0x2f0], R4 ;  /* 0x0002f00401007387 */ /* 0x000fe80000100a00 */
[----:B------:R0:W-:Y:S04]  /*8d140*/  STL.64 [R1+0x2f8], R6 ;  /* 0x0002f80601007387 */ /* 0x0001e80000100a00 */
[----:B------:R-:W-:Y:S04]  /*8d150*/  STL.64 [R1+0x10], R2 ;  /* 0x0000100201007387 */ /* 0x000fe80000100a00 */
[----:B0-----:R-:W3:Y:S04]  /*8d160*/  LDL.LU R7, [R1+0x724] ;  /* 0x0007240001077983 */ /* 0x001ee80000300800 */
[----:B------:R-:W-:Y:S04]  /*8d170*/  STL.64 [R1+0x310], R20 ;  /* 0x0003101401007387 */ /* 0x000fe80000100a00 */
[----:B------:R-:W-:Y:S04]  /*8d180*/  STL.64 [R1+0x318], R22 ;  /* 0x0003181601007387 */ /* 0x000fe80000100a00 */
[----:B------:R-:W-:Y:S04]  /*8d190*/  STL [R1+0x8], R10 ;  /* 0x0000080a01007387 */ /* 0x000fe80000100800 */
[----:B------:R-:W5:Y:S04]  /*8d1a0*/  LDL.LU R8, [R1+0x700] ;  /* 0x0007000001087983 */ /* 0x000f680000300800 */
[----:B------:R-:W3:Y:S04]  /*8d1b0*/  LDL.LU R11, [R1+0x6f4] ;  /* 0x0006f400010b7983 */ /* 0x000ee80000300800 */
[----:B------:R-:W-:Y:S04]  /*8d1c0*/  STL [R1+0xc], R9 ;  /* 0x00000c0901007387 */ /* 0x000fe80000100800 */
[----:B------:R-:W4:Y:S04]  /*8d1d0*/  LDL.LU R16, [R1+0x6e0] ;  /* 0x0006e00001107983 */ /* 0x000f280000300800 */
[----:B--2---:R-:W-:Y:S04]  /*8d1e0*/  STL.64 [R1+0x44d0], R18 ;  /* 0x0044d01201007387 */ /* 0x004fe80000100a00 */
[----:B----4-:R0:W-:Y:S04]  /*8d1f0*/  STL.64 [R1+0x44c8], R16 ;  /* 0x0044c81001007387 */ /* 0x0101e80000100a00 */
[----:B0-----:R-:W2:Y:S04]  /*8d200*/  LDL.LU R16, [R1+0x400] ;  /* 0x0004000001107983 */ /* 0x001ea80000300800 */
[----:B------:R-:W2:Y:S04]  /*8d210*/  LDL.LU R17, [R1+0x404] ;  /* 0x0004040001117983 */ /* 0x000ea80000300800 */
[----:B------:R-:W4:Y:S04]  /*8d220*/  LDL.LU R18, [R1+0x408] ;  /* 0x0004080001127983 */ /* 0x000f280000300800 */
[----:B------:R-:W4:Y:S04]  /*8d230*/  LDL.LU R19, [R1+0x40c] ;  /* 0x00040c0001137983 */ /* 0x000f280000300800 */
[----:B------:R-:W2:Y:S04]  /*8d240*/  LDL.LU R27, [R1+0x754] ;  /* 0x00075400011b7983 */ /* 0x000ea80000300800 */
[----:B------:R-:W2:Y:S04]  /*8d250*/  LDL.LU R2, [R1+0x740] ;  /* 0x0007400001027983 */ /* 0x000ea80000300800 */
[----:B------:R-:W2:Y:S04]  /*8d260*/  LDL.LU R24, [R1+0x744] ;  /* 0x0007440001187983 */ /* 0x000ea80000300800 */
[----:B------:R-:W2:Y:S04]  /*8d270*/  LDL.LU R25, [R1+0x730] ;  /* 0x0007300001197983 */ /* 0x000ea80000300800 */
[----:B------:R-:W2:Y:S04]  /*8d280*/  LDL.LU R5, [R1+0x734] ;  /* 0x0007340001057983 */ /* 0x000ea80000300800 */
[----:B------:R-:W3:Y:S04]  /*8d290*/  LDL.LU R6, [R1+0x720] ;  /* 0x0007200001067983 */ /* 0x000ee80000300800 */
[----:B---3--:R-:W-:Y:S04]  /*8d2a0*/  STL.64 [R1+0x4500], R6 ;  /* 0x0045000601007387 */ /* 0x008fe80000100a00 */
[----:B--2---:R0:W-:Y:S04]  /*8d2b0*/  STL [R1+0x44f8], R5 ;  /* 0x0044f80501007387 */ /* 0x0041e80000100800 */
[----:B------:R-:W2:Y:S04]  /*8d2c0*/  LDL.LU R4, [R1+0x390] ;  /* 0x0003900001047983 */ /* 0x000ea80000300800 */
[----:B0-----:R-:W2:Y:S04]  /*8d2d0*/  LDL.LU R5, [R1+0x394] ;  /* 0x0003940001057983 */ /* 0x001ea80000300800 */
[----:B------:R-:W3:Y:S04]  /*8d2e0*/  LDL.LU R6, [R1+0x398] ;  /* 0x0003980001067983 */ /* 0x000ee80000300800 */
[----:B------:R-:W3:Y:S04]  /*8d2f0*/  LDL.LU R7, [R1+0x39c] ;  /* 0x00039c0001077983 */ /* 0x000ee80000300800 */
[----:B------:R-:W2:Y:S04]  /*8d300*/  LDL.LU R3, [R1+0x774] ;  /* 0x0007740001037983 */ /* 0x000ea80000300800 */
[----:B------:R-:W2:Y:S04]  /*8d310*/  LDL.LU R28, [R1+0x760] ;  /* 0x00076000011c7983 */ /* 0x000ea80000300800 */
[----:B------:R-:W2:Y:S04]  /*8d320*/  LDL.LU R29, [R1+0x764] ;  /* 0x00076400011d7983 */ /* 0x000ea80000300800 */
[----:B------:R-:W2:Y:S04]  /*8d330*/  LDL.LU R26, [R1+0x750] ;  /* 0x00075000011a7983 */ /* 0x000ea80000300800 */
[----:B--2---:R-:W-:Y:S04]  /*8d340*/  STL.64 [R1+0x4520], R26 ;  /* 0x0045201a01007387 */ /* 0x004fe80000100a00 */
[----:B------:R-:W-:Y:S04]  /*8d350*/  STL.64 [R1+0x4518], R24 ;  /* 0x0045181801007387 */ /* 0x000fe80000100a00 */
[----:B---3--:R-:W-:Y:S04]  /*8d360*/  STL.64 [R1+0x4510], R6 ;  /* 0x0045100601007387 */ /* 0x008fe80000100a00 */
[----:B------:R0:W-:Y:S04]  /*8d370*/  STL.64 [R1+0x4508], R4 ;  /* 0x0045080401007387 */ /* 0x0001e80000100a00 */
[----:B0-----:R-:W2:Y:S04]  /*8d380*/  LDL.LU R4, [R1+0x370] ;  /* 0x0003700001047983 */ /* 0x001ea80000300800 */
[----:B------:R-:W2:Y:S04]  /*8d390*/  LDL.LU R5, [R1+0x374] ;  /* 0x0003740001057983 */ /* 0x000ea80000300800 */
[----:B------:R-:W3:Y:S04]  /*8d3a0*/  LDL.LU R6, [R1+0x378] ;  /* 0x0003780001067983 */ /* 0x000ee80000300800 */
[----:B------:R-:W3:Y:S04]  /*8d3b0*/  LDL.LU R7, [R1+0x37c] ;  /* 0x00037c0001077983 */ /* 0x000ee80000300800 */
[----:B------:R-:W2:Y:S04]  /*8d3c0*/  LDL.LU R25, [R1+0x770] ;  /* 0x0007700001197983 */ /* 0x000ea80000300800 */
[----:B---3--:R-:W-:Y:S04]  /*8d3d0*/  STL.64 [R1+0x4530], R6 ;  /* 0x0045300601007387 */ /* 0x008fe80000100a00 */
[----:B--2---:R0:W-:Y:S04]  /*8d3e0*/  STL.64 [R1+0x4528], R4 ;  /* 0x0045280401007387 */ /* 0x0041e80000100a00 */
[----:B0-----:R-:W2:Y:S04]  /*8d3f0*/  LDL.LU R4, [R1+0x350] ;  /* 0x0003500001047983 */ /* 0x001ea80000300800 */
[----:B------:R-:W2:Y:S04]  /*8d400*/  LDL.LU R5, [R1+0x354] ;  /* 0x0003540001057983 */ /* 0x000ea80000300800 */
[----:B------:R-:W3:Y:S04]  /*8d410*/  LDL.LU R6, [R1+0x358] ;  /* 0x0003580001067983 */ /* 0x000ee80000300800 */
[----:B------:R-:W3:Y:S01]  /*8d420*/  LDL.LU R7, [R1+0x35c] ;  /* 0x00035c0001077983 */ /* 0x000ee20000300800 */
[----:B------:R-:W-:-:S02]  /*8d430*/  IMAD.MOV.U32 R26, RZ, RZ, R10 ;  /* 0x000000ffff1a7224 */ /* 0x000fc400078e000a */
[----:B------:R-:W-:Y:S01]  /*8d440*/  IMAD.MOV.U32 R27, RZ, RZ, R9 ;  /* 0x000000ffff1b7224 */ /* 0x000fe200078e0009 */
[----:B---3--:R-:W-:Y:S04]  /*8d450*/  STL.64 [R1+0x4540], R6 ;  /* 0x0045400601007387 */ /* 0x008fe80000100a00 */
[----:B--2---:R0:W-:Y:S04]  /*8d460*/  STL.64 [R1+0x4538], R4 ;  /* 0x0045380401007387 */ /* 0x0041e80000100a00 */
[----:B0-----:R-:W2:Y:S04]  /*8d470*/  LDL.LU R4, [R1+0x330] ;  /* 0x0003300001047983 */ /* 0x001ea80000300800 */
[----:B------:R-:W2:Y:S04]  /*8d480*/  LDL.LU R5, [R1+0x334] ;  /* 0x0003340001057983 */ /* 0x000ea80000300800 */
[----:B------:R-:W2:Y:S04]  /*8d490*/  LDL.LU R6, [R1+0x338] ;  /* 0x0003380001067983 */ /* 0x000ea80000300800 */
[----:B------:R-:W2:Y:S04]  /*8d4a0*/  LDL.LU R7, [R1+0x33c] ;  /* 0x00033c0001077983 */ /* 0x000ea80000300800 */
[----:B----4-:R-:W-:Y:S04]  /*8d4b0*/  STL.64 [R1+0x44e0], R18 ;  /* 0x0044e01201007387 */ /* 0x010fe80000100a00 */
[----:B------:R0:W-:Y:S04]  /*8d4c0*/  STL.64 [R1+0x44d8], R16 ;  /* 0x0044d81001007387 */ /* 0x0001e80000100a00 */
[----:B0-----:R-:W3:Y:S04]  /*8d4d0*/  LDL.LU R16, [R1+0x3e0] ;  /* 0x0003e00001107983 */ /* 0x001ee80000300800 */
[----:B------:R-:W3:Y:S04]  /*8d4e0*/  LDL.LU R17, [R1+0x3e4] ;  /* 0x0003e40001117983 */ /* 0x000ee80000300800 */
[----:B------:R-:W4:Y:S04]  /*8d4f0*/  LDL.LU R18, [R1+0x3e8] ;  /* 0x0003e80001127983 */ /* 0x000f280000300800 */
[----:B------:R-:W4:Y:S01]  /*8d500*/  LDL.LU R19, [R1+0x3ec] ;  /* 0x0003ec0001137983 */ /* 0x000f220000300800 */
[----:B--2---:R-:W-:Y:S03]  /*8d510*/  HMMA.16816.F32 R4, R12, R26, R4 ;  /* 0x0000001a0c04723c */ /* 0x004fe60000001804 */
[----:B----4-:R-:W-:Y:S04]  /*8d520*/  STL.64 [R1+0x44f0], R18 ;  /* 0x0044f01201007387 */ /* 0x010fe80000100a00 */
[----:B---3--:R0:W-:Y:S04]  /*8d530*/  STL.64 [R1+0x44e8], R16 ;  /* 0x0044e81001007387 */ /* 0x0081e80000100a00 */
        /* <DEDUP_REMOVED lines=9> */
[----:B------:R-:W2:Y:S04]  /*8d5d0*/  LDL.LU R10, [R1+0x6f0] ;  /* 0x0006f000010a7983 */ /* 0x000ea80000300800 */
[----:B------:R-:W-:Y:S04]  /*8d5e0*/  STL.64 [R1+0x330], R4 ;  /* 0x0003300401007387 */ /* 0x000fe80000100a00 */
[----:B------:R0:W-:Y:S04]  /*8d5f0*/  STL.64 [R1+0x338], R6 ;  /* 0x0003380601007387 */ /* 0x0001e80000100a00 */
[----:B0-----:R-:W2:Y:S04]  /*8d600*/  LDL.LU.64 R6, [R1+0x4540] ;  /* 0x0045400001067983 */ /* 0x001ea80000300a00 */
[----:B------:R-:W2:Y:S01]  /*8d610*/  LDL.LU.64 R4, [R1+0x4538] ;  /* 0x0045380001047983 */ /* 0x000ea20000300a00 */
[----:B------:R-:W-:-:S02]  /*8d620*/  F2FP.F16.E4M3.UNPACK_B R24, R25.H1 ;  /* 0x00000019ff18723e */ /* 0x000fc400030006ff */
[----:B------:R-:W-:-:S05]  /*8d630*/  F2FP.F16.E4M3.UNPACK_B R25, R3.H1 ;  /* 0x00000003ff19723e */ /* 0x000fca00030006ff */
[----:B------:R2:W-:Y:S02]  /*8d640*/  STL.64 [R1], R24 ;  /* 0x0000001801007387 */ /* 0x0005e40000100a00 */
[----:B--2---:R-:W-:Y:S02]  /*8d650*/  HMMA.16816.F32 R24, R12, R24, R4 ;  /* 0x000000180c18723c */ /* 0x004fe40000001804 */
[----:B------:R-:W2:Y:S04]  /*8d660*/  LDL.LU.64 R6, [R1+0x4530] ;  /* 0x0045300001067983 */ /* 0x000ea80000300a00 */
[----:B------:R-:W2:Y:S01]  /*8d670*/  LDL.LU.64 R4, [R1+0x4528] ;  /* 0x0045280001047983 */ /* 0x000ea20000300a00 */
[----:B------:R-:W-:Y:S02]  /*8d680*/  F2FP.F16.E4M3.UNPACK_B R28, R28.H1 ;  /* 0x0000001cff1c723e */ /* 0x000fe400030006ff */
[----:B------:R-:W-:-:S10]  /*8d690*/  F2FP.F16.E4M3.UNPACK_B R29, R29.H1 ;  /* 0x0000001dff1d723e */ /* 0x000fd400030006ff */
[----:B------:R-:W-:Y:S04]  /*8d6a0*/  STL.64 [R1+0x350], R24 ;  /* 0x0003501801007387 */ /* 0x000fe80000100a00 */
[----:B------:R0:W-:Y:S04]  /*8d6b0*/  STL.64 [R1+0x358], R26 ;  /* 0x0003581a01007387 */ /* 0x0001e80000100a00 */
[----:B0-----:R-:W3:Y:S04]  /*8d6c0*/  LDL.LU.64 R26, [R1+0x4520] ;  /* 0x00452000011a7983 */ /* 0x001ee80000300a00 */
[----:B------:R-:W3:Y:S01]  /*8d6d0*/  LDL.LU.64 R24, [R1+0x4518] ;  /* 0x0045180001187983 */ /* 0x000ee20000300a00 */
[----:B--2---:R-:W-:-:S15]  /*8d6e0*/  HMMA.16816.F32 R4, R12, R28, R4 ;  /* 0x0000001c0c04723c */ /* 0x004fde0000001804 */
[----:B------:R-:W-:-:S04]  /*8d6f0*/  NOP ;  /* 0x0000000000007918 */ /* 0x000fc80000000000 */
[----:B------:R-:W-:Y:S04]  /*8d700*/  STL.64 [R1+0x370], R4 ;  /* 0x0003700401007387 */ /* 0x000fe80000100a00 */
[----:B------:R0:W-:Y:S04]  /*8d710*/  STL.64 [R1+0x378], R6 ;  /* 0x0003780601007387 */ /* 0x0001e80000100a00 */
[----:B0-----:R-:W2:Y:S04]  /*8d720*/  LDL.LU.64 R6, [R1+0x4510] ;  /* 0x0045100001067983 */ /* 0x001ea80000300a00 */
[----:B------:R-:W2:Y:S01]  /*8d730*/  LDL.LU.64 R4, [R1+0x4508] ;  /* 0x0045080001047983 */ /* 0x000ea20000300a00 */
[----:B---3--:R-:W-:-:S02]  /*8d740*/  F2FP.F16.E4M3.UNPACK_B R26, R26.H1 ;  /* 0x0000001aff1a723e */ /* 0x008fc400030006ff */
[----:B------:R-:W-:Y:S02]  /*8d750*/  F2FP.F16.E4M3.UNPACK_B R27, R27.H1 ;  /* 0x0000001bff1b723e */ /* 0x000fe400030006ff */
[----:B------:R-:W-:Y:S02]  /*8d760*/  F2FP.F16.E4M3.UNPACK_B R2, R2.H1 ;  /* 0x00000002ff02723e */ /* 0x000fe400030006ff */
[----:B------:R-:W-:-:S07]  /*8d770*/  F2FP.F16.E4M3.UNPACK_B R3, R24.H1 ;  /* 0x00000018ff03723e */ /* 0x000fce00030006ff */
[C---:B------:R-:W-:Y:S01]  /*8d780*/  HMMA.16816.F32 R16, R12.reuse, R2, R16 ;  /* 0x000000020c10723c */ /* 0x040fe20000001810 */
[----:B------:R-:W-:Y:S04]  /*8d790*/  STL [R1+0x447c], R28 ;  /* 0x00447c1c01007387 */ /* 0x000fe80000100800 */
[----:B------:R-:W-:Y:S03]  /*8d7a0*/  STL [R1+0x4478], R29 ;  /* 0x0044781d01007387 */ /* 0x000fe60000100800 */
[----:B--2---:R-:W-:-:S15]  /*8d7b0*/  HMMA.16816.F32 R4, R12, R26, R4 ;  /* 0x0000001a0c04723c */ /* 0x004fde0000001804 */
[----:B------:R-:W-:-:S04]  /*8d7c0*/  NOP ;  /* 0x0000000000007918 */ /* 0x000fc80000000000 */
[----:B------:R-:W-:Y:S04]  /*8d7d0*/  STL.64 [R1+0x390], R4 ;  /* 0x0003900401007387 */ /* 0x000fe80000100a00 */
[----:B------:R0:W-:Y:S04]  /*8d7e0*/  STL.64 [R1+0x398], R6 ;  /* 0x0003980601007387 */ /* 0x0001e80000100a00 */
[----:B0-----:R-:W2:Y:S04]  /*8d7f0*/  LDL.LU.64 R6, [R1+0x4500] ;  /* 0x0045000001067983 */ /* 0x001ea80000300a00 */
[----:B------:R-:W3:Y:S04]  /*8d800*/  LDL.LU R5, [R1+0x44f8] ;  /* 0x0044f80001057983 */ /* 0x000ee80000300800 */
[----:B------:R-:W-:Y:S04]  /*8d810*/  STL [R1+0x4480], R27 ;  /* 0x0044801b01007387 */ /* 0x000fe80000100800 */
[----:B------:R-:W-:Y:S04]  /*8d820*/  STL.64 [R1+0x3c0], R16 ;  /* 0x0003c01001007387 */ /* 0x000fe80000100a00 */
[----:B------:R0:W-:Y:S04]  /*8d830*/  STL.64 [R1+0x3c8], R18 ;  /* 0x0003c81201007387 */ /* 0x0001e80000100a00 */
[----:B0-----:R-:W2:Y:S04]  /*8d840*/  LDL.LU.64 R18, [R1+0x44f0] ;  /* 0x0044f00001127983 */ /* 0x001ea80000300a00 */
[----:B------:R-:W2:Y:S01]  /*8d850*/  LDL.LU.64 R16, [R1+0x44e8] ;  /* 0x0044e80001107983 */ /* 0x000ea20000300a00 */
[----:B------:R-:W-:-:S02]  /*8d860*/  F2FP.F16.E4M3.UNPACK_B R4, R25.H1 ;  /* 0x00000019ff04723e */ /* 0x000fc400030006ff */
[----:B---3--:R-:W-:-:S07]  /*8d870*/  F2FP.F16.E4M3.UNPACK_B R5, R5.H1 ;  /* 0x00000005ff05723e */ /* 0x008fce00030006ff */
        /* <DEDUP_REMOVED lines=13> */
[----:B------:R-:W3:Y:S04]  /*8d950*/  LDL.LU.64 R16, [R1+0x44c8] ;  /* 0x0044c80001107983 */ /* 0x000ee80000300a00 */
[----:B------:R-:W-:Y:S04]  /*8d960*/  STL.64 [R1+0x4290], R6 ;  /* 0x0042900601007387 */ /* 0x000fe80000100a00 */
[----:B------:R0:W-:Y:S04]  /*8d970*/  STL.64 [R1+0x4288], R4 ;  /* 0x0042880401007387 */ /* 0x0001e80000100a00 */
[----:B0-----:R-:W2:Y:S04]  /*8d980*/  LDL.LU R4, [R1+0x420] ;  /* 0x0004200001047983 */ /* 0x001ea80000300800 */
[----:B------:R-:W2:Y:S04]  /*8d990*/  LDL.LU R5, [R1+0x424] ;  /* 0x0004240001057983 */ /* 0x000ea80000300800 */
[----:B------:R-:W2:Y:S04]  /*8d9a0*/  LDL.LU R6, [R1+0x428] ;  /* 0x0004280001067983 */ /* 0x000ea80000300800 */
[----:B------:R-:W2:Y:S01]  /*8d9b0*/  LDL.LU R7, [R1+0x42c] ;  /* 0x00042c0001077983 */ /* 0x000ea20000300800 */
[----:B-----5:R-:W-:-:S02]  /*8d9c0*/  F2FP.F16.E4M3.UNPACK_B R8, R8.H1 ;  /* 0x00000008ff08723e */ /* 0x020fc400030006ff */
[----:B----4-:R-:W-:Y:S02]  /*8d9d0*/  F2FP.F16.E4M3.UNPACK_B R9, R9.H1 ;  /* 0x00000009ff09723e */ /* 0x010fe400030006ff */
[----:B------:R-:W-:Y:S02]  /*8d9e0*/  F2FP.F16.E4M3.UNPACK_B R10, R10.H1 ;  /* 0x0000000aff0a723e */ /* 0x000fe400030006ff */
[----:B------:R-:W-:-:S07]  /*8d9f0*/  F2FP.F16.E4M3.UNPACK_B R11, R11.H1 ;  /* 0x0000000bff0b723e */ /* 0x000fce00030006ff */
[C---:B------:R-:W-:Y:S08]  /*8da00*/  HMMA.16816.F32 R20, R12.reuse, R10, R20 ;  /* 0x0000000a0c14723c */ /* 0x040ff00000001814 */
[----:B--2---:R-:W-:-:S15]  /*8da10*/  HMMA.16816.F32 R4, R12, R8, R4 ;  /* 0x000000080c04723c */ /* 0x004fde0000001804 */
[----:B------:R-:W-:-:S04]  /*8da20*/  NOP ;  /* 0x0000000000007918 */ /* 0x000fc80000000000 */
[----:B------:R3:W-:Y:S04]  /*8da30*/  STL.64 [R1+0x420], R4 ;  /* 0x0004200401007387 */ /* 0x0007e80000100a00 */
[----:B------:R0:W-:Y:S04]  /*8da40*/  STL.64 [R1+0x428], R6 ;  /* 0x0004280601007387 */ /* 0x0001e80000100a00 */
[----:B------:R-:W-:Y:S04]  /*8da50*/  STL.64 [R1+0x440], R20 ;  /* 0x0004401401007387 */ /* 0x000fe80000100a00 */
[----:B------:R-:W-:Y:S01]  /*8da60*/  STL.64 [R1+0x448], R22 ;  /* 0x0004481601007387 */ /* 0x000fe20000100a00 */
[----:B---3--:R-:W-:-:S02]  /*8da70*/  IMAD.MOV.U32 R4, RZ, RZ, R17 ;  /* 0x000000ffff047224 */ /* 0x008fc400078e0011 */
[----:B0-----:R-:W-:Y:S02]  /*8da80*/  IMAD.MOV.U32 R6, RZ, RZ, R19 ;  /* 0x000000ffff067224 */ /* 0x001fe400078e0013 */
[----:B------:R-:W-:Y:S02]  /*8da90*/  IMAD.MOV.U32 R7, RZ, RZ, R18 ;  /* 0x000000ffff077224 */ /* 0x000fe400078e0012 */
[----:B------:R-:W-:-:S03]  /*8daa0*/  IMAD.MOV.U32 R5, RZ, RZ, R0 ;  /* 0x000000ffff057224 */ /* 0x000fc600078e0000 */
[----:B------:R-:W-:Y:S04]  /*8dab0*/  STL.64 [R1+0x4470], R6 ;  /* 0x0044700601007387 */ /* 0x000fe80000100a00 */
[----:B------:R0:W-:Y:S04]  /*8dac0*/  STL.64 [R1+0x4468], R4 ;  /* 0x0044680401007387 */ /* 0x0001e80000100a00 */
[----:B0-----:R-:W2:Y:S04]  /*8dad0*/  LDL.LU R4, [R1+0x4e0] ;  /* 0x0004e00001047983 */ /* 0x001ea80000300800 */
[----:B------:R-:W2:Y:S04]  /*8dae0*/  LDL.LU R5, [R1+0x4e4] ;  /* 0x0004e40001057983 */ /* 0x000ea80000300800 */
[----:B------:R-:W3:Y:S04]  /*8daf0*/  LDL.LU R6, [R1+0x4e8] ;  /* 0x0004e80001067983 */ /* 0x000ee80000300800 */
[----:B------:R-:W3:Y:S04]  /*8db00*/  LDL.LU R7, [R1+0x4ec] ;  /* 0x0004ec0001077983 */ /* 0x000ee80000300800 */
[----:B------:R-:W4:Y:S04]  /*8db10*/  LDL.LU R19, [R1+0x6d4] ;  /* 0x0006d40001137983 */ /* 0x000f280000300800 */
[----:B------:R-:W5:Y:S04]  /*8db20*/  LDL.LU R20, [R1+0x6c0] ;  /* 0x0006c00001147983 */ /* 0x000f680000300800 */
        /* <DEDUP_REMOVED lines=10> */
[----:B------:R-:W5:Y:S04]  /*8dbd0*/  LDL.LU R21, [R1+0x6c4] ;  /* 0x0006c40001157983 */ /* 0x000f680000300800 */
[----:B------:R-:W4:Y:S04]  /*8dbe0*/  LDL.LU R22, [R1+0x6b0] ;  /* 0x0006b00001167983 */ /* 0x000f280000300800 */
[----:B----4-:R-:W-:Y:S04]  /*8dbf0*/  STL.64 [R1+0x44c0], R22 ;  /* 0x0044c01601007387 */ /* 0x010fe80000100a00 */
[----:B-----5:R0:W-:Y:S04]  /*8dc00*/  STL.64 [R1+0x44b8], R20 ;  /* 0x0044b81401007387 */ /* 0x0201e80000100a00 */
[----:B0-----:R-:W4:Y:S04]  /*8dc10*/  LDL.LU R20, [R1+0x470] ;  /* 0x0004700001147983 */ /* 0x001f280000300800 */
        /* <DEDUP_REMOVED lines=8> */
[----:B------:R-:W3:Y:S01]  /*8dca0*/  LDL.LU R7, [R1+0x4bc] ;  /* 0x0004bc0001077983 */ /* 0x000ee20000300800 */
[----:B------:R-:W-:-:S02]  /*8dcb0*/  F2FP.F16.E4M3.UNPACK_B R16, R16.H1 ;  /* 0x00000010ff10723e */ /* 0x000fc400030006ff */
[----:B------:R-:W-:Y:S01]  /*8dcc0*/  F2FP.F16.E4M3.UNPACK_B R17, R17.H1 ;  /* 0x00000011ff11723e */ /* 0x000fe200030006ff */
[----:B---3--:R-:W-:Y:S04]  /*8dcd0*/  STL.64 [R1+0x44b0], R6 ;  /* 0x0044b00601007387 */ /* 0x008fe80000100a00 */
[----:B--2---:R0:W-:Y:S04]  /*8dce0*/  STL.64 [R1+0x44a8], R4 ;  /* 0x0044a80401007387 */ /* 0x0041e80000100a00 */
[----:B0-----:R-:W2:Y:S04]  /*8dcf0*/  LDL.LU R4, [R1+0x490] ;  /* 0x0004900001047983 */ /* 0x001ea80000300800 */
[----:B------:R-:W2:Y:S04]  /*8dd00*/  LDL.LU R5, [R1+0x494] ;  /* 0x0004940001057983 */ /* 0x000ea80000300800 */
[----:B------:R-:W2:Y:S04]  /*8dd10*/  LDL.LU R6, [R1+0x498] ;  /* 0x0004980001067983 */ /* 0x000ea80000300800 */
[----:B------:R-:W2:Y:S01]  /*8dd20*/  LDL.LU R7, [R1+0x49c] ;  /* 0x00049c0001077983 */ /* 0x000ea20000300800 */
[----:B------:R-:W-:Y:S01]  /*8dd30*/  F2FP.F16.E4M3.UNPACK_B R18, R18.H1 ;  /* 0x00000012ff12723e */ /* 0x000fe200030006ff */
[C---:B----4-:R-:W-:Y:S01]  /*8dd40*/  HMMA.16816.F32 R20, R12.reuse, R16, R20 ;  /* 0x000000100c14723c */ /* 0x050fe20000001814 */
[----:B------:R-:W-:Y:S01]  /*8dd50*/  F2FP.F16.E4M3.UNPACK_B R19, R19.H1 ;  /* 0x00000013ff13723e */ /* 0x000fe200030006ff */
[----:B------:R-:W3:Y:S04]  /*8dd60*/  LDL.LU R25, [R1+0x6a4] ;  /* 0x0006a40001197983 */ /* 0x000ee80000300800 */
[----:B------:R-:W4:Y:S04]  /*8dd70*/  LDL.LU R27, [R1+0x370c] ;  /* 0x00370c00011b7983 */ /* 0x000f280000300800 */
[----:B------:R-:W4:Y:S04]  /*8dd80*/  LDL.LU R0, [R1+0x3708] ;  /* 0x0037080001007983 */ /* 0x000f280000300800 */
[----:B------:R-:W5:Y:S04]  /*8dd90*/  LDL.LU R28, [R1+0x371c] ;  /* 0x00371c00011c7983 */ /* 0x000f680000300800 */
[----:B------:R-:W3:Y:S04]  /*8dda0*/  LDL.LU R29, [R1+0x3714] ;  /* 0x00371400011d7983 */ /* 0x000ee80000300800 */
        /* <DEDUP_REMOVED lines=17> */
[----:B------:R-:W-:Y:S01]  /*8dec0*/  F2FP.F16.E4M3.UNPACK_B R21, R21.H1 ;  /* 0x00000015ff15723e */ /* 0x000fe200030006ff */
[----:B------:R-:W-:Y:S04]  /*8ded0*/  STL.64 [R1+0x4280], R18 ;  /* 0x0042801201007387 */ /* 0x000fe80000100a00 */
[----:B------:R0:W-:Y:S04]  /*8dee0*/  STL.64 [R1+0x4278], R16 ;  /* 0x0042781001007387 */ /* 0x0001e80000100a00 */
[----:B0-----:R-:W3:Y:S04]  /*8def0*/  LDL.LU R16, [R1+0x4d0] ;  /* 0x0004d00001107983 */ /* 0x001ee80000300800 */
        /* <DEDUP_REMOVED lines=16> */
[----:B------:R-:W2:Y:S04]  /*8e000*/  LDL.LU.64 R4, [R1+0x4488] ;  /* 0x0044880001047983 */ /* 0x000ea80000300a00 */
[----:B------:R0:W-:Y:S04]  /*8e010*/  STL.64 [R1+0x4250], R22 ;  /* 0x0042501601007387 */ /* 0x0001e80000100a00 */
[----:B0-----:R-:W5:Y:S04]  /*8e020*/  LDL.LU R22, [R1+0x3718] ;  /* 0x0037180001167983 */ /* 0x001f680000300800 */
[----:B------:R-:W3:Y:S04]  /*8e030*/  LDL.LU R23, [R1+0x3720] ;  /* 0x0037200001177983 */ /* 0x000ee80000300800 */
[----:B------:R0:W-:Y:S04]  /*8e040*/  STL.64 [R1+0x4248], R20 ;  /* 0x0042481401007387 */ /* 0x0001e80000100a00 */
[----:B0-----:R-:W3:Y:S04]  /*8e050*/  LDL.LU R21, [R1+0x3710] ;  /* 0x0037100001157983 */ /* 0x001ee80000300800 */
[----:B------:R-:W3:Y:S01]  /*8e060*/  LDL.LU R20, [R1+0x3724] ;  /* 0x0037240001147983 */ /* 0x000ee20000300800 */
[----:B------:R-:W-:-:S02]  /*8e070*/  F2FP.F16.E4M3.UNPACK_B R24, R24.H1 ;  /* 0x00000018ff18723e */ /* 0x000fc400030006ff */
[----:B------:R-:W-:Y:S01]  /*8e080*/  F2FP.F16.E4M3.UNPACK_B R25, R25.H1 ;  /* 0x00000019ff19723e */ /* 0x000fe200030006ff */
[----:B----4-:R-:W-:Y:S02]  /*8e090*/  IMAD R0, R0, 0x100, R27 ;  /* 0x0000010000007824 */ /* 0x010fe400078e021b */
[----:B------:R-:W4:Y:S04]  /*8e0a0*/  LDL.LU R27, [R1+0x4480] ;  /* 0x00448000011b7983 */ /* 0x000f280000300800 */
[----:B--2---:R-:W-:Y:S01]  /*8e0b0*/  HMMA.16816.F32 R12, R12, R24, R4 ;  /* 0x000000180c0c723c */ /* 0x004fe20000001804 */
[----:B-----5:R-:W-:Y:S02]  /*8e0c0*/  IMAD R22, R22, 0x100, R28 ;  /* 0x0000010016167824 */ /* 0x020fe400078e021c */
[----:B------:R-:W2:Y:S01]  /*8e0d0*/  LDL.LU R28, [R1+0x447c] ;  /* 0x00447c00011c7983 */ /* 0x000ea20000300800 */
[----:B---3--:R-:W-:-:S03]  /*8e0e0*/  IMAD R21, R21, 0x100, R29 ;  /* 0x0000010015157824 */ /* 0x008fc600078e021d */
[----:B------:R-:W2:Y:S04]  /*8e0f0*/  LDL.LU R29, [R1+0x4478] ;  /* 0x00447800011d7983 */ /* 0x000ea80000300800 */
[----:B------:R-:W3:Y:S04]  /*8e100*/  LDL.LU.64 R6, [R1+0x4470] ;  /* 0x0044700001067983 */ /* 0x000ee80000300a00 */
[----:B------:R-:W5:Y:S01]  /*8e110*/  LDL.LU.64 R4, [R1+0x4468] ;  /* 0x0044680001047983 */ /* 0x000f620000300a00 */
[----:B------:R-:W-:-:S03]  /*8e120*/  IMAD R20, R23, 0x100, R20 ;  /* 0x0000010017147824 */ /* 0x000fc600078e0214 */
[----:B------:R-:W-:Y:S04]  /*8e130*/  STL [R1+0x421c], R24 ;  /* 0x00421c1801007387 */ /* 0x000fe80000100800 */
[----:B------:R-:W-:Y:S04]  /*8e140*/  STL [R1+0x4218], R25 ;  /* 0x0042181901007387 */ /* 0x000fe80000100800 */
[----:B------:R0:W-:Y:S04]  /*8e150*/  STL.64 [R1+0x670], R12 ;  /* 0x0006700c01007387 */ /* 0x0001e80000100a00 */
[----:B------:R1:W-:Y:S01]  /*8e160*/  STL.64 [R1+0x678], R14 ;  /* 0x0006780e01007387 */ /* 0x0003e20000100a00 */
[----:B0-----:R-:W-:-:S02]  /*8e170*/  F2FP.F16.E4M3.UNPACK_B R12, R0 ;  /* 0x00000000ff0c723e */ /* 0x001fc400020006ff */
[----:B-1----:R-:W-:Y:S02]  /*8e180*/  F2FP.F16.E4M3.UNPACK_B R14, R22 ;  /* 0x00000016ff0e723e */ /* 0x002fe400020006ff */
[----:B------:R-:W-:Y:S02]  /*8e190*/  F2FP.F16.E4M3.UNPACK_B R13, R21 ;  /* 0x00000015ff0d723e */ /* 0x000fe400020006ff */
[----:B------:R-:W-:Y:S01]  /*8e1a0*/  F2FP.F16.E4M3.UNPACK_B R15, R20 ;  /* 0x00000014ff0f723e */ /* 0x000fe200020006ff */
[----:B----4-:R-:W-:Y:S06]  /*8e1b0*/  STL.64 [R1+0x42a8], R26 ;  /* 0x0042a81a01007387 */ /* 0x010fec0000100a00 */
[C---:B-----5:R-:W-:Y:S08]  /*8e1c0*/  HMMA.16816.F32 R20, R12.reuse, R4, R16 ;  /* 0x000000040c14723c */ /* 0x060ff00000001810 */
[C---:B---3--:R-:W-:Y:S01]  /*8e1d0*/  HMMA.16816.F32 R4, R12.reuse, R6, R8 ;  /* 0x000000060c04723c */ /* 0x048fe20000001808 */
[----:B------:R-:W3:Y:S10]  /*8e1e0*/  LDL.LU R16, [R1+0x1c0] ;  /* 0x0001c00001107983 */ /* 0x000ef40000300800 */
[----:B------:R-:W-:Y:S04]  /*8e1f0*/  STL.64 [R1+0x660], R20 ;  /* 0x0006601401007387 */ /* 0x000fe80000100a00 */
[----:B------:R-:W-:Y:S04]  /*8e200*/  STL.64 [R1+0x668], R22 ;  /* 0x0006681601007387 */ /* 0x000fe80000100a00 */
[----:B------:R-:W-:Y:S04]  /*8e210*/  STL.64 [R1+0x650], R4 ;  /* 0x0006500401007387 */ /* 0x000fe80000100a00 */
[----:B------:R-:W-:Y:S04]  /*8e220*/  STL.64 [R1+0x658], R6 ;  /* 0x0006580601007387 */ /* 0x000fe80000100a00 */
        /* <DEDUP_REMOVED lines=8> */
[----:B------:R-:W4:Y:S04]  /*8e2b0*/  LDL.LU R19, [R1+0x20c] ;  /* 0x00020c0001137983 */ /* 0x000f280000300800 */
[----:B----4-:R0:W-:Y:S04]  /*8e2c0*/  STL.64 [R1+0x42b8], R18 ;  /* 0x0042b81201007387 */ /* 0x0101e80000100a00 */
[----:B0-----:R-:W4:Y:S04]  /*8e2d0*/  LDL.LU R18, [R1] ;  /* 0x0000000001127983 */ /* 0x001f280000300800 */
[----:B------:R-:W4:Y:S04]  /*8e2e0*/  LDL.LU R19, [R1+0x4] ;  /* 0x0000040001137983 */ /* 0x000f280000300800 */
[----:B---3--:R0:W-:Y:S04]  /*8e2f0*/  STL.64 [R1+0x42b0], R16 ;  /* 0x0042b01001007387 */ /* 0x0081e80000100a00 */
[----:B----4-:R-:W-:Y:S04]  /*8e300*/  STL.64 [R1+0x42d0], R18 ;  /* 0x0042d01201007387 */ /* 0x010fe80000100a00 */
[----:B------:R-:W3:Y:S04]  /*8e310*/  LDL.LU R24, [R1+0x220] ;  /* 0x0002200001187983 */ /* 0x000ee80000300800 */
[----:B------:R-:W3:Y:S04]  /*8e320*/  LDL.LU R25, [R1+0x224] ;  /* 0x0002240001197983 */ /* 0x000ee80000300800 */
[----:B------:R-:W4:Y:S04]  /*8e330*/  LDL.LU R26, [R1+0x228] ;  /* 0x00022800011a7983 */ /* 0x000f280000300800 */
[----:B------:R-:W4:Y:S04]  /*8e340*/  LDL.LU R27, [R1+0x22c] ;  /* 0x00022c00011b7983 */ /* 0x000f280000300800 */
[----:B0-----:R-:W5:Y:S04]  /*8e350*/  LDL.LU R16, [R1+0x8] ;  /* 0x0000080001107983 */ /* 0x001f680000300800 */
[----:B------:R-:W5:Y:S04]  /*8e360*/  LDL.LU R17, [R1+0xc] ;  /* 0x00000c0001117983 */ /* 0x000f680000300800 */
[----:B-----5:R-:W-:Y:S04]  /*8e370*/  STL.64 [R1+0x42e8], R16 ;  /* 0x0042e81001007387 */ /* 0x020fe80000100a00 */
[----:B----4-:R-:W-:Y:S04]  /*8e380*/  STL.64 [R1+0x42c8], R26 ;  /* 0x0042c81a01007387 */ /* 0x010fe80000100a00 */
[----:B---3--:R0:W-:Y:S04]  /*8e390*/  STL.64 [R1+0x42c0], R24 ;  /* 0x0042c01801007387 */ /* 0x0081e80000100a00 */
[----:B0-----:R-:W3:Y:S04]  /*8e3a0*/  LDL.LU R24, [R1+0x250] ;  /* 0x0002500001187983 */ /* 0x001ee80000300800 */
[----:B------:R-:W3:Y:S04]  /*8e3b0*/  LDL.LU R25, [R1+0x254] ;  /* 0x0002540001197983 */ /* 0x000ee80000300800 */
[----:B------:R-:W4:Y:S04]  /*8e3c0*/  LDL.LU R26, [R1+0x258] ;  /* 0x00025800011a7983 */ /* 0x000f280000300800 */
[----:B------:R-:W4:Y:S04]  /*8e3d0*/  LDL.LU R27, [R1+0x25c] ;  /* 0x00025c00011b7983 */ /* 0x000f280000300800 */
[----:B------:R-:W5:Y:S04]  /*8e3e0*/  LDL.LU R18, [R1+0x10] ;  /* 0x0000100001127983 */ /* 0x000f680000300800 */
        /* <DEDUP_REMOVED lines=33> */
[----:B---3--:R0:W-:Y:S04]  /*8e600*/  STL.64 [R1+0x4320], R24 ;  /* 0x0043201801007387 */ /* 0x0081e80000100a00 */
        /* <DEDUP_REMOVED lines=42> */
[----:B------:R-:W5:Y:S04]  /*8e8b0*/  LDL.LU R18, [R1+0x60] ;  /* 0x0000600001127983 */ /* 0x000f680000300800 */
[----:B------:R-:W5:Y:S04]  /*8e8c0*/  LDL.LU R19, [R1+0x64] ;  /* 0x0000640001137983 */ /* 0x000f680000300800 */
[----:B----4-:R-:W-:Y:S04]  /*8e8d0*/  STL.64 [R1+0x43d8], R16 ;  /* 0x0043d81001007387 */ /* 0x010fe80000100a00 */
[----:B-----5:R-:W-:Y:S04]  /*8e8e0*/  STL.64 [R1+0x43f0], R18 ;  /* 0x0043f01201007387 */ /* 0x020fe80000100a00 */
        /* <DEDUP_REMOVED lines=79> */
[----:B------:R-:W5:Y:S01]  /*8ede0*/  LDL.LU R23, [R1+0x15c] ;  /* 0x00015c0001177983 */ /* 0x000f620000300800 */
        /* <DEDUP_REMOVED lines=105> */
[----:B------:R-:W-:Y:S04]  /*8f480*/  STL.64 [R1+0x530], R16 ;  /* 0x0005301001007387 */ /* 0x000fe80000100a00 */
[----:B------:R0:W-:Y:S04]  /*8f490*/  STL.64 [R1+0x538], R18 ;  /* 0x0005381201007387 */ /* 0x0001e80000100a00 */
[----:B0-----:R-:W2:Y:S04]  /*8f4a0*/  LDL.LU.64 R18, [R1+0x42b8] ;  /* 0x0042b80001127983 */ /* 0x001ea80000300a00 */
[----:B------:R-:W2:Y:S01]  /*8f4b0*/  LDL.LU.64 R16, [R1+0x42b0] ;  /* 0x0042b00001107983 */ /* 0x000ea20000300a00 */
[----:B----4-:R-:W-:-:S15]  /*8f4c0*/  HMMA.16816.F32 R24, R12, R28, R24 ;  /* 0x0000001c0c18723c */ /* 0x010fde0000001818 */
[----:B------:R-:W-:-:S04]  /*8f4d0*/  NOP ;  /* 0x0000000000007918 */ /* 0x000fc80000000000 */
[----:B------:R-:W-:Y:S04]  /*8f4e0*/  STL.64 [R1+0x520], R24 ;  /* 0x0005201801007387 */ /* 0x000fe80000100a00 */
[----:B------:R0:W-:Y:S04]  /*8f4f0*/  STL.64 [R1+0x528], R26 ;  /* 0x0005281a01007387 */ /* 0x0001e80000100a00 */
[----:B0-----:R-:W4:Y:S01]  /*8f500*/  LDL.LU.64 R26, [R1+0x42a8] ;  /* 0x0042a800011a7983 */ /* 0x001f220000300a00 */
[C---:B--2---:R-:W-:Y:S08]  /*8f510*/  HMMA.16816.F32 R4, R12.reuse, R2, R4 ;  /* 0x000000020c04723c */ /* 0x044ff00000001804 */
[----:B----4-:R-:W-:Y:S01]  /*8f520*/  HMMA.16816.F32 R24, R12, R26, R16 ;  /* 0x0000001a0c18723c */ /* 0x010fe20000001810 */
[----:B------:R-:W2:Y:S04]  /*8f530*/  LDL.LU.64 R18, [R1+0x42a0] ;  /* 0x0042a00001127983 */ /* 0x000ea80000300a00 */
[----:B------:R-:W2:-:S14]  /*8f540*/  LDL.LU.64 R16, [R1+0x4298] ;  /* 0x0042980001107983 */ /* 0x000e9c0000300a00 */
[----:B------:R0:W-:Y:S04]  /*8f550*/  STL.64 [R1+0x510], R24 ;  /* 0x0005101801007387 */ /* 0x0001e80000100a00 */
[----:B------:R1:W-:Y:S04]  /*8f560*/  STL.64 [R1+0x518], R26 ;  /* 0x0005181a01007387 */ /* 0x0003e80000100a00 */
[----:B0-----:R-:W4:Y:S04]  /*8f570*/  LDL.LU R24, [R1+0x170] ;  /* 0x0001700001187983 */ /* 0x001f280000300800 */
[----:B------:R-:W4:Y:S04]  /*8f580*/  LDL.LU R25, [R1+0x174] ;  /* 0x0001740001197983 */ /* 0x000f280000300800 */
[----:B-1----:R-:W4:Y:S04]  /*8f590*/  LDL.LU R26, [R1+0x178] ;  /* 0x00017800011a7983 */ /* 0x002f280000300800 */
[----:B------:R-:W4:Y:S04]  /*8f5a0*/  LDL.LU R27, [R1+0x17c] ;  /* 0x00017c00011b7983 */ /* 0x000f280000300800 */
[----:B------:R-:W-:Y:S04]  /*8f5b0*/  STL.64 [R1+0x500], R4 ;  /* 0x0005000401007387 */ /* 0x000fe80000100a00 */
[----:B------:R0:W-:Y:S04]  /*8f5c0*/  STL.64 [R1+0x508], R6 ;  /* 0x0005080601007387 */ /* 0x0001e80000100a00 */
[----:B0-----:R-:W3:Y:S04]  /*8f5d0*/  LDL.LU.64 R6, [R1+0x4290] ;  /* 0x0042900001067983 */ /* 0x001ee80000300a00 */
[----:B------:R-:W2:Y:S02]  /*8f5e0*/  LDL.LU.64 R4, [R1+0x4288] ;  /* 0x0042880001047983 */ /* 0x000ea40000300a00 */
[C---:B--2---:R-:W-:Y:S08]  /*8f5f0*/  HMMA.16816.F32 R16, R12.reuse, R4, R16 ;  /* 0x000000040c10723c */ /* 0x044ff00000001810 */
[C---:B---3--:R-:W-:Y:S11]  /*8f600*/  HMMA.16816.F32 R4, R12.reuse, R6, R8 ;  /* 0x000000060c04723c */ /* 0x048ff60000001808 */
[----:B------:R-:W-:Y:S04]  /*8f610*/  STL.64 [R1+0x4f0], R16 ;  /* 0x0004f01001007387 */ /* 0x000fe80000100a00 */
[----:B------:R0:W-:Y:S04]  /*8f620*/  STL.64 [R1+0x4f8], R18 ;  /* 0x0004f81201007387 */ /* 0x0001e80000100a00 */
[----:B0-----:R-:W2:Y:S04]  /*8f630*/  LDL.LU.64 R18, [R1+0x4280] ;  /* 0x0042800001127983 */ /* 0x001ea80000300a00 */
[----:B------:R-:W3:Y:S04]  /*8f640*/  LDL.LU.64 R16, [R1+0x4278] ;  /* 0x0042780001107983 */ /* 0x000ee80000300a00 */
[----:B------:R-:W5:Y:S04]  /*8f650*/  LDL.LU.64 R10, [R1+0x4270] ;  /* 0x00427000010a7983 */ /* 0x000f680000300a00 */
[----:B------:R-:W4:Y:S04]  /*8f660*/  LDL.LU.64 R8, [R1+0x4268] ;  /* 0x0042680001087983 */ /* 0x000f280000300a00 */
[----:B------:R-:W2:Y:S04]  /*8f670*/  LDL R28, [R1+0x86c] ;  /* 0x00086c00011c7983 */ /* 0x000ea80000100800 */
[----:B--2---:R-:W-:Y:S04]  /*8f680*/  STL [R1+0x4220], R28 ;  /* 0x0042201c01007387 */ /* 0x004fe80000100800 */
[----:B------:R-:W-:Y:S04]  /*8f690*/  STL.64 [R1+0x460], R4 ;  /* 0x0004600401007387 */ /* 0x000fe80000100a00 */
[----:B------:R4:W-:Y:S04]  /*8f6a0*/  STL.64 [R1+0x468], R6 ;  /* 0x0004680601007387 */ /* 0x0009e80000100a00 */
[----:B------:R-:W2:Y:S01]  /*8f6b0*/  LDL R29, [R1+0x858] ;  /* 0x00085800011d7983 */ /* 0x000ea20000100800 */
[C---:B----4-:R-:W-:Y:S08]  /*8f6c0*/  HMMA.16816.F32 R4, R12.reuse, R8, R24 ;  /* 0x000000080c04723c */ /* 0x050ff00000001818 */
[C---:B-----5:R-:W-:Y:S01]  /*8f6d0*/  HMMA.16816.F32 R8, R12.reuse, R10, R20 ;  /* 0x0000000a0c08723c */ /* 0x060fe20000001814 */
[----:B--2---:R-:W-:Y:S04]  /*8f6e0*/  STL [R1+0x4224], R29 ;  /* 0x0042241d01007387 */ /* 0x004fe80000100800 */
[----:B------:R-:W2:Y:S04]  /*8f6f0*/  LDL R26, [R1+0x87c] ;  /* 0x00087c00011a7983 */ /* 0x000ea80000100800 */
[----:B------:R-:W2:Y:S04]  /*8f700*/  LDL R27, [R1+0x868] ;  /* 0x00086800011b7983 */ /* 0x000ea80000100800 */
[----:B------:R0:W-:Y:S04]  /*8f710*/  STL.64 [R1+0x3b0], R4 ;  /* 0x0003b00401007387 */ /* 0x0001e80000100a00 */
[----:B------:R1:W-:Y:S04]  /*8f720*/  STL.64 [R1+0x3b8], R6 ;  /* 0x0003b80601007387 */ /* 0x0003e80000100a00 */
[----:B0-----:R-:W4:Y:S04]  /*8f730*/  LDL R5, [R1+0x878] ;  /* 0x0008780001057983 */ /* 0x001f280000100800 */
[----:B-1----:R-:W5:Y:S04]  /*8f740*/  LDL R7, [R1+0x88c] ;  /* 0x00088c0001077983 */ /* 0x002f680000100800 */
[----:B------:R0:W-:Y:S04]  /*8f750*/  STL.64 [R1+0x2e0], R8 ;  /* 0x0002e00801007387 */ /* 0x0001e80000100a00 */
[----:B------:R1:W-:Y:S04]  /*8f760*/  STL.64 [R1+0x2e8], R10 ;  /* 0x0002e80a01007387 */ /* 0x0003e80000100a00 */
[----:B0-----:R-:W2:Y:S04]  /*8f770*/  LDL.LU R8, [R1+0x120] ;  /* 0x0001200001087983 */ /* 0x001ea80000300800 */
[----:B------:R-:W2:Y:S04]  /*8f780*/  LDL.LU R9, [R1+0x124] ;  /* 0x0001240001097983 */ /* 0x000ea80000300800 */
[----:B-1----:R-:W2:Y:S04]  /*8f790*/  LDL.LU R10, [R1+0x128] ;  /* 0x00012800010a7983 */ /* 0x002ea80000300800 */
[----:B------:R-:W2:Y:S04]  /*8f7a0*/  LDL.LU R11, [R1+0x12c] ;  /* 0x00012c00010b7983 */ /* 0x000ea80000300800 */
[----:B------:R-:W2:Y:S04]  /*8f7b0*/  LDL.LU R20, [R1+0xf0] ;  /* 0x0000f00001147983 */ /* 0x000ea80000300800 */
[----:B------:R-:W2:Y:S04]  /*8f7c0*/  LDL.LU R21, [R1+0xf4] ;  /* 0x0000f40001157983 */ /* 0x000ea80000300800 */
[----:B------:R-:W2:Y:S04]  /*8f7d0*/  LDL.LU R22, [R1+0xf8] ;  /* 0x0000f80001167983 */ /* 0x000ea80000300800 */
[----:B------:R-:W2:Y:S04]  /*8f7e0*/  LDL.LU R23, [R1+0xfc] ;  /* 0x0000fc0001177983 */ /* 0x000ea80000300800 */
[----:B--2---:R-:W-:Y:S04]  /*8f7f0*/  STL.64 [R1+0x4260], R22 ;  /* 0x0042601601007387 */ /* 0x004fe80000100a00 */
[----:B------:R0:W-:Y:S04]  /*8f800*/  STL.64 [R1+0x4258], R20 ;  /* 0x0042581401007387 */ /* 0x0001e80000100a00 */
[----:B0-----:R-:W3:Y:S04]  /*8f810*/  LDL.LU R20, [R1+0x130] ;  /* 0x0001300001147983 */ /* 0x001ee80000300800 */
[----:B------:R-:W3:Y:S04]  /*8f820*/  LDL.LU R21, [R1+0x134] ;  /* 0x0001340001157983 */ /* 0x000ee80000300800 */
[----:B------:R-:W3:Y:S04]  /*8f830*/  LDL.LU R22, [R1+0x138] ;  /* 0x0001380001167983 */ /* 0x000ee80000300800 */
[----:B------:R-:W3:Y:S04]  /*8f840*/  LDL.LU R23, [R1+0x13c] ;  /* 0x00013c0001177983 */ /* 0x000ee80000300800 */
[----:B------:R-:W2:Y:S04]  /*8f850*/  LDL.LU R29, [R1+0x372c] ;  /* 0x00372c00011d7983 */ /* 0x000ea80000300800 */
[----:B------:R-:W2:Y:S04]  /*8f860*/  LDL.LU R0, [R1+0x3728] ;  /* 0x0037280001007983 */ /* 0x000ea80000300800 */
[----:B------:R-:W2:Y:S04]  /*8f870*/  LDL.LU R28, [R1+0x373c] ;  /* 0x00373c00011c7983 */ /* 0x000ea80000300800 */
[----:B------:R-:W2:Y:S04]  /*8f880*/  LDL.LU R2, [R1+0x3738] ;  /* 0x0037380001027983 */ /* 0x000ea80000300800 */
[----:B------:R-:W2:Y:S04]  /*8f890*/  LDL.LU R24, [R1+0x3734] ;  /* 0x0037340001187983 */ /* 0x000ea80000300800 */
[----:B------:R-:W2:Y:S04]  /*8f8a0*/  LDL.LU R3, [R1+0x3730] ;  /* 0x0037300001037983 */ /* 0x000ea80000300800 */
[----:B------:R-:W2:Y:S04]  /*8f8b0*/  LDL.LU R25, [R1+0x3744] ;  /* 0x0037440001197983 */ /* 0x000ea80000300800 */
[----:B------:R-:W-:Y:S04]  /*8f8c0*/  STL.64 [R1+0x4230], R26 ;  /* 0x0042301a01007387 */ /* 0x000fe80000100a00 */
[----:B--2---:R0:W-:Y:S04]  /*8f8d0*/  STL.64 [R1+0x4228], R24 ;  /* 0x0042281801007387 */ /* 0x0041e80000100a00 */
[----:B0-----:R-:W2:Y:S04]  /*8f8e0*/  LDL.LU R24, [R1+0xb0] ;  /* 0x0000b00001187983 */ /* 0x001ea80000300800 */
[----:B------:R-:W2:Y:S04]  /*8f8f0*/  LDL.LU R25, [R1+0xb4] ;  /* 0x0000b40001197983 */ /* 0x000ea80000300800 */
[----:B------:R-:W2:Y:S04]  /*8f900*/  LDL.LU R26, [R1+0xb8] ;  /* 0x0000b800011a7983 */ /* 0x000ea80000300800 */
[----:B------:R-:W2:Y:S01]  /*8f910*/  LDL.LU R27, [R1+0xbc] ;  /* 0x0000bc00011b7983 */ /* 0x000ea20000300800 */
[C---:B---3--:R-:W-:Y:S03]  /*8f920*/  HMMA.16816.F32 R20, R12.reuse, R16, R20 ;  /* 0x000000100c14723c */ /* 0x048fe60000001814 */
[----:B--2---:R-:W-:Y:S04]  /*8f930*/  STL.64 [R1+0x4240], R26 ;  /* 0x0042401a01007387 */ /* 0x004fe80000100a00 */
[----:B------:R0:W-:Y:S04]  /*8f940*/  STL.64 [R1+0x4238], R24 ;  /* 0x0042381801007387 */ /* 0x0001e80000100a00 */
[----:B0-----:R-:W2:Y:S04]  /*8f950*/  LDL.LU R24, [R1+0xc0] ;  /* 0x0000c00001187983 */ /* 0x001ea80000300800 */
[----:B------:R-:W2:Y:S04]  /*8f960*/  LDL.LU R25, [R1+0xc4] ;  /* 0x0000c40001197983 */ /* 0x000ea80000300800 */
[----:B------:R-:W2:Y:S04]  /*8f970*/  LDL.LU R26, [R1+0xc8] ;  /* 0x0000c800011a7983 */ /* 0x000ea80000300800 */
[----:B------:R-:W2:Y:S04]  /*8f980*/  LDL.LU R27, [R1+0xcc] ;  /* 0x0000cc00011b7983 */ /* 0x000ea80000300800 */
[----:B------:R-:W3:Y:S04]  /*8f990*/  LDL.LU R4, [R1+0x3740] ;  /* 0x0037400001047983 */ /* 0x000ee80000300800 */
[----:B------:R-:W2:Y:S04]  /*8f9a0*/  LDL R6, [R1+0x888] ;  /* 0x0008880001067983 */ /* 0x000ea80000100800 */
[----:B------:R0:W-:Y:S04]  /*8f9b0*/  STL.64 [R1+0x41f8], R10 ;  /* 0x0041f80a01007387 */ /* 0x0001e80000100a00 */
[----:B0-----:R-:W2:Y:S04]  /*8f9c0*/  LDL R10, [R1+0x898] ;  /* 0x00089800010a7983 */ /* 0x001ea80000100800 */
[----:B------:R-:W2:Y:S04]  /*8f9d0*/  LDL R11, [R1+0x89c] ;  /* 0x00089c00010b7983 */ /* 0x000ea80000100800 */
[----:B------:R0:W-:Y:S04]  /*8f9e0*/  STL.64 [R1+0x41f0], R8 ;  /* 0x0041f00801007387 */ /* 0x0001e80000100a00 */
[----:B--2---:R1:W-:Y:S04]  /*8f9f0*/  STL.64 [R1+0x4210], R10 ;  /* 0x0042100a01007387 */ /* 0x0043e80000100a00 */
[----:B0-----:R-:W2:Y:S04]  /*8fa00*/  LDL.LU R8, [R1+0xa0] ;  /* 0x0000a00001087983 */ /* 0x001ea80000300800 */
[----:B------:R-:W2:Y:S04]  /*8fa10*/  LDL.LU R9, [R1+0xa4] ;  /* 0x0000a40001097983 */ /* 0x000ea80000300800 */
[----:B-1----:R-:W2:Y:S04]  /*8fa20*/  LDL.LU R10, [R1+0xa8] ;  /* 0x0000a800010a7983 */ /* 0x002ea80000300800 */
[----:B------:R-:W2:Y:S04]  /*8fa30*/  LDL.LU R11, [R1+0xac] ;  /* 0x0000ac00010b7983 */ /* 0x000ea80000300800 */
[----:B------:R-:W-:Y:S04]  /*8fa40*/  STL.64 [R1+0x230], R20 ;  /* 0x0002301401007387 */ /* 0x000fe80000100a00 */
[----:B------:R0:W-:Y:S04]  /*8fa50*/  STL.64 [R1+0x238], R22 ;  /* 0x0002381601007387 */ /* 0x0001e80000100a00 */
[----:B0-----:R-:W2:Y:S04]  /*8fa60*/  LDL.LU.64 R22, [R1+0x4260] ;  /* 0x0042600001167983 */ /* 0x001ea80000300a00 */
[----:B------:R-:W2:Y:S02]  /*8fa70*/  LDL.LU.64 R20, [R1+0x4258] ;  /* 0x0042580001147983 */ /* 0x000ea40000300a00 */
[----:B--2---:R-:W-:Y:S02]  /*8fa80*/  HMMA.16816.F32 R16, R12, R18, R20 ;  /* 0x000000120c10723c */ /* 0x004fe40000001814 */
[----:B------:R-:W2:Y:S04]  /*8fa90*/  LDL.LU.64 R22, [R1+0x4250] ;  /* 0x0042500001167983 */ /* 0x000ea80000300a00 */
[----:B------:R-:W2:-:S13]  /*8faa0*/  LDL.LU.64 R20, [R1+0x4248] ;  /* 0x0042480001147983 */ /* 0x000e9a0000300a00 */
        /* <DEDUP_REMOVED lines=19> */
[----:B------:R-:W2:Y:S01]  /*8fbe0*/  LDL.LU.64 R24, [R1+0x4228] ;  /* 0x0042280001187983 */ /* 0x000ea20000300a00 */
[----:B------:R-:W-:-:S02]  /*8fbf0*/  IMAD R0, R0, 0x100, R29 ;  /* 0x0000010000007824 */ /* 0x000fc400078e021d */
[----:B------:R-:W-:-:S10]  /*8fc00*/  IMAD R2, R2, 0x100, R28 ;  /* 0x0000010002027824 */ /* 0x000fd400078e021c */
[----:B------:R0:W-:Y:S04]  /*8fc10*/  STL.64 [R1+0xb0], R20 ;  /* 0x0000b01401007387 */ /* 0x0001e80000100a00 */
[----:B------:R1:W-:Y:S04]  /*8fc20*/  STL.64 [R1+0xb8], R22 ;  /* 0x0000b81601007387 */ /* 0x0003e80000100a00 */
[----:B0-----:R-:W3:Y:S04]  /*8fc30*/  LDL.LU R20, [R1+0xe0] ;  /* 0x0000e00001147983 */ /* 0x001ee80000300800 */
[----:B------:R-:W3:Y:S04]  /*8fc40*/  LDL.LU R21, [R1+0xe4] ;  /* 0x0000e40001157983 */ /* 0x000ee80000300800 */
[----:B-1----:R-:W3:Y:S04]  /*8fc50*/  LDL.LU R22, [R1+0xe8] ;  /* 0x0000e80001167983 */ /* 0x002ee80000300800 */
[----:B------:R-:W3:Y:S04]  /*8fc60*/  LDL.LU R23, [R1+0xec] ;  /* 0x0000ec0001177983 */ /* 0x000ee80000300800 */
[----:B------:R-:W3:Y:S04]  /*8fc70*/  LDL.LU R29, [R1+0x4224] ;  /* 0x00422400011d7983 */ /* 0x000ee80000300800 */
[----:B------:R-:W3:Y:S01]  /*8fc80*/  LDL.LU R28, [R1+0x4220] ;  /* 0x00422000011c7983 */ /* 0x000ee20000300800 */
[----:B--2---:R-:W-:-:S02]  /*8fc90*/  IMAD R3, R3, 0x100, R24 ;  /* 0x0000010003037824 */ /* 0x004fc400078e0218 */
[----:B------:R-:W-:Y:S01]  /*8fca0*/  IMAD R4, R4, 0x100, R25 ;  /* 0x0000010004047824 */ /* 0x000fe200078e0219 */
[----:B------:R-:W2:Y:S04]  /*8fcb0*/  LDL.LU R24, [R1+0x421c] ;  /* 0x00421c0001187983 */ /* 0x000ea80000300800 */
[----:B------:R-:W2:Y:S02]  /*8fcc0*/  LDL.LU R25, [R1+0x4218] ;  /* 0x0042180001197983 */ /* 0x000ea40000300800 */
[----:B--2---:R-:W-:Y:S02]  /*8fcd0*/  HMMA.16816.F32 R12, R12, R24, R8 ;  /* 0x000000180c0c723c */ /* 0x004fe40000001808 */
[----:B------:R-:W2:-:S15]  /*8fce0*/  LDL.LU.64 R10, [R1+0x4210] ;  /* 0x00421000010a7983 */ /* 0x000e9e0000300a00 */
[----:B------:R-:W-:Y:S02]  /*8fcf0*/  NOP ;  /* 0x0000000000007918 */ /* 0x000fe40000000000 */
[----:B------:R0:W-:Y:S04]  /*8fd00*/  STL.64 [R1+0xa0], R12 ;  /* 0x0000a00c01007387 */ /* 0x0001e80000100a00 */
[----:B------:R1:W-:Y:S01]  /*8fd10*/  STL.64 [R1+0xa8], R14 ;  /* 0x0000a80e01007387 */ /* 0x0003e20000100a00 */
[----:B0-----:R-:W-:Y:S02]  /*8fd20*/  F2FP.F16.E4M3.UNPACK_B R12, R0 ;  /* 0x00000000ff0c723e */ /* 0x001fe400020006ff */
[----:B-1----:R-:W-:Y:S02]  /*8fd30*/  F2FP.F16.E4M3.UNPACK_B R14, R2 ;  /* 0x00000002ff0e723e */ /* 0x002fe400020006ff */
[----:B------:R-:W-:Y:S02]  /*8fd40*/  F2FP.F16.E4M3.UNPACK_B R13, R3 ;  /* 0x00000003ff0d723e */ /* 0x000fe400020006ff */
[----:B------:R-:W-:-:S02]  /*8fd50*/  F2FP.F16.E4M3.UNPACK_B R15, R4 ;  /* 0x00000004ff0f723e */ /* 0x000fc400020006ff */
[----:B--2---:R-:W-:Y:S02]  /*8fd60*/  F2FP.F16.E4M3.UNPACK_B R8, R10 ;  /* 0x0000000aff08723e */ /* 0x004fe400020006ff */
[----:B------:R-:W-:-:S05]  /*8fd70*/  F2FP.F16.E4M3.UNPACK_B R9, R11 ;  /* 0x0000000bff09723e */ /* 0x000fca00020006ff */
        /* <DEDUP_REMOVED lines=8> */
[----:B------:R-:W-:-:S02]  /*8fe00*/  F2FP.F16.E4M3.UNPACK_B R2, R6 ;  /* 0x00000006ff02723e */ /* 0x000fc400020006ff */
[----:B-----5:R-:W-:Y:S02]  /*8fe10*/  F2FP.F16.E4M3.UNPACK_B R3, R7 ;  /* 0x00000007ff03723e */ /* 0x020fe400020006ff */
[----:B----4-:R-:W-:Y:S02]  /*8fe20*/  F2FP.F16.E4M3.UNPACK_B R4, R5 ;  /* 0x00000005ff04723e */ /* 0x010fe400020006ff */
[----:B---3--:R-:W-:Y:S01]  /*8fe30*/  F2FP.F16.E4M3.UNPACK_B R5, R26 ;  /* 0x0000001aff05723e */ /* 0x008fe200020006ff */
[----:B------:R0:W-:Y:S02]  /*8fe40*/  STL.64 [R1+0x90], R2 ;  /* 0x0000900201007387 */ /* 0x0001e40000100a00 */
[----:B------:R-:W-:Y:S01]  /*8fe50*/  HMMA.16816.F32 R20, R12, R2, R20 ;  /* 0x000000020c14723c */ /* 0x000fe20000001814 */
[----:B0-----:R-:W-:Y:S02]  /*8fe60*/  F2FP.F16.E4M3.UNPACK_B R2, R27 ;  /* 0x0000001bff02723e */ /* 0x001fe400020006ff */
[----:B------:R-:W-:-:S15]  /*8fe70*/  F2FP.F16.E4M3.UNPACK_B R3, R28 ;  /* 0x0000001cff03723e */ /* 0x000fde00020006ff */
[----:B------:R-:W-:Y:S01]  /*8fe80*/  NOP ;  /* 0x0000000000007918 */ /* 0x000fe20000000000 */
[----:B------:R-:W-:Y:S04]  /*8fe90*/  STL.64 [R1+0xf0], R20 ;  /* 0x0000f01401007387 */ /* 0x000fe80000100a00 */
[----:B------:R-:W-:Y:S04]  /*8fea0*/  STL.64 [R1+0xf8], R22 ;  /* 0x0000f81601007387 */ /* 0x000fe80000100a00 */
[----:B------:R0:W-:Y:S01]  /*8feb0*/  STL.64 [R1+0x88], R4 ;  /* 0x0000880401007387 */ /* 0x0001e20000100a00 */
[----:B--2---:R-:W-:Y:S01]  /*8fec0*/  HMMA.16816.F32 R16, R12, R4, R16 ;  /* 0x000000040c10723c */ /* 0x004fe20000001810 */
[----:B0-----:R-:W-:-:S07]  /*8fed0*/  F2FP.F16.E4M3.UNPACK_B R5, R29 ;  /* 0x0000001dff05723e */ /* 0x001fce00020006ff */
[----:B------:R-:W-:Y:S11]  /*8fee0*/  HMMA.16816.F32 R8, R12, R2, R8 ;  /* 0x000000020c08723c */ /* 0x000ff60000001808 */
[----:B------:R0:W-:Y:S04]  /*8fef0*/  STL.64 [R1+0x110], R16 ;  /* 0x0001101001007387 */ /* 0x0001e80000100a00 */
[----:B------:R1:W-:Y:S04]  /*8ff00*/  STL.64 [R1+0x118], R18 ;  /* 0x0001181201007387 */ /* 0x0003e80000100a00 */
        /* <DEDUP_REMOVED lines=40> */
[----:B--2---:R-:W-:Y:S04]  /*90190*/  STL.64 [R1+0x41c8], R18 ;  /* 0x0041c81201007387 */ /* 0x004fe80000100a00 */
[----:B----4-:R-:W-:Y:S04]  /*901a0*/  STL.64 [R1+0x41c0], R16 ;  /* 0x0041c01001007387 */ /* 0x010fe80000100a00 */
[----:B---3--:R-:W-:Y:S04]  /*901b0*/  STL.64 [R1+0x4198], R22 ;  /* 0x0041981601007387 */ /* 0x008fe80000100a00 */
[----:B------:R0:W-:Y:S04]  /*901c0*/  STL.64 [R1+0x4190], R20 ;  /* 0x0041901401007387 */ /* 0x0001e80000100a00 */
[----:B0-----:R-:W2:Y:S04]  /*901d0*/  LDL.LU R20, [R1+0x1b0] ;  /* 0x0001b00001147983 */ /* 0x001ea80000300800 */
[----:B------:R-:W2:Y:S04]  /*901e0*/  LDL.LU R21, [R1+0x1b4] ;  /* 0x0001b40001157983 */ /* 0x000ea80000300800 */
[----:B------:R-:W3:Y:S04]  /*901f0*/  LDL.LU R22, [R1+0x1b8] ;  /* 0x0001b80001167983 */ /* 0x000ee80000300800 */
[----:B------:R-:W3:Y:S04]  /*90200*/  LDL.LU R23, [R1+0x1bc] ;  /* 0x0001bc0001177983 */ /* 0x000ee80000300800 */
[----:B------:R-:W4:Y:S04]  /*90210*/  LDL R18, [R1+0x69c] ;  /* 0x00069c0001127983 */ /* 0x000f280000100800 */
[----:B------:R-:W2:Y:S04]  /*90220*/  LDL R19, [R1+0x848] ;  /* 0x0008480001137983 */ /* 0x000ea80000100800 */
[----:B---3--:R0:W-:Y:S04]  /*90230*/  STL.64 [R1+0x41a8], R22 ;  /* 0x0041a81601007387 */ /* 0x0081e80000100a00 */
[----:B------:R-:W3:Y:S04]  /*90240*/  LDL R16, [R1+0x85c] ;  /* 0x00085c0001107983 */ /* 0x000ee80000100800 */
[----:B------:R-:W3:Y:S04]  /*90250*/  LDL R17, [R1+0x698] ;  /* 0x0006980001117983 */ /* 0x000ee80000100800 */
[----:B--2---:R-:W-:Y:S04]  /*90260*/  STL.64 [R1+0x41a0], R20 ;  /* 0x0041a01401007387 */ /* 0x004fe80000100a00 */
[----:B------:R-:W2:Y:S04]  /*90270*/  LDL R6, [R1+0x7fc] ;  /* 0x0007fc0001067983 */ /* 0x000ea80000100800 */
[----:B------:R-:W2:Y:S04]  /*90280*/  LDL R7, [R1+0x7e8] ;  /* 0x0007e80001077983 */ /* 0x000ea80000100800 */
[----:B------:R-:W3:Y:S04]  /*90290*/  LDL R24, [R1+0x80c] ;  /* 0x00080c0001187983 */ /* 0x000ee80000100800 */
[----:B------:R-:W3:Y:S01]  /*902a0*/  LDL R25, [R1+0x7f8] ;  /* 0x0007f80001197983 */ /* 0x000ee20000100800 */
[----:B0-----:R-:W-:-:S03]  /*902b0*/  IMAD.MOV.U32 R22, RZ, RZ, R5 ;  /* 0x000000ffff167224 */ /* 0x001fc600078e0005 */
[----:B------:R-:W3:Y:S04]  /*902c0*/  LDL R5, [R1+0x7ec] ;  /* 0x0007ec0001057983 */ /* 0x000ee80000100800 */
        /* <DEDUP_REMOVED lines=12> */
[----:B------:R-:W-:-:S03]  /*90390*/  F2FP.F16.E4M3.UNPACK_B R23, R16 ;  /* 0x00000010ff17723e */ /* 0x000fc600020006ff */
[----:B---3--:R-:W-:Y:S04]  /*903a0*/  STL.64 [R1+0x41e8], R6 ;  /* 0x0041e80601007387 */ /* 0x008fe80000100a00 */
[----:B--2---:R0:W-:Y:S04]  /*903b0*/  STL.64 [R1+0x41e0], R4 ;  /* 0x0041e00401007387 */ /* 0x0041e80000100a00 */
[----:B0-----:R-:W2:Y:S04]  /*903c0*/  LDL.LU R4, [R1+0x140] ;  /* 0x0001400001047983 */ /* 0x001ea80000300800 */
[----:B------:R-:W2:Y:S04]  /*903d0*/  LDL.LU R5, [R1+0x144] ;  /* 0x0001440001057983 */ /* 0x000ea80000300800 */
[----:B------:R-:W2:Y:S04]  /*903e0*/  LDL.LU R6, [R1+0x148] ;  /* 0x0001480001067983 */ /* 0x000ea80000300800 */
[----:B------:R-:W2:Y:S04]  /*903f0*/  LDL.LU R7, [R1+0x14c] ;  /* 0x00014c0001077983 */ /* 0x000ea80000300800 */
        /* <DEDUP_REMOVED lines=8> */
[----:B------:R2:W-:Y:S02]  /*90480*/  STL [R1+0x7c], R23 ;  /* 0x00007c1701007387 */ /* 0x0005e40000100800 */
[----:B--2---:R-:W-:Y:S02]  /*90490*/  HMMA.16816.F32 R20, R12, R22, R4 ;  /* 0x000000160c14723c */ /* 0x004fe40000001804 */
[----:B------:R-:W2:Y:S04]  /*904a0*/  LDL.LU.64 R6, [R1+0x41e8] ;  /* 0x0041e80001067983 */ /* 0x000ea80000300a00 */
[----:B------:R-:W2:Y:S01]  /*904b0*/  LDL.LU.64 R4, [R1+0x41e0] ;  /* 0x0041e00001047983 */ /* 0x000ea20000300a00 */
[----:B------:R-:W-:-:S02]  /*904c0*/  F2FP.F16.E4M3.UNPACK_B R16, R17 ;  /* 0x00000011ff10723e */ /* 0x000fc400020006ff */
[----:B----4-:R-:W-:-:S10]  /*904d0*/  F2FP.F16.E4M3.UNPACK_B R17, R18 ;  /* 0x00000012ff11723e */ /* 0x010fd400020006ff */
[----:B------:R0:W-:Y:S04]  /*904e0*/  STL.64 [R1+0x150], R20 ;  /* 0x0001501401007387 */ /* 0x0001e80000100a00 */
[----:B------:R-:W-:Y:S04]  /*904f0*/  STL.64 [R1+0x158], R22 ;  /* 0x0001581601007387 */ /* 0x000fe80000100a00 */
[----:B------:R2:W-:Y:S01]  /*90500*/  STL.64 [R1+0x70], R16 ;  /* 0x0000701001007387 */ /* 0x0005e20000100a00 */
[----:B0-----:R-:W-:Y:S02]  /*90510*/  F2FP.F16.E4M3.UNPACK_B R20, R19 ;  /* 0x00000013ff14723e */ /* 0x001fe400020006ff */
[----:B--2---:R-:W-:Y:S01]  /*90520*/  HMMA.16816.F32 R16, R12, R16, R4 ;  /* 0x000000100c10723c */ /* 0x004fe20000001804 */
[----:B------:R-:W2:Y:S04]  /*90530*/  LDL.LU.64 R6, [R1+0x41d8] ;  /* 0x0041d80001067983 */ /* 0x000ea80000300a00 */
[----:B------:R-:W2:-:S14]  /*90540*/  LDL.LU.64 R4, [R1+0x41d0] ;  /* 0x0041d00001047983 */ /* 0x000e9c0000300a00 */
[----:B------:R-:W-:Y:S04]  /*90550*/  STL.64 [R1+0x170], R16 ;  /* 0x0001701001007387 */ /* 0x000fe80000100a00 */
[----:B------:R0:W-:Y:S04]  /*90560*/  STL.64 [R1+0x178], R18 ;  /* 0x0001781201007387 */ /* 0x0001e80000100a00 */
[----:B0-----:R-:W4:Y:S04]  /*90570*/  LDL.LU.64 R18, [R1+0x41c8] ;  /* 0x0041c80001127983 */ /* 0x001f280000300a00 */
[----:B------:R-:W2:Y:S02]  /*90580*/  LDL.LU.64 R16, [R1+0x41c0] ;  /* 0x0041c00001107983 */ /* 0x000ea40000300a00 */
[----:B--2---:R-:W-:-:S05]  /*90590*/  F2FP.F16.E4M3.UNPACK_B R21, R16 ;  /* 0x00000010ff15723e */ /* 0x004fca00020006ff */
        /* <DEDUP_REMOVED lines=8> */
[----:B----4-:R-:W-:-:S02]  /*90620*/  F2FP.F16.E4M3.UNPACK_B R18, R18 ;  /* 0x00000012ff12723e */ /* 0x010fc400020006ff */
        /* <DEDUP_REMOVED lines=13> */
[----:B------:R-:W2:Y:S01]  /*90700*/  LDL.LU.64 R20, [R1+0x4180] ;  /* 0x0041800001147983 */ /* 0x000ea20000300a00 */
[----:B------:R-:W-:Y:S02]  /*90710*/  F2FP.F16.E4M3.UNPACK_B R2, R2 ;  /* 0x00000002ff02723e */ /* 0x000fe400020006ff */
[----:B------:R-:W-:-:S10]  /*90720*/  F2FP.F16.E4M3.UNPACK_B R3, R3 ;  /* 0x00000003ff03723e */ /* 0x000fd400020006ff */
        /* <DEDUP_REMOVED lines=9> */
[----:B-----5:R-:W-:-:S02]  /*907c0*/  F2FP.F16.E4M3.UNPACK_B R16, R0 ;  /* 0x00000000ff10723e */ /* 0x020fc400020006ff */
[----:B------:R-:W-:-:S05]  /*907d0*/  F2FP.F16.E4M3.UNPACK_B R17, R24 ;  /* 0x00000018ff11723e */ /* 0x000fca00020006ff */
[----:B------:R2:W-:Y:S02]  /*907e0*/  STL.64 [R1+0x48], R16 ;  /* 0x0000481001007387 */ /* 0x0005e40000100a00 */
[----:B--2---:R-:W-:Y:S02]  /*907f0*/  HMMA.16816.F32 R16, R12, R16, R20 ;  /* 0x000000100c10723c */ /* 0x004fe40000001814 */
[----:B------:R-:W2:Y:S04]  /*90800*/  LDL.LU.64 R22, [R1+0x4168] ;  /* 0x0041680001167983 */ /* 0x000ea80000300a00 */
[----:B------:R-:W2:-:S13]  /*90810*/  LDL.LU.64 R20, [R1+0x4160] ;  /* 0x0041600001147983 */ /* 0x000e9a0000300a00 */
[----:B------:R-:W-:Y:S04]  /*90820*/  STL.64 [R1+0x220], R16 ;  /* 0x0002201001007387 */ /* 0x000fe80000100a00 */
[----:B------:R0:W-:Y:S04]  /*90830*/  STL.64 [R1+0x228], R18 ;  /* 0x0002281201007387 */ /* 0x0001e80000100a00 */
[----:B0-----:R-:W4:Y:S04]  /*90840*/  LDL.LU.64 R18, [R1+0x4158] ;  /* 0x0041580001127983 */ /* 0x001f280000300a00 */
[----:B------:R-:W4:Y:S01]  /*90850*/  LDL.LU.64 R16, [R1+0x4150] ;  /* 0x0041500001107983 */ /* 0x000f220000300a00 */
[----:B------:R-:W-:-:S02]  /*90860*/  F2FP.F16.E4M3.UNPACK_B R2, R25 ;  /* 0x00000019ff02723e */ /* 0x000fc400020006ff */
[----:B------:R-:W-:Y:S02]  /*90870*/  F2FP.F16.E4M3.UNPACK_B R3, R6 ;  /* 0x00000006ff03723e */ /* 0x000fe400020006ff */
[----:B------:R-:W-:Y:S02]  /*90880*/  F2FP.F16.E4M3.UNPACK_B R4, R7 ;  /* 0x00000007ff04723e */ /* 0x000fe400020006ff */
[----:B------:R-:W-:Y:S01]  /*90890*/  F2FP.F16.E4M3.UNPACK_B R5, R5 ;  /* 0x00000005ff05723e */ /* 0x000fe200020006ff */
[----:B------:R0:W-:Y:S01]  /*908a0*/  STL.64 [R1+0x40], R2 ;  /* 0x0000400201007387 */ /* 0x0001e20000100a00 */
[----:B---3--:R-:W-:Y:S01]  /*908b0*/  F2FP.F16.E4M3.UNPACK_B R6, R28 ;  /* 0x0000001cff06723e */ /* 0x008fe200020006ff */
[----:B--2---:R-:W-:Y:S01]  /*908c0*/  HMMA.16816.F32 R20, R12, R2, R20 ;  /* 0x000000020c14723c */ /* 0x004fe20000001814 */
[----:B0-----:R-:W-:Y:S02]  /*908d0*/  F2FP.F16.E4M3.UNPACK_B R2, R26 ;  /* 0x0000001aff02723e */ /* 0x001fe400020006ff */
[----:B------:R-:W-:-:S05]  /*908e0*/  F2FP.F16.E4M3.UNPACK_B R3, R27 ;  /* 0x0000001bff03723e */ /* 0x000fca00020006ff */
[C---:B----4-:R-:W-:Y:S11]  /*908f0*/  HMMA.16816.F32 R16, R12.reuse, R4, R16 ;  /* 0x000000040c10723c */ /* 0x050ff60000001810 */
[----:B------:R-:W-:Y:S04]  /*90900*/  STL.64 [R1+0x250], R20 ;  /* 0x0002501401007387 */ /* 0x000fe80000100a00 */
[----:B------:R-:W-:Y:S04]  /*90910*/  STL.64 [R1+0x258], R22 ;  /* 0x0002581601007387 */ /* 0x000fe80000100a00 */
[----:B------:R-:W-:Y:S04]  /*90920*/  STL.64 [R1+0x38], R4 ;  /* 0x0000380401007387 */ /* 0x000fe80000100a00 */
[----:B------:R-:W-:Y:S04]  /*90930*/  STL.64 [R1+0x270], R16 ;  /* 0x0002701001007387 */ /* 0x000fe80000100a00 */
[----:B------:R0:W-:Y:S02]  /*90940*/  STL.64 [R1+0x278], R18 ;  /* 0x0002781201007387 */ /* 0x0001e40000100a00 */
[----:B0-----:R-:W-:Y:S02]  /*90950*/  HMMA.16816.F32 R16, R12, R2, R8 ;  /* 0x000000020c10723c */ /* 0x001fe40000001808 */
[----:B------:R-:W-:Y:S04]  /*90960*/  STL.64 [R1+0x30], R2 ;  /* 0x0000300201007387 */ /* 0x000fe80000100a00 */
[----:B------:R-:W2:Y:S01]  /*90970*/  LDL.LU R8, [R1+0x3e0] ;  /* 0x0003e00001087983 */ /* 0x000ea20000300800 */
[----:B------:R-:W-:-:S12]  /*90980*/  F2FP.F16.E4M3.UNPACK_B R5, R29 ;  /* 0x0000001dff05723e */ /* 0x000fd800020006ff */
[----:B------:R-:W-:Y:S04]  /*90990*/  STL.64 [R1+0x290], R16 ;  /* 0x0002901001007387 */ /* 0x000fe80000100a00 */
[----:B------:R-:W-:Y:S04]  /*909a0*/  STL.64 [R1+0x298], R18 ;  /* 0x0002981201007387 */ /* 0x000fe80000100a00 */
[----:B------:R-:W-:Y:S04]  /*909b0*/  STL [R1+0x28], R6 ;  /* 0x0000280601007387 */ /* 0x000fe80000100800 */
[----:B------:R-:W2:Y:S04]  /*909c0*/  LDL.LU R9, [R1+0x3e4] ;  /* 0x0003e40001097983 */ /* 0x000ea80000300800 */
[----:B------:R-:W3:Y:S04]  /*909d0*/  LDL.LU R10, [R1+0x3e8] ;  /* 0x0003e800010a7983 */ /* 0x000ee80000300800 */
        /* <DEDUP_REMOVED lines=25> */
[----:B------:R-:W2:Y:S04]  /*90b70*/  LDL R3, [R1+0x788] ;  /* 0x0007880001037983 */ /* 0x000ea80000100800 */
[----:B------:R-:W2:Y:S04]  /*90b80*/  LDL R2, [R1+0x78c] ;  /* 0x00078c0001027983 */ /* 0x000ea80000100800 */
[----:B------:R-:W2:Y:S04]  /*90b90*/  LDL R0, [R1+0x778] ;  /* 0x0007780001007983 */ /* 0x000ea80000100800 */
[----:B---3--:R0:W-:Y:S04]  /*90ba0*/  STL.64 [R1+0x40e0], R10 ;  /* 0x0040e00a01007387 */ /* 0x0081e80000100a00 */
[----:B0-----:R-:W3:Y:S04]  /*90bb0*/  LDL R10, [R1+0x7ac] ;  /* 0x0007ac00010a7983 */ /* 0x001ee80000100800 */
[----:B------:R-:W3:Y:S04]  /*90bc0*/  LDL R11, [R1+0x798] ;  /* 0x00079800010b7983 */ /* 0x000ee80000100800 */
[----:B--2---:R-:W-:Y:S04]  /*90bd0*/  STL.64 [R1+0x40d8], R8 ;  /* 0x0040d80801007387 */ /* 0x004fe80000100a00 */
[----:B------:R-:W5:Y:S04]  /*90be0*/  LDL R27, [R1+0x75c] ;  /* 0x00075c00011b7983 */ /* 0x000f680000100800 */
[----:B-----5:R0:W-:Y:S04]  /*90bf0*/  STL.64 [R1+0x40e8], R26 ;  /* 0x0040e81a01007387 */ /* 0x0201e80000100a00 */
[----:B------:R-:W2:Y:S04]  /*90c00*/  LDL.LU R24, [R1+0x330] ;  /* 0x0003300001187983 */ /* 0x000ea80000300800 */
[----:B------:R-:W2:Y:S04]  /*90c10*/  LDL.LU R25, [R1+0x334] ;  /* 0x0003340001197983 */ /* 0x000ea80000300800 */
[----:B0-----:R-:W5:Y:S04]  /*90c20*/  LDL.LU R26, [R1+0x338] ;  /* 0x00033800011a7983 */ /* 0x001f680000300800 */
[----:B------:R-:W5:Y:S04]  /*90c30*/  LDL.LU R27, [R1+0x33c] ;  /* 0x00033c00011b7983 */ /* 0x000f680000300800 */
[----:B------:R-:W2:Y:S04]  /*90c40*/  LDL R8, [R1+0x7bc] ;  /* 0x0007bc0001087983 */ /* 0x000ea80000100800 */
[----:B------:R-:W2:Y:S04]  /*90c50*/  LDL R9, [R1+0x7a8] ;  /* 0x0007a80001097983 */ /* 0x000ea80000100800 */
[----:B---3--:R-:W-:Y:S04]  /*90c60*/  STL.64 [R1+0x4138], R10 ;  /* 0x0041380a01007387 */ /* 0x008fe80000100a00 */
[----:B--2---:R-:W-:Y:S04]  /*90c70*/  STL.64 [R1+0x4130], R8 ;  /* 0x0041300801007387 */ /* 0x004fe80000100a00 */
[----:B-----5:R-:W-:Y:S04]  /*90c80*/  STL.64 [R1+0x40f8], R26 ;  /* 0x0040f81a01007387 */ /* 0x020fe80000100a00 */
[----:B------:R0:W-:Y:S04]  /*90c90*/  STL.64 [R1+0x40f0], R24 ;  /* 0x0040f01801007387 */ /* 0x0001e80000100a00 */
[----:B0-----:R-:W2:Y:S04]  /*90ca0*/  LDL.LU R24, [R1+0x310] ;  /* 0x0003100001187983 */ /* 0x001ea80000300800 */
[----:B------:R-:W2:Y:S04]  /*90cb0*/  LDL.LU R25, [R1+0x314] ;  /* 0x0003140001197983 */ /* 0x000ea80000300800 */
[----:B------:R-:W3:Y:S04]  /*90cc0*/  LDL.LU R26, [R1+0x318] ;  /* 0x00031800011a7983 */ /* 0x000ee80000300800 */
[----:B------:R-:W3:Y:S04]  /*90cd0*/  LDL.LU R27, [R1+0x31c] ;  /* 0x00031c00011b7983 */ /* 0x000ee80000300800 */
[----:B------:R-:W5:Y:S04]  /*90ce0*/  LDL R9, [R1+0x7b8] ;  /* 0x0007b80001097983 */ /* 0x000f680000100800 */
[----:B---3--:R-:W-:Y:S04]  /*90cf0*/  STL.64 [R1+0x4108], R26 ;  /* 0x0041081a01007387 */ /* 0x008fe80000100a00 */
[----:B--2---:R0:W-:Y:S04]  /*90d00*/  STL.64 [R1+0x4100], R24 ;  /* 0x0041001801007387 */ /* 0x0041e80000100a00 */
[----:B0-----:R-:W2:Y:S04]  /*90d10*/  LDL.LU R24, [R1+0x2f0] ;  /* 0x0002f00001187983 */ /* 0x001ea80000300800 */
[----:B------:R-:W2:Y:S04]  /*90d20*/  LDL.LU R25, [R1+0x2f4] ;  /* 0x0002f40001197983 */ /* 0x000ea80000300800 */
[----:B------:R-:W3:Y:S04]  /*90d30*/  LDL.LU R26, [R1+0x2f8] ;  /* 0x0002f800011a7983 */ /* 0x000ee80000300800 */
[----:B------:R-:W3:Y:S04]  /*90d40*/  LDL.LU R27, [R1+0x2fc] ;  /* 0x0002fc00011b7983 */ /* 0x000ee80000300800 */
[----:B---3--:R-:W-:Y:S04]  /*90d50*/  STL.64 [R1+0x4118], R26 ;  /* 0x0041181a01007387 */ /* 0x008fe80000100a00 */
[----:B--2---:R-:W-:Y:S04]  /*90d60*/  STL.64 [R1+0x4110], R24 ;  /* 0x0041101801007387 */ /* 0x004fe80000100a00 */
[----:B------:R-:W2:Y:S04]  /*90d70*/  LDL R23, [R1+0x748] ;  /* 0x0007480001177983 */ /* 0x000ea80000100800 */
[----:B------:R-:W3:Y:S04]  /*90d80*/  LDL R20, [R1+0x74c] ;  /* 0x00074c0001147983 */ /* 0x000ee80000100800 */
[----:B------:R-:W3:Y:S04]  /*90d90*/  LDL R21, [R1+0x738] ;  /* 0x0007380001157983 */ /* 0x000ee80000100800 */
[----:B--2---:R-:W-:Y:S04]  /*90da0*/  STL.64 [R1+0x4128], R22 ;  /* 0x0041281601007387 */ /* 0x004fe80000100a00 */
[----:B---3--:R0:W-:Y:S04]  /*90db0*/  STL.64 [R1+0x4120], R20 ;  /* 0x0041201401007387 */ /* 0x0081e80000100a00 */
        /* <DEDUP_REMOVED lines=11> */
[----:B------:R-:W2:Y:S01]  /*90e70*/  LDL.LU R23, [R1+0x2ac] ;  /* 0x0002ac0001177983 */ /* 0x000ea20000300800 */
[----:B-----5:R-:W-:-:S03]  /*90e80*/  F2FP.F16.E4M3.UNPACK_B R24, R9 ;  /* 0x00000009ff18723e */ /* 0x020fc600020006ff */
[----:B------:R-:W3:Y:S04]  /*90e90*/  LDL.LU R16, [R1+0x3c0] ;  /* 0x0003c00001107983 */ /* 0x000ee80000300800 */
[----:B------:R-:W3:Y:S04]  /*90ea0*/  LDL.LU R17, [R1+0x3c4] ;  /* 0x0003c40001117983 */ /* 0x000ee80000300800 */
[----:B------:R-:W3:Y:S04]  /*90eb0*/  LDL.LU R18, [R1+0x3c8] ;  /* 0x0003c80001127983 */ /* 0x000ee80000300800 */
[----:B------:R-:W3:Y:S04]  /*90ec0*/  LDL.LU R19, [R1+0x3cc] ;  /* 0x0003cc0001137983 */ /* 0x000ee80000300800 */
[----:B------:R-:W5:Y:S04]  /*90ed0*/  LDL R5, [R1+0x73c] ;  /* 0x00073c0001057983 */ /* 0x000f680000100800 */
[----:B------:R-:W3:Y:S04]  /*90ee0*/  LDL R6, [R1+0x728] ;  /* 0x0007280001067983 */ /* 0x000ee80000100800 */
[----:B------:R-:W3:Y:S01]  /*90ef0*/  LDL R7, [R1+0x72c] ;  /* 0x00072c0001077983 */ /* 0x000ee20000100800 */
[----:B--2---:R-:W-:Y:S03]  /*90f00*/  HMMA.16816.F32 R8, R12, R10, R20 ;  /* 0x0000000a0c08723c */ /* 0x004fe60000001814 */
[----:B------:R-:W2:Y:S04]  /*90f10*/  LDL.LU.64 R22, [R1+0x4148] ;  /* 0x0041480001167983 */ /* 0x000ea80000300a00 */
[----:B------:R-:W2:-:S12]  /*90f20*/  LDL.LU.64 R20, [R1+0x4140] ;  /* 0x0041400001147983 */ /* 0x000e980000300a00 */
[----:B------:R-:W-:Y:S04]  /*90f30*/  STL.64 [R1+0x2b0], R8 ;  /* 0x0002b00801007387 */ /* 0x000fe80000100a00 */
[----:B------:R0:W-:Y:S04]  /*90f40*/  STL.64 [R1+0x2b8], R10 ;  /* 0x0002b80a01007387 */ /* 0x0001e80000100a00 */
[----:B0-----:R-:W2:Y:S04]  /*90f50*/  LDL.LU.64 R10, [R1+0x4138] ;  /* 0x00413800010a7983 */ /* 0x001ea80000300a00 */
        /* <DEDUP_REMOVED lines=32> */
[----:B------:R-:W2:-:S15]  /*91160*/  LDL.LU.64 R26, [R1+0x40e8] ;  /* 0x0040e800011a7983 */ /* 0x000e9e0000300a00 */
[----:B------:R-:W-:Y:S02]  /*91170*/  NOP ;  /* 0x0000000000007918 */ /* 0x000fe40000000000 */
[----:B------:R-:W-:Y:S04]  /*91180*/  STL.64 [R1+0x340], R8 ;  /* 0x0003400801007387 */ /* 0x000fe80000100a00 */
[----:B------:R0:W-:Y:S04]  /*91190*/  STL.64 [R1+0x348], R10 ;  /* 0x0003480a01007387 */ /* 0x0001e80000100a00 */
[----:B0-----:R-:W2:Y:S04]  /*911a0*/  LDL.LU.64 R10, [R1+0x40e0] ;  /* 0x0040e000010a7983 */ /* 0x001ea80000300a00 */
[----:B------:R-:W2:Y:S01]  /*911b0*/  LDL.LU.64 R8, [R1+0x40d8] ;  /* 0x0040d80001087983 */ /* 0x000ea20000300a00 */
[----:B------:R-:W-:-:S02]  /*911c0*/  F2FP.F16.E4M3.UNPACK_B R2, R0 ;  /* 0x00000000ff02723e */ /* 0x000fc400020006ff */
        /* <DEDUP_REMOVED lines=8> */
[----:B----4-:R-:W-:-:S02]  /*91250*/  F2FP.F16.E4M3.UNPACK_B R28, R28 ;  /* 0x0000001cff1c723e */ /* 0x010fc400020006ff */
        /* <DEDUP_REMOVED lines=17> */
[----:B------:R-:W-:-:S02]  /*91370*/  F2FP.F16.E4M3.UNPACK_B R2, R23 ;  /* 0x00000017ff02723e */ /* 0x000fc400020006ff */
[----:B------:R-:W-:Y:S02]  /*91380*/  F2FP.F16.E4M3.UNPACK_B R3, R20 ;  /* 0x00000014ff03723e */ /* 0x000fe400020006ff */
[----:B------:R-:W-:Y:S02]  /*91390*/  F2FP.F16.E4M3.UNPACK_B R4, R21 ;  /* 0x00000015ff04723e */ /* 0x000fe400020006ff */
[----:B-----5:R-:W-:-:S03]  /*913a0*/  F2FP.F16.E4M3.UNPACK_B R5, R5 ;  /* 0x00000005ff05723e */ /* 0x020fc600020006ff */
[----:B---3--:R-:W-:-:S15]  /*913b0*/  HMMA.16816.F32 R16, R12, R2, R16 ;  /* 0x000000020c10723c */ /* 0x008fde0000001810 */
[----:B------:R-:W-:-:S04]  /*913c0*/  NOP ;  /* 0x0000000000007918 */ /* 0x000fc80000000000 */
[----:B------:R-:W-:Y:S04]  /*913d0*/  STL.64 [R1+0x3d0], R16 ;  /* 0x0003d01001007387 */ /* 0x000fe80000100a00 */
[----:B------:R0:W-:Y:S04]  /*913e0*/  STL.64 [R1+0x3d8], R18 ;  /* 0x0003d81201007387 */ /* 0x0001e80000100a00 */
[----:B0-----:R-:W3:Y:S01]  /*913f0*/  LDL R19, [R1+0x6dc] ;  /* 0x0006dc0001137983 */ /* 0x001ee20000100800 */
[----:B--2---:R-:W-:-:S15]  /*91400*/  HMMA.16816.F32 R8, R12, R4, R8 ;  /* 0x000000040c08723c */ /* 0x004fde0000001808 */
[----:B------:R-:W-:-:S04]  /*91410*/  NOP ;  /* 0x0000000000007918 */ /* 0x000fc80000000000 */
[----:B------:R-:W-:Y:S04]  /*91420*/  STL.64 [R1+0x3f0], R8 ;  /* 0x0003f00801007387 */ /* 0x000fe80000100a00 */
[----:B------:R-:W-:Y:S04]  /*91430*/  STL.64 [R1+0x3f8], R10 ;  /* 0x0003f80a01007387 */ /* 0x000fe80000100a00 */
[----:B------:R-:W2:Y:S04]  /*91440*/  LDL R23, [R1+0x6bc] ;  /* 0x0006bc0001177983 */ /* 0x000ea80000100800 */
[----:B------:R-:W4:Y:S04]  /*91450*/  LDL R20, [R1+0x6c8] ;  /* 0x0006c80001147983 */ /* 0x000f280000100800 */
[----:B--2---:R-:W-:Y:S04]  /*91460*/  STL [R1+0x40a4], R23 ;  /* 0x0040a41701007387 */ /* 0x004fe80000100800 */
[----:B----4-:R0:W-:Y:S04]  /*91470*/  STL [R1+0x40a0], R20 ;  /* 0x0040a01401007387 */ /* 0x0101e80000100800 */
[----:B0-----:R-:W2:Y:S04]  /*91480*/  LDL.LU R20, [R1+0x400] ;  /* 0x0004000001147983 */ /* 0x001ea80000300800 */
[----:B------:R-:W2:Y:S04]  /*91490*/  LDL.LU R21, [R1+0x404] ;  /* 0x0004040001157983 */ /* 0x000ea80000300800 */
[----:B------:R-:W2:Y:S04]  /*914a0*/  LDL.LU R22, [R1+0x408] ;  /* 0x0004080001167983 */ /* 0x000ea80000300800 */
[----:B------:R-:W2:Y:S04]  /*914b0*/  LDL.LU R23, [R1+0x40c] ;  /* 0x00040c0001177983 */ /* 0x000ea80000300800 */
[----:B------:R-:W4:Y:S04]  /*914c0*/  LDL R24, [R1+0x6a8] ;  /* 0x0006a80001187983 */ /* 0x000f280000100800 */
[----:B------:R-:W4:Y:S04]  /*914d0*/  LDL R25, [R1+0x6ac] ;  /* 0x0006ac0001197983 */ /* 0x000f280000100800 */
[----:B------:R-:W5:Y:S04]  /*914e0*/  LDL R8, [R1+0x708] ;  /* 0x0007080001087983 */ /* 0x000f680000100800 */
[----:B------:R-:W-:Y:S04]  /*914f0*/  STL.64 [R1+0x4068], R26 ;  /* 0x0040681a01007387 */ /* 0x000fe80000100a00 */
[----:B----4-:R0:W-:Y:S04]  /*91500*/  STL.64 [R1+0x4060], R24 ;  /* 0x0040601801007387 */ /* 0x0101e80000100a00 */
[----:B0-----:R-:W4:Y:S04]  /*91510*/  LDL.LU R24, [R1+0x490] ;  /* 0x0004900001187983 */ /* 0x001f280000300800 */
[----:B------:R-:W4:Y:S04]  /*91520*/  LDL.LU R25, [R1+0x494] ;  /* 0x0004940001197983 */ /* 0x000f280000300800 */
[----:B------:R-:W2:Y:S04]  /*91530*/  LDL.LU R26, [R1+0x498] ;  /* 0x00049800011a7983 */ /* 0x000ea80000300800 */
[----:B------:R-:W2:Y:S04]  /*91540*/  LDL.LU R27, [R1+0x49c] ;  /* 0x00049c00011b7983 */ /* 0x000ea80000300800 */
[----:B------:R-:W3:Y:S04]  /*91550*/  LDL R18, [R1+0x6d8] ;  /* 0x0006d80001127983 */ /* 0x000ee80000100800 */
[----:B------:R-:W2:Y:S04]  /*91560*/  LDL R16, [R1+0x6e8] ;  /* 0x0006e80001107983 */ /* 0x000ea80000100800 */
        /* <DEDUP_REMOVED lines=8> */
[----:B------:R-:W2:Y:S04]  /*915f0*/  LDL.LU R18, [R1+0x428] ;  /* 0x0004280001127983 */ /* 0x000ea80000300800 */
[----:B------:R-:W2:Y:S04]  /*91600*/  LDL.LU R19, [R1+0x42c] ;  /* 0x00042c0001137983 */ /* 0x000ea80000300800 */
[----:B------:R-:W-:Y:S04]  /*91610*/  STL.64 [R1+0x4078], R26 ;  /* 0x0040781a01007387 */ /* 0x000fe80000100a00 */
[----:B----4-:R0:W-:Y:S04]  /*91620*/  STL.64 [R1+0x4070], R24 ;  /* 0x0040701801007387 */ /* 0x0101e80000100a00 */
[----:B0-----:R-:W3:Y:S04]  /*91630*/  LDL.LU R24, [R1+0x470] ;  /* 0x0004700001187983 */ /* 0x001ee80000300800 */
[----:B------:R-:W3:Y:S04]  /*91640*/  LDL.LU R25, [R1+0x474] ;  /* 0x0004740001197983 */ /* 0x000ee80000300800 */
[----:B------:R-:W4:Y:S04]  /*91650*/  LDL.LU R26, [R1+0x478] ;  /* 0x00047800011a7983 */ /* 0x000f280000300800 */
[----:B------:R-:W4:Y:S01]  /*91660*/  LDL.LU R27, [R1+0x47c] ;  /* 0x00047c00011b7983 */ /* 0x000f220000300800 */
[----:B------:R-:W-:-:S02]  /*91670*/  F2FP.F16.E4M3.UNPACK_B R6, R6 ;  /* 0x00000006ff06723e */ /* 0x000fc400020006ff */
[----:B------:R-:W-:Y:S02]  /*91680*/  F2FP.F16.E4M3.UNPACK_B R7, R7 ;  /* 0x00000007ff07723e */ /* 0x000fe400020006ff */
[----:B-----5:R-:W-:Y:S02]  /*91690*/  F2FP.F16.E4M3.UNPACK_B R8, R8 ;  /* 0x00000008ff08723e */ /* 0x020fe400020006ff */
[----:B------:R-:W-:-:S03]  /*916a0*/  F2FP.F16.E4M3.UNPACK_B R9, R9 ;  /* 0x00000009ff09723e */ /* 0x000fc600020006ff */
[C---:B------:R-:W-:Y:S01]  /*916b0*/  HMMA.16816.F32 R20, R12.reuse, R6, R20 ;  /* 0x000000060c14723c */ /* 0x040fe20000001814 */
[----:B----4-:R-:W-:Y:S04]  /*916c0*/  STL.64 [R1+0x4088], R26 ;  /* 0x0040881a01007387 */ /* 0x010fe80000100a00 */
[----:B---3--:R0:W-:Y:S04]  /*916d0*/  STL.64 [R1+0x4080], R24 ;  /* 0x0040801801007387 */ /* 0x0081e80000100a00 */
[----:B0-----:R-:W3:Y:S04]  /*916e0*/  LDL.LU R24, [R1+0x440] ;  /* 0x0004400001187983 */ /* 0x001ee80000300800 */
[----:B------:R-:W3:Y:S04]  /*916f0*/  LDL.LU R25, [R1+0x444] ;  /* 0x0004440001197983 */ /* 0x000ee80000300800 */
[----:B------:R-:W3:Y:S04]  /*91700*/  LDL.LU R26, [R1+0x448] ;  /* 0x00044800011a7983 */ /* 0x000ee80000300800 */
[----:B------:R-:W3:Y:S01]  /*91710*/  LDL.LU R27, [R1+0x44c] ;  /* 0x00044c00011b7983 */ /* 0x000ee20000300800 */
[----:B------:R-:W-:Y:S01]  /*91720*/  F2FP.F16.E4M3.UNPACK_B R10, R10 ;  /* 0x0000000aff0a723e */ /* 0x000fe200020006ff */
[C---:B--2---:R-:W-:Y:S01]  /*91730*/  HMMA.16816.F32 R16, R12.reuse, R8, R16 ;  /* 0x000000080c10723c */ /* 0x044fe20000001810 */
[----:B------:R-:W-:Y:S01]  /*91740*/  F2FP.F16.E4M3.UNPACK_B R11, R11 ;  /* 0x0000000bff0b723e */ /* 0x000fe200020006ff */
[----:B------:R-:W2:Y:S04]  /*91750*/  LDL.LU R0, [R1+0x3748] ;  /* 0x0037480001007983 */ /* 0x000ea80000300800 */
[----:B------:R-:W4:Y:S04]  /*91760*/  LDL.LU R28, [R1+0x3758] ;  /* 0x00375800011c7983 */ /* 0x000f280000300800 */
[----:B------:R-:W5:Y:S04]  /*91770*/  LDL.LU R29, [R1+0x3750] ;  /* 0x00375000011d7983 */ /* 0x000f680000300800 */
[----:B------:R-:W-:Y:S04]  /*91780*/  STL.64 [R1+0x410], R20 ;  /* 0x0004101401007387 */ /* 0x000fe80000100a00 */
[----:B------:R0:W-:Y:S04]  /*91790*/  STL.64 [R1+0x418], R22 ;  /* 0x0004181601007387 */ /* 0x0001e80000100a00 */
[----:B0-----:R-:W2:Y:S04]  /*917a0*/  LDL.LU R23, [R1+0x40a4] ;  /* 0x0040a40001177983 */ /* 0x001ea80000300800 */
[----:B------:R-:W2:Y:S04]  /*917b0*/  LDL.LU R20, [R1+0x40a0] ;  /* 0x0040a00001147983 */ /* 0x000ea80000300800 */
[----:B------:R-:W2:Y:S04]  /*917c0*/  LDL R21, [R1+0x6cc] ;  /* 0x0006cc0001157983 */ /* 0x000ea80000100800 */
[----:B------:R-:W2:Y:S04]  /*917d0*/  LDL R22, [R1+0x6b8] ;  /* 0x0006b80001167983 */ /* 0x000ea80000100800 */
[----:B------:R0:W-:Y:S04]  /*917e0*/  STL.64 [R1+0x3e78], R6 ;  /* 0x003e780601007387 */ /* 0x0001e80000100a00 */
[----:B0-----:R-:W4:Y:S04]  /*917f0*/  LDL.LU R6, [R1+0x375c] ;  /* 0x00375c0001067983 */ /* 0x001f280000300800 */
[----:B------:R-:W5:Y:S04]  /*91800*/  LDL.LU R7, [R1+0x3754] ;  /* 0x0037540001077983 */ /* 0x000f680000300800 */
[----:B------:R0:W-:Y:S04]  /*91810*/  STL.64 [R1+0x3e70], R4 ;  /* 0x003e700401007387 */ /* 0x0001e80000100a00 */
[----:B0-----:R-:W2:Y:S04]  /*91820*/  LDL.LU R5, [R1+0x374c] ;  /* 0x00374c0001057983 */ /* 0x001ea80000300800 */
        /* <DEDUP_REMOVED lines=16> */
[----:B--2---:R-:W-:-:S02]  /*91930*/  F2FP.F16.E4M3.UNPACK_B R16, R16 ;  /* 0x00000010ff10723e */ /* 0x004fc400020006ff */
[----:B------:R-:W-:-:S07]  /*91940*/  F2FP.F16.E4M3.UNPACK_B R17, R17 ;  /* 0x00000011ff11723e */ /* 0x000fce00020006ff */
[----:B---3--:R-:W-:-:S15]  /*91950*/  HMMA.16816.F32 R24, R12, R16, R24 ;  /* 0x000000100c18723c */ /* 0x008fde0000001818 */
        /* <DEDUP_REMOVED lines=19> */
[----:B------:R-:W-:-:S02]  /*91a90*/  F2FP.F16.E4M3.UNPACK_B R20, R20 ;  /* 0x00000014ff14723e */ /* 0x000fc400020006ff */
[----:B------:R-:W-:Y:S02]  /*91aa0*/  F2FP.F16.E4M3.UNPACK_B R21, R21 ;  /* 0x00000015ff15723e */ /* 0x000fe400020006ff */
[----:B------:R-:W-:Y:S02]  /*91ab0*/  F2FP.F16.E4M3.UNPACK_B R22, R22 ;  /* 0x00000016ff16723e */ /* 0x000fe400020006ff */
[----:B------:R-:W-:-:S07]  /*91ac0*/  F2FP.F16.E4M3.UNPACK_B R23, R23 ;  /* 0x00000017ff17723e */ /* 0x000fce00020006ff */
[C---:B----4-:R-:W-:Y:S08]  /*91ad0*/  HMMA.16816.F32 R8, R12.reuse, R22, R8 ;  /* 0x000000160c08723c */ /* 0x050ff00000001808 */
[----:B--2---:R-:W-:-:S15]  /*91ae0*/  HMMA.16816.F32 R16, R12, R20, R16 ;  /* 0x000000140c10723c */ /* 0x004fde0000001810 */
[----:B------:R-:W-:-:S04]  /*91af0*/  NOP ;  /* 0x0000000000007918 */ /* 0x000fc80000000000 */
[----:B------:R-:W-:Y:S04]  /*91b00*/  STL.64 [R1+0x4d0], R16 ;  /* 0x0004d01001007387 */ /* 0x000fe80000100a00 */
[----:B------:R-:W-:Y:S04]  /*91b10*/  STL.64 [R1+0x4d8], R18 ;  /* 0x0004d81201007387 */ /* 0x000fe80000100a00 */
[----:B------:R-:W-:Y:S04]  /*91b20*/  STL.64 [R1+0x3e18], R22 ;  /* 0x003e181601007387 */ /* 0x000fe80000100a00 */
[----:B------:R-:W-:Y:S04]  /*91b30*/  STL.64 [R1+0x3e10], R20 ;  /* 0x003e101401007387 */ /* 0x000fe80000100a00 */
[----:B------:R0:W-:Y:S04]  /*91b40*/  STL.64 [R1+0x4e0], R8 ;  /* 0x0004e00801007387 */ /* 0x0001e80000100a00 */
[----:B------:R1:W-:Y:S04]  /*91b50*/  STL.64 [R1+0x4e8], R10 ;  /* 0x0004e80a01007387 */ /* 0x0003e80000100a00 */
        /* <DEDUP_REMOVED lines=37> */
[----:B-1----:R-:W2:Y:S04]  /*91db0*/  LDL.LU R16, [R1+0x28] ;  /* 0x0000280001107983 */ /* 0x002ea80000300800 */
[----:B------:R-:W2:Y:S04]  /*91dc0*/  LDL.LU R17, [R1+0x2c] ;  /* 0x00002c0001117983 */ /* 0x000ea80000300800 */
[----:B--2---:R-:W-:Y:S04]  /*91dd0*/  STL.64 [R1+0x3ef8], R16 ;  /* 0x003ef81001007387 */ /* 0x004fe80000100a00 */
[----:B----4-:R-:W-:Y:S04]  /*91de0*/  STL.64 [R1+0x3ed8], R10 ;  /* 0x003ed80a01007387 */ /* 0x010fe80000100a00 */
[----:B------:R0:W-:Y:S04]  /*91df0*/  STL.64 [R1+0x3ed0], R8 ;  /* 0x003ed00801007387 */ /* 0x0001e80000100a00 */
[----:B0-----:R-:W2:Y:S04]  /*91e00*/  LDL.LU R8, [R1+0x570] ;  /* 0x0005700001087983 */ /* 0x001ea80000300800 */
[----:B------:R-:W2:Y:S04]  /*91e10*/  LDL.LU R9, [R1+0x574] ;  /* 0x0005740001097983 */ /* 0x000ea80000300800 */
[----:B------:R-:W4:Y:S04]  /*91e20*/  LDL.LU R10, [R1+0x578] ;  /* 0x00057800010a7983 */ /* 0x000f280000300800 */
[----:B------:R-:W4:Y:S04]  /*91e30*/  LDL.LU R11, [R1+0x57c] ;  /* 0x00057c00010b7983 */ /* 0x000f280000300800 */
[----:B------:R-:W2:Y:S04]  /*91e40*/  LDL.LU R18, [R1+0x30] ;  /* 0x0000300001127983 */ /* 0x000ea80000300800 */
        /* <DEDUP_REMOVED lines=28> */
[----:B------:R-:W3:Y:S04]  /*92010*/  LDL.LU R18, [R1+0x50] ;  /* 0x0000500001127983 */ /* 0x000ee80000300800 */
[----:B------:R-:W3:Y:S04]  /*92020*/  LDL.LU R19, [R1+0x54] ;  /* 0x0000540001137983 */ /* 0x000ee80000300800 */
[----:B--2---:R-:W-:Y:S04]  /*92030*/  STL.64 [R1+0x3f58], R16 ;  /* 0x003f581001007387 */ /* 0x004fe80000100a00 */
[----:B---3--:R-:W-:Y:S04]  /*92040*/  STL.64 [R1+0x3f70], R18 ;  /* 0x003f701201007387 */ /* 0x008fe80000100a00 */
[----:B----4-:R-:W-:Y:S04]  /*92050*/  STL.64 [R1+0x3f38], R10 ;  /* 0x003f380a01007387 */ /* 0x010fe80000100a00 */
        /* <DEDUP_REMOVED lines=99> */
[----:B------:R-:W-:-:S02]  /*92690*/  F2FP.F16.E4M3.UNPACK_B R24, R24 ;  /* 0x00000018ff18723e */ /* 0x000fc400020006ff */
[----:B------:R-:W-:Y:S01]  /*926a0*/  F2FP.F16.E4M3.UNPACK_B R25, R25 ;  /* 0x00000019ff19723e */ /* 0x000fe200020006ff */
        /* <DEDUP_REMOVED lines=9> */
[----:B------:R-:W3:Y:S01]  /*92740*/  LDL.LU R23, [R1+0x53c] ;  /* 0x00053c0001177983 */ /* 0x000ee20000300800 */
[----:B------:R-:W-:-:S03]  /*92750*/  IMAD R0, R0, 0x100, R5 ;  /* 0x0000010000007824 */ /* 0x000fc600078e0205 */
[----:B------:R-:W3:Y:S01]  /*92760*/  LDL.LU R4, [R1+0x510] ;  /* 0x0005100001047983 */ /* 0x000ee20000300800 */
[----:B------:R-:W-:-:S03]  /*92770*/  IMAD R28, R28, 0x100, R6 ;  /* 0x000001001c1c7824 */ /* 0x000fc600078e0206 */
[----:B------:R-:W3:Y:S01]  /*92780*/  LDL.LU R5, [R1+0x514] ;  /* 0x0005140001057983 */ /* 0x000ee20000300800 */
[----:B-----5:R-:W-:-:S03]  /*92790*/  IMAD R29, R29, 0x100, R7 ;  /* 0x000001001d1d7824 */ /* 0x020fc600078e0207 */
[----:B------:R-:W5:Y:S04]  /*927a0*/  LDL.LU R6, [R1+0x518] ;  /* 0x0005180001067983 */ /* 0x000f680000300800 */
[----:B------:R-:W5:Y:S01]  /*927b0*/  LDL.LU R7, [R1+0x51c] ;  /* 0x00051c0001077983 */ /* 0x000f620000300800 */
[----:B--2---:R-:W-:Y:S03]  /*927c0*/  HMMA.16816.F32 R12, R12, R24, R8 ;  /* 0x000000180c0c723c */ /* 0x004fe60000001808 */
[----:B------:R-:W2:Y:S04]  /*927d0*/  LDL.LU.64 R10, [R1+0x4058] ;  /* 0x00405800010a7983 */ /* 0x000ea80000300a00 */
[----:B------:R-:W2:Y:S01]  /*927e0*/  LDL.LU.64 R8, [R1+0x4050] ;  /* 0x0040500001087983 */ /* 0x000ea20000300a00 */
[----:B----4-:R-:W-:-:S11]  /*927f0*/  IMAD R18, R19, 0x100, R18 ;  /* 0x0000010013127824 */ /* 0x010fd600078e0212 */
[----:B------:R0:W-:Y:S04]  /*92800*/  STL.64 [R1+0x4c0], R12 ;  /* 0x0004c00c01007387 */ /* 0x0001e80000100a00 */
[----:B------:R1:W-:Y:S01]  /*92810*/  STL.64 [R1+0x4c8], R14 ;  /* 0x0004c80e01007387 */ /* 0x0003e20000100a00 */
[----:B0-----:R-:W-:Y:S02]  /*92820*/  F2FP.F16.E4M3.UNPACK_B R12, R0 ;  /* 0x00000000ff0c723e */ /* 0x001fe400020006ff */
[----:B-1----:R-:W-:Y:S02]  /*92830*/  F2FP.F16.E4M3.UNPACK_B R14, R28 ;  /* 0x0000001cff0e723e */ /* 0x002fe400020006ff */
[----:B------:R-:W-:Y:S02]  /*92840*/  F2FP.F16.E4M3.UNPACK_B R13, R29 ;  /* 0x0000001dff0d723e */ /* 0x000fe400020006ff */
[----:B------:R-:W-:Y:S01]  /*92850*/  F2FP.F16.E4M3.UNPACK_B R15, R18 ;  /* 0x00000012ff0f723e */ /* 0x000fe200020006ff */
[----:B------:R-:W4:Y:S04]  /*92860*/  LDL.LU R28, [R1+0x404c] ;  /* 0x00404c00011c7983 */ /* 0x000f280000300800 */
[----:B------:R-:W4:Y:S02]  /*92870*/  LDL.LU R29, [R1+0x4048] ;  /* 0x00404800011d7983 */ /* 0x000f240000300800 */
        /* <DEDUP_REMOVED lines=107> */
[----:B0-----:R-:W3:Y:S04]  /*92f30*/  LDL.LU.64 R18, [R1+0x3e98] ;  /* 0x003e980001127983 */ /* 0x001ee80000300a00 */
[----:B------:R-:W2:Y:S04]  /*92f40*/  LDL.LU.64 R16, [R1+0x3e90] ;  /* 0x003e900001107983 */ /* 0x000ea80000300a00 */
[----:B------:R-:W3:Y:S01]  /*92f50*/  LDL.LU R0, [R1+0x376c] ;  /* 0x00376c0001007983 */ /* 0x000ee20000300800 */
[----:B--2---:R-:W-:-:S15]  /*92f60*/  HMMA.16816.F32 R8, R12, R16, R8 ;  /* 0x000000100c08723c */ /* 0x004fde0000001808 */
[----:B------:R-:W-:-:S04]  /*92f70*/  NOP ;  /* 0x0000000000007918 */ /* 0x000fc80000000000 */
[----:B------:R-:W-:Y:S04]  /*92f80*/  STL.64 [R1+0x240], R8 ;  /* 0x0002400801007387 */ /* 0x000fe80000100a00 */
[----:B------:R0:W-:Y:S04]  /*92f90*/  STL.64 [R1+0x248], R10 ;  /* 0x0002480a01007387 */ /* 0x0001e80000100a00 */
[----:B0-----:R-:W4:Y:S04]  /*92fa0*/  LDL.LU.64 R10, [R1+0x3e88] ;  /* 0x003e8800010a7983 */ /* 0x001f280000300a00 */
[----:B------:R-:W4:Y:S01]  /*92fb0*/  LDL.LU.64 R8, [R1+0x3e80] ;  /* 0x003e800001087983 */ /* 0x000f220000300a00 */
[C---:B---3--:R-:W-:Y:S08]  /*92fc0*/  HMMA.16816.F32 R16, R12.reuse, R18, R20 ;  /* 0x000000120c10723c */ /* 0x048ff00000001814 */
[C---:B-----5:R-:W-:Y:S08]  /*92fd0*/  HMMA.16816.F32 R4, R12.reuse, R26, R4 ;  /* 0x0000001a0c04723c */ /* 0x060ff00000001804 */
[C---:B----4-:R-:W-:Y:S01]  /*92fe0*/  HMMA.16816.F32 R8, R12.reuse, R28, R8 ;  /* 0x0000001c0c08723c */ /* 0x050fe20000001808 */
        /* <DEDUP_REMOVED lines=117> */
[----:B------:R-:W5:Y:S01]  /*93740*/  LDL.LU.64 R24, [R1+0x3df0] ;  /* 0x003df00001187983 */ /* 0x000f620000300a00 */
[----:B----4-:R-:W-:-:S02]  /*93750*/  IMAD R3, R3, 0x100, R4 ;  /* 0x0000010003037824 */ /* 0x010fc400078e0204 */
[----:B---3--:R-:W-:Y:S02]  /*93760*/  IMAD R0, R0, 0x100, R6 ;  /* 0x0000010000007824 */ /* 0x008fe400078e0206 */
[----:B------:R-:W-:Y:S01]  /*93770*/  IMAD R2, R2, 0x100, R7 ;  /* 0x0000010002027824 */ /* 0x000fe200078e0207 */
[----:B------:R-:W-:-:S07]  /*93780*/  F2FP.F16.E4M3.UNPACK_B R7, R28.H1 ;  /* 0x0000001cff07723e */ /* 0x000fce00030006ff */
[----:B------:R-:W-:Y:S04]  /*93790*/  STL.64 [R1+0xb0], R20 ;  /* 0x0000b01401007387 */ /* 0x000fe80000100a00 */
[----:B------:R-:W-:Y:S01]  /*937a0*/  STL.64 [R1+0xb8], R22 ;  /* 0x0000b81601007387 */ /* 0x000fe20000100a00 */
[----:B-----5:R-:W-:Y:S01]  /*937b0*/  HMMA.16816.F32 R12, R12, R24, R16 ;  /* 0x000000180c0c723c */ /* 0x020fe20000001810 */
[----:B--2---:R-:W-:Y:S01]  /*937c0*/  IMAD R4, R26, 0x100, R5 ;  /* 0x000001001a047824 */ /* 0x004fe200078e0205 */
        /* <DEDUP_REMOVED lines=9> */
[----:B------:R-:W-:-:S05]  /*93860*/  F2FP.F16.E4M3.UNPACK_B R0, R29.H1 ;  /* 0x0000001dff00723e */ /* 0x000fca00030006ff */
[----:B------:R0:W-:-:S13]  /*93870*/  STL [R1+0x90], R0 ;  /* 0x0000900001007387 */ /* 0x0001da0000100800 */
[----:B------:R-:W-:Y:S04]  /*93880*/  STL.64 [R1+0x540], R8 ;  /* 0x0005400801007387 */ /* 0x000fe80000100a00 */
[----:B------:R-:W-:Y:S04]  /*93890*/  STL.64 [R1+0x548], R10 ;  /* 0x0005480a01007387 */ /* 0x000fe80000100a00 */
[----:B------:R-:W2:Y:S04]  /*938a0*/  LDL.LU R20, [R1+0x130] ;  /* 0x0001300001147983 */ /* 0x000ea80000300800 */
[----:B------:R-:W2:Y:S04]  /*938b0*/  LDL.LU R21, [R1+0x134] ;  /* 0x0001340001157983 */ /* 0x000ea80000300800 */
[----:B--2---:R-:W-:Y:S04]  /*938c0*/  STL.64 [R1+0x3dc0], R20 ;  /* 0x003dc01401007387 */ /* 0x004fe80000100a00 */
[----:B------:R-:W2:Y:S04]  /*938d0*/  LDL.LU R22, [R1+0x138] ;  /* 0x0001380001167983 */ /* 0x000ea80000300800 */
[----:B------:R-:W2:Y:S04]  /*938e0*/  LDL.LU R23, [R1+0x13c] ;  /* 0x00013c0001177983 */ /* 0x000ea80000300800 */
[----:B------:R-:W3:Y:S04]  /*938f0*/  LDL.LU R29, [R1+0x88c] ;  /* 0x00088c00011d7983 */ /* 0x000ee80000300800 */
[----:B------:R-:W4:Y:S01]  /*93900*/  LDL.LU R25, [R1+0x878] ;  /* 0x0008780001197983 */ /* 0x000f220000300800 */
[----:B------:R-:W-:-:S02]  /*93910*/  IMAD.MOV.U32 R24, RZ, RZ, R6 ;  /* 0x000000ffff187224 */ /* 0x000fc400078e0006 */
[----:B0-----:R-:W-:Y:S01]  /*93920*/  IMAD.MOV.U32 R0, RZ, RZ, R7 ;  /* 0x000000ffff007224 */ /* 0x001fe200078e0007 */
[----:B--2---:R0:W-:Y:S04]  /*93930*/  STL.64 [R1+0x3dd8], R22 ;  /* 0x003dd81601007387 */ /* 0x0041e80000100a00 */
[----:B0-----:R-:W2:Y:S04]  /*93940*/  LDL.LU R22, [R1+0x90] ;  /* 0x0000900001167983 */ /* 0x001ea80000300800 */
        /* <DEDUP_REMOVED lines=29> */
[----:B------:R-:W-:Y:S04]  /*93b20*/  STL [R1+0x3c4c], R0 ;  /* 0x003c4c0001007387 */ /* 0x000fe80000100800 */
[----:B------:R-:W-:Y:S04]  /*93b30*/  STL [R1+0x3c48], R24 ;  /* 0x003c481801007387 */ /* 0x000fe80000100800 */
[----:B------:R-:W3:Y:S01]  /*93b40*/  LDL.LU R29, [R1+0x84c] ;  /* 0x00084c00011d7983 */ /* 0x000ee20000300800 */
[----:B--2---:R-:W-:-:S15]  /*93b50*/  HMMA.16816.F32 R16, R12, R22, R16 ;  /* 0x000000160c10723c */ /* 0x004fde0000001810 */
[----:B------:R-:W-:-:S04]  /*93b60*/  NOP ;  /* 0x0000000000007918 */ /* 0x000fc80000000000 */
[----:B------:R-:W-:Y:S04]  /*93b70*/  STL.64 [R1+0x570], R16 ;  /* 0x0005701001007387 */ /* 0x000fe80000100a00 */
[----:B------:R0:W-:Y:S04]  /*93b80*/  STL.64 [R1+0x578], R18 ;  /* 0x0005781201007387 */ /* 0x0001e80000100a00 */
[----:B0-----:R-:W2:Y:S04]  /*93b90*/  LDL.LU.64 R18, [R1+0x3de8] ;  /* 0x003de80001127983 */ /* 0x001ea80000300a00 */
[----:B------:R-:W2:Y:S01]  /*93ba0*/  LDL.LU.64 R16, [R1+0x3de0] ;  /* 0x003de00001107983 */ /* 0x000ea20000300a00 */
[----:B----4-:R-:W-:-:S02]  /*93bb0*/  F2FP.F16.E4M3.UNPACK_B R20, R25.H1 ;  /* 0x00000019ff14723e */ /* 0x010fc400030006ff */
[----:B-----5:R-:W-:Y:S01]  /*93bc0*/  F2FP.F16.E4M3.UNPACK_B R21, R3.H1 ;  /* 0x00000003ff15723e */ /* 0x020fe200030006ff */
[----:B------:R-:W-:Y:S02]  /*93bd0*/  IMAD.MOV.U32 R25, RZ, RZ, R23 ;  /* 0x000000ffff197224 */ /* 0x000fe400078e0017 */
[----:B------:R-:W-:Y:S02]  /*93be0*/  IMAD.MOV.U32 R24, RZ, RZ, R22 ;  /* 0x000000ffff187224 */ /* 0x000fe400078e0016 */
[----:B------:R-:W4:Y:S04]  /*93bf0*/  LDL.LU.64 R22, [R1+0x3dd8] ;  /* 0x003dd80001167983 */ /* 0x000f280000300a00 */
[----:B------:R-:W-:Y:S04]  /*93c00*/  STL [R1+0x3c54], R25 ;  /* 0x003c541901007387 */ /* 0x000fe80000100800 */
[----:B------:R0:W-:Y:S01]  /*93c10*/  STL [R1+0x3c50], R24 ;  /* 0x003c501801007387 */ /* 0x0001e20000100800 */
[----:B------:R-:W-:-:S02]  /*93c20*/  IMAD.MOV.U32 R0, RZ, RZ, R21 ;  /* 0x000000ffff007224 */ /* 0x000fc400078e0015 */
[----:B0-----:R-:W-:Y:S01]  /*93c30*/  IMAD.MOV.U32 R24, RZ, RZ, R20 ;  /* 0x000000ffff187224 */ /* 0x001fe200078e0014 */
[----:B--2---:R-:W-:-:S15]  /*93c40*/  HMMA.16816.F32 R16, R12, R20, R16 ;  /* 0x000000140c10723c */ /* 0x004fde0000001810 */
[----:B------:R-:W-:-:S04]  /*93c50*/  NOP ;  /* 0x0000000000007918 */ /* 0x000fc80000000000 */
[----:B------:R-:W-:Y:S04]  /*93c60*/  STL.64 [R1+0x590], R16 ;  /* 0x0005901001007387 */ /* 0x000fe80000100a00 */
[----:B------:R0:W-:Y:S04]  /*93c70*/  STL.64 [R1+0x598], R18 ;  /* 0x0005981201007387 */ /* 0x0001e80000100a00 */
[----:B0-----:R-:W2:Y:S04]  /*93c80*/  LDL.LU.64 R18, [R1+0x3dd0] ;  /* 0x003dd00001127983 */ /* 0x001ea80000300a00 */
[----:B------:R-:W2:Y:S04]  /*93c90*/  LDL.LU.64 R16, [R1+0x3dc8] ;  /* 0x003dc80001107983 */ /* 0x000ea80000300a00 */
[----:B------:R-:W4:Y:S01]  /*93ca0*/  LDL.LU.64 R20, [R1+0x3dc0] ;  /* 0x003dc00001147983 */ /* 0x000f220000300a00 */
[----:B------:R-:W-:-:S02]  /*93cb0*/  F2FP.F16.E4M3.UNPACK_B R2, R2.H1 ;  /* 0x00000002ff02723e */ /* 0x000fc400030006ff */
[----:B------:R-:W-:Y:S01]  /*93cc0*/  F2FP.F16.E4M3.UNPACK_B R3, R6.H1 ;  /* 0x00000006ff03723e */ /* 0x000fe200030006ff */
[----:B------:R-:W-:Y:S01]  /*93cd0*/  STL [R1+0x3c5c], R0 ;  /* 0x003c5c0001007387 */ /* 0x000fe20000100800 */
[----:B------:R-:W-:Y:S02]  /*93ce0*/  F2FP.F16.E4M3.UNPACK_B R4, R7.H1 ;  /* 0x00000007ff04723e */ /* 0x000fe400030006ff */
[----:B---3--:R-:W-:Y:S01]  /*93cf0*/  F2FP.F16.E4M3.UNPACK_B R5, R5.H1 ;  /* 0x00000005ff05723e */ /* 0x008fe200030006ff */
[----:B------:R0:W-:Y:S01]  /*93d00*/  STL [R1+0x3c58], R24 ;  /* 0x003c581801007387 */ /* 0x0001e20000100800 */
[----:B------:R-:W-:Y:S02]  /*93d10*/  IMAD.MOV.U32 R25, RZ, RZ, R3 ;  /* 0x000000ffff197224 */ /* 0x000fe400078e0003 */
[----:B0-----:R-:W-:Y:S02]  /*93d20*/  IMAD.MOV.U32 R24, RZ, RZ, R2 ;  /* 0x000000ffff187224 */ /* 0x001fe400078e0002 */
[----:B------:R-:W-:Y:S01]  /*93d30*/  IMAD.MOV.U32 R0, RZ, RZ, R5 ;  /* 0x000000ffff007224 */ /* 0x000fe200078e0005 */
[----:B----4-:R-:W-:Y:S01]  /*93d40*/  HMMA.16816.F32 R20, R12, R2, R20 ;  /* 0x000000020c14723c */ /* 0x010fe20000001814 */
[----:B------:R-:W-:-:S02]  /*93d50*/  F2FP.F16.E4M3.UNPACK_B R2, R26.H1 ;  /* 0x0000001aff02723e */ /* 0x000fc400030006ff */
[----:B------:R-:W-:-:S05]  /*93d60*/  F2FP.F16.E4M3.UNPACK_B R3, R27.H1 ;  /* 0x0000001bff03723e */ /* 0x000fca00030006ff */
[C---:B--2---:R-:W-:Y:S11]  /*93d70*/  HMMA.16816.F32 R16, R12.reuse, R4, R16 ;  /* 0x000000040c10723c */ /* 0x044ff60000001810 */
[----:B------:R-:W-:Y:S04]  /*93d80*/  STL.64 [R1+0x5b0], R20 ;  /* 0x0005b01401007387 */ /* 0x000fe80000100a00 */
[----:B------:R-:W-:Y:S04]  /*93d90*/  STL.64 [R1+0x5b8], R22 ;  /* 0x0005b81601007387 */ /* 0x000fe80000100a00 */
[----:B------:R0:W-:Y:S02]  /*93da0*/  STL [R1+0x78], R4 ;  /* 0x0000780401007387 */ /* 0x0001e40000100800 */
[----:B0-----:R-:W-:Y:S02]  /*93db0*/  HMMA.16816.F32 R4, R12, R2, R8 ;  /* 0x000000020c04723c */ /* 0x001fe40000001808 */
[----:B------:R-:W-:Y:S04]  /*93dc0*/  STL [R1+0x3c64], R25 ;  /* 0x003c641901007387 */ /* 0x000fe80000100800 */
[----:B------:R-:W-:Y:S04]  /*93dd0*/  STL [R1+0x3c60], R24 ;  /* 0x003c601801007387 */ /* 0x000fe80000100800 */
[----:B------:R0:W-:Y:S04]  /*93de0*/  STL [R1+0x3c68], R0 ;  /* 0x003c680001007387 */ /* 0x0001e80000100800 */
[----:B------:R-:W-:Y:S04]  /*93df0*/  STL.64 [R1+0x5d0], R16 ;  /* 0x0005d01001007387 */ /* 0x000fe80000100a00 */
[----:B------:R-:W-:Y:S01]  /*93e00*/  STL.64 [R1+0x5d8], R18 ;  /* 0x0005d81201007387 */ /* 0x000fe20000100a00 */
[----:B0-----:R-:W-:Y:S01]  /*93e10*/  F2FP.F16.E4M3.UNPACK_B R0, R28.H1 ;  /* 0x0000001cff00723e */ /* 0x001fe200030006ff */
[----:B------:R-:W-:-:S02]  /*93e20*/  IMAD.MOV.U32 R24, RZ, RZ, R3 ;  /* 0x000000ffff187224 */ /* 0x000fc400078e0003 */
[----:B------:R-:W-:Y:S02]  /*93e30*/  IMAD.MOV.U32 R25, RZ, RZ, R2 ;  /* 0x000000ffff197224 */ /* 0x000fe400078e0002 */
[----:B------:R0:W-:Y:S04]  /*93e40*/  STL [R1+0x68], R0 ;  /* 0x0000680001007387 */ /* 0x0001e80000100800 */
[----:B------:R-:W-:Y:S04]  /*93e50*/  STL.64 [R1+0x5f0], R4 ;  /* 0x0005f00401007387 */ /* 0x000fe80000100a00 */
[----:B------:R-:W-:Y:S04]  /*93e60*/  STL.64 [R1+0x5f8], R6 ;  /* 0x0005f80601007387 */ /* 0x000fe80000100a00 */
[----:B------:R-:W-:Y:S04]  /*93e70*/  STL [R1+0x3c70], R24 ;  /* 0x003c701801007387 */ /* 0x000fe80000100800 */
[----:B------:R-:W-:Y:S04]  /*93e80*/  STL [R1+0x3c6c], R25 ;  /* 0x003c6c1901007387 */ /* 0x000fe80000100800 */
[----:B------:R-:W2:Y:S01]  /*93e90*/  LDL.LU R20, [R1+0x200] ;  /* 0x0002000001147983 */ /* 0x000ea20000300800 */
[----:B0-----:R-:W-:-:S05]  /*93ea0*/  F2FP.F16.E4M3.UNPACK_B R0, R29.H1 ;  /* 0x0000001dff00723e */ /* 0x001fca00030006ff */
[----:B------:R-:W-:Y:S04]  /*93eb0*/  STL [R1+0x6c], R0 ;  /* 0x00006c0001007387 */ /* 0x000fe80000100800 */
[----:B------:R-:W2:Y:S04]  /*93ec0*/  LDL.LU R21, [R1+0x204] ;  /* 0x0002040001157983 */ /* 0x000ea80000300800 */
[----:B------:R-:W3:Y:S04]  /*93ed0*/  LDL.LU R22, [R1+0x208] ;  /* 0x0002080001167983 */ /* 0x000ee80000300800 */
[----:B------:R-:W3:Y:S04]  /*93ee0*/  LDL.LU R23, [R1+0x20c] ;  /* 0x00020c0001177983 */ /* 0x000ee80000300800 */
[----:B---3--:R-:W-:Y:S04]  /*93ef0*/  STL.64 [R1+0x3d90], R22 ;  /* 0x003d901601007387 */ /* 0x008fe80000100a00 */
[----:B--2---:R0:W-:Y:S04]  /*93f00*/  STL.64 [R1+0x3d88], R20 ;  /* 0x003d881401007387 */ /* 0x0041e80000100a00 */
[----:B0-----:R-:W2:Y:S04]  /*93f10*/  LDL.LU R20, [R1+0x1e0] ;  /* 0x0001e00001147983 */ /* 0x001ea80000300800 */
[----:B------:R-:W2:Y:S04]  /*93f20*/  LDL.LU R21, [R1+0x1e4] ;  /* 0x0001e40001157983 */ /* 0x000ea80000300800 */
[----:B--2---:R0:W-:Y:S04]  /*93f30*/  STL.64 [R1+0x3d98], R20 ;  /* 0x003d981401007387 */ /* 0x0041e80000100a00 */
[----:B------:R-:W2:Y:S04]  /*93f40*/  LDL.LU R22, [R1+0x1e8] ;  /* 0x0001e80001167983 */ /* 0x000ea80000300800 */
[----:B------:R-:W2:Y:S04]  /*93f50*/  LDL.LU R23, [R1+0x1ec] ;  /* 0x0001ec0001177983 */ /* 0x000ea80000300800 */
[----:B------:R-:W3:Y:S04]  /*93f60*/  LDL.LU R0, [R1+0x838] ;  /* 0x0008380001007983 */ /* 0x000ee80000300800 */
[----:B0-----:R-:W4:Y:S04]  /*93f70*/  LDL.LU R21, [R1+0x83c] ;  /* 0x00083c0001157983 */ /* 0x001f280000300800 */
[----:B------:R-:W5:Y:S04]  /*93f80*/  LDL.LU R24, [R1+0x828] ;  /* 0x0008280001187983 */ /* 0x000f680000300800 */
[----:B------:R-:W2:Y:S04]  /*93f90*/  LDL.LU R3, [R1+0x82c] ;  /* 0x00082c0001037983 */ /* 0x000ea80000300800 */
[----:B------:R-:W2:Y:S04]  /*93fa0*/  LDL.LU R2, [R1+0x818] ;  /* 0x0008180001027983 */ /* 0x000ea80000300800 */
[----:B------:R-:W2:Y:S04]  /*93fb0*/  LDL.LU R6, [R1+0x81c] ;  /* 0x00081c0001067983 */ /* 0x000ea80000300800 */
[----:B------:R-:W2:Y:S04]  /*93fc0*/  LDL.LU R7, [R1+0x808] ;  /* 0x0008080001077983 */ /* 0x000ea80000300800 */
[----:B------:R-:W3:Y:S04]  /*93fd0*/  LDL.LU R5, [R1+0x80c] ;  /* 0x00080c0001057983 */ /* 0x000ee80000300800 */
[----:B--2---:R-:W-:Y:S04]  /*93fe0*/  STL.64 [R1+0x3da8], R6 ;  /* 0x003da80601007387 */ /* 0x004fe80000100a00 */
[----:B---3--:R0:W-:Y:S04]  /*93ff0*/  STL [R1+0x3da0], R5 ;  /* 0x003da00501007387 */ /* 0x0081e80000100800 */
[----:B------:R-:W2:Y:S04]  /*94000*/  LDL.LU R4, [R1+0x1c0] ;  /* 0x0001c00001047983 */ /* 0x000ea80000300800 */
[----:B0-----:R-:W2:Y:S04]  /*94010*/  LDL.LU R5, [R1+0x1c4] ;  /* 0x0001c40001057983 */ /* 0x001ea80000300800 */
[----:B------:R-:W3:Y:S04]  /*94020*/  LDL.LU R6, [R1+0x1c8] ;  /* 0x0001c80001067983 */ /* 0x000ee80000300800 */
[----:B------:R-:W3:Y:S04]  /*94030*/  LDL.LU R7, [R1+0x1cc] ;  /* 0x0001cc0001077983 */ /* 0x000ee80000300800 */
[----:B---3--:R-:W-:Y:S04]  /*94040*/  STL.64 [R1+0x3db8], R6 ;  /* 0x003db80601007387 */ /* 0x008fe80000100a00 */
[----:B--2---:R0:W-:Y:S04]  /*94050*/  STL.64 [R1+0x3db0], R4 ;  /* 0x003db00401007387 */ /* 0x0041e80000100a00 */
[----:B0-----:R-:W2:Y:S04]  /*94060*/  LDL.LU R4, [R1+0x1a0] ;  /* 0x0001a00001047983 */ /* 0x001ea80000300800 */
[----:B------:R-:W2:Y:S04]  /*94070*/  LDL.LU R5, [R1+0x1a4] ;  /* 0x0001a40001057983 */ /* 0x000ea80000300800 */
[----:B------:R-:W2:Y:S04]  /*94080*/  LDL.LU R6, [R1+0x1a8] ;  /* 0x0001a80001067983 */ /* 0x000ea80000300800 */
[----:B------:R-:W2:Y:S04]  /*94090*/  LDL.LU R7, [R1+0x1ac] ;  /* 0x0001ac0001077983 */ /* 0x000ea80000300800 */
[----:B------:R-:W3:Y:S04]  /*940a0*/  LDL.LU R26, [R1+0x7f8] ;  /* 0x0007f800011a7983 */ /* 0x000ee80000300800 */
[----:B------:R-:W2:Y:S04]  /*940b0*/  LDL.LU R8, [R1+0x220] ;  /* 0x0002200001087983 */ /* 0x000ea80000300800 */
[----:B------:R-:W2:Y:S04]  /*940c0*/  LDL.LU R9, [R1+0x224] ;  /* 0x0002240001097983 */ /* 0x000ea80000300800 */
[----:B--2---:R0:W-:Y:S04]  /*940d0*/  STL.64 [R1+0x3d80], R8 ;  /* 0x003d800801007387 */ /* 0x0041e80000100a00 */
[----:B0-----:R-:W2:Y:S04]  /*940e0*/  LDL.LU.64 R8, [R1+0x68] ;  /* 0x0000680001087983 */ /* 0x001ea80000300a00 */
        /* <DEDUP_REMOVED lines=16> */
[----:B----4-:R-:W-:Y:S01]  /*941f0*/  F2FP.F16.E4M3.UNPACK_B R21, R21.H1 ;  /* 0x00000015ff15723e */ /* 0x010fe200030006ff */
[----:B------:R-:W-:Y:S02]  /*94200*/  IMAD.MOV.U32 R0, RZ, RZ, R9 ;  /* 0x000000ffff007224 */ /* 0x000fe400078e0009 */
[----:B------:R-:W-:-:S03]  /*94210*/  IMAD.MOV.U32 R25, RZ, RZ, R8 ;  /* 0x000000ffff197224 */ /* 0x000fc600078e0008 */
[----:B------:R-:W-:Y:S04]  /*94220*/  STL [R1+0x3c78], R0 ;  /* 0x003c780001007387 */ /* 0x000fe80000100800 */
[----:B------:R0:W-:Y:S01]  /*94230*/  STL [R1+0x3c74], R25 ;  /* 0x003c741901007387 */ /* 0x0001e20000100800 */
[----:B-----5:R-:W-:Y:S01]  /*94240*/  F2FP.F16.E4M3.UNPACK_B R8, R24.H1 ;  /* 0x00000018ff08723e */ /* 0x020fe200030006ff */
[----:B------:R-:W-:Y:S02]  /*94250*/  IMAD.MOV.U32 R24, RZ, RZ, R21 ;  /* 0x000000ffff187224 */ /* 0x000fe400078e0015 */
[----:B0-----:R-:W-:Y:S01]  /*94260*/  IMAD.MOV.U32 R25, RZ, RZ, R20 ;  /* 0x000000ffff197224 */ /* 0x001fe200078e0014 */
[----:B--2---:R-:W-:-:S15]  /*94270*/  HMMA.16816.F32 R4, R12, R20, R4 ;  /* 0x000000140c04723c */ /* 0x004fde0000001804 */
[----:B------:R-:W-:-:S04]  /*94280*/  NOP ;  /* 0x0000000000007918 */ /* 0x000fc80000000000 */
[----:B------:R-:W-:Y:S04]  /*94290*/  STL.64 [R1+0x630], R4 ;  /* 0x0006300401007387 */ /* 0x000fe80000100a00 */
[----:B------:R0:W-:Y:S04]  /*942a0*/  STL.64 [R1+0x638], R6 ;  /* 0x0006380601007387 */ /* 0x0001e80000100a00 */
[----:B0-----:R-:W2:Y:S04]  /*942b0*/  LDL.LU.64 R6, [R1+0x3da8] ;  /* 0x003da80001067983 */ /* 0x001ea80000300a00 */
[----:B------:R-:W4:Y:S04]  /*942c0*/  LDL.LU R5, [R1+0x3da0] ;  /* 0x003da00001057983 */ /* 0x000f280000300800 */
[----:B------:R-:W5:Y:S01]  /*942d0*/  LDL.LU.64 R20, [R1+0x3d98] ;  /* 0x003d980001147983 */ /* 0x000f620000300a00 */
[----:B------:R-:W-:-:S03]  /*942e0*/  F2FP.F16.E4M3.UNPACK_B R9, R3.H1 ;  /* 0x00000003ff09723e */ /* 0x000fc600030006ff */
[----:B------:R-:W-:Y:S04]  /*942f0*/  STL [R1+0x58], R8 ;  /* 0x0000580801007387 */ /* 0x000fe80000100800 */
[----:B------:R-:W-:Y:S04]  /*94300*/  STL [R1+0x3c80], R24 ;  /* 0x003c801801007387 */ /* 0x000fe80000100800 */
[----:B------:R-:W-:Y:S01]  /*94310*/  STL [R1+0x3c7c], R25 ;  /* 0x003c7c1901007387 */ /* 0x000fe20000100800 */
[----:B------:R-:W-:Y:S01]  /*94320*/  IMAD.MOV.U32 R0, RZ, RZ, R9 ;  /* 0x000000ffff007224 */ /* 0x000fe200078e0009 */
[----:B-----5:R-:W-:-:S15]  /*94330*/  HMMA.16816.F32 R20, R12, R8, R20 ;  /* 0x000000080c14723c */ /* 0x020fde0000001814 */
[----:B------:R-:W-:-:S04]  /*94340*/  NOP ;  /* 0x0000000000007918 */ /* 0x000fc80000000000 */
[----:B------:R-:W-:Y:S04]  /*94350*/  STL.64 [R1+0x650], R20 ;  /* 0x0006501401007387 */ /* 0x000fe80000100a00 */
[----:B------:R0:W-:Y:S04]  /*94360*/  STL.64 [R1+0x658], R22 ;  /* 0x0006581601007387 */ /* 0x0001e80000100a00 */
[----:B0-----:R-:W5:Y:S04]  /*94370*/  LDL.LU.64 R22, [R1+0x3d90] ;  /* 0x003d900001167983 */ /* 0x001f680000300a00 */
[----:B------:R-:W5:Y:S04]  /*94380*/  LDL.LU.64 R20, [R1+0x3d88] ;  /* 0x003d880001147983 */ /* 0x000f680000300a00 */
[----:B------:R-:W3:Y:S01]  /*94390*/  LDL.LU.64 R8, [R1+0x3d80] ;  /* 0x003d800001087983 */ /* 0x000ee20000300a00 */
[----:B------:R-:W-:-:S02]  /*943a0*/  F2FP.F16.E4M3.UNPACK_B R2, R2.H1 ;  /* 0x00000002ff02723e */ /* 0x000fc400030006ff */
[----:B--2---:R-:W-:Y:S02]  /*943b0*/  F2FP.F16.E4M3.UNPACK_B R3, R6.H1 ;  /* 0x00000006ff03723e */ /* 0x004fe400030006ff */
[----:B------:R-:W-:Y:S02]  /*943c0*/  F2FP.F16.E4M3.UNPACK_B R4, R7.H1 ;  /* 0x00000007ff04723e */ /* 0x000fe400030006ff */
[----:B----4-:R-:W-:Y:S01]  /*943d0*/  F2FP.F16.E4M3.UNPACK_B R5, R5.H1 ;  /* 0x00000005ff05723e */ /* 0x010fe200030006ff */
[----:B------:R-:W-:Y:S04]  /*943e0*/  STL [R1+0x3c84], R0 ;  /* 0x003c840001007387 */ /* 0x000fe80000100800 */
[----:B------:R3:W-:Y:S04]  /*943f0*/  STL [R1+0x50], R2 ;  /* 0x0000500201007387 */ /* 0x0007e80000100800 */
[----:B------:R0:W-:Y:S01]  /*94400*/  STL [R1+0x54], R3 ;  /* 0x0000540301007387 */ /* 0x0001e20000100800 */
[----:B------:R-:W-:Y:S01]  /*94410*/  IMAD.MOV.U32 R25, RZ, RZ, R5 ;  /* 0x000000ffff197224 */ /* 0x000fe200078e0005 */
[----:B-----5:R-:W-:Y:S01]  /*94420*/  HMMA.16816.F32 R20, R12, R2, R20 ;  /* 0x000000020c14723c */ /* 0x020fe20000001814 */
[----:B---3--:R-:W-:-:S02]  /*94430*/  F2FP.F16.E4M3.UNPACK_B R2, R26.H1 ;  /* 0x0000001aff02723e */ /* 0x008fc400030006ff */
[----:B0-----:R-:W-:-:S05]  /*94440*/  F2FP.F16.E4M3.UNPACK_B R3, R27.H1 ;  /* 0x0000001bff03723e */ /* 0x001fca00030006ff */
[C---:B------:R-:W-:Y:S08]  /*94450*/  HMMA.16816.F32 R8, R12.reuse, R4, R8 ;  /* 0x000000040c08723c */ /* 0x040ff00000001808 */
[----:B------:R-:W-:Y:S01]  /*94460*/  HMMA.16816.F32 R16, R12, R2, R16 ;  /* 0x000000020c10723c */ /* 0x000fe20000001810 */
[----:B------:R-:W-:Y:S02]  /*94470*/  F2FP.F16.E4M3.UNPACK_B R5, R29.H1 ;  /* 0x0000001dff05723e */ /* 0x000fe400030006ff */
[----:B------:R-:W-:Y:S04]  /*94480*/  STL.64 [R1+0x670], R20 ;  /* 0x0006701401007387 */ /* 0x000fe80000100a00 */
[----:B------:R-:W-:Y:S04]  /*94490*/  STL.64 [R1+0x678], R22 ;  /* 0x0006781601007387 */ /* 0x000fe80000100a00 */
[----:B------:R0:W-:Y:S04]  /*944a0*/  STL.64 [R1+0x800], R8 ;  /* 0x0008000801007387 */ /* 0x0001e80000100a00 */
[----:B------:R-:W-:Y:S04]  /*944b0*/  STL.64 [R1+0x808], R10 ;  /* 0x0008080a01007387 */ /* 0x000fe80000100a00 */
[----:B------:R-:W-:Y:S04]  /*944c0*/  STL [R1+0x40], R2 ;  /* 0x0000400201007387 */ /* 0x000fe80000100800 */
[----:B------:R1:W-:Y:S04]  /*944d0*/  STL.64 [R1+0x7f0], R16 ;  /* 0x0007f01001007387 */ /* 0x0003e80000100a00 */
[----:B------:R2:W-:Y:S01]  /*944e0*/  STL.64 [R1+0x7f8], R18 ;  /* 0x0007f81201007387 */ /* 0x0005e20000100a00 */
[----:B0-----:R-:W-:-:S05]  /*944f0*/  F2FP.F16.E4M3.UNPACK_B R8, R28.H1 ;  /* 0x0000001cff08723e */ /* 0x001fca00030006ff */
[----:B------:R-:W-:Y:S04]  /*94500*/  STL [R1+0x38], R8 ;  /* 0x0000380801007387 */ /* 0x000fe80000100800 */
[----:B-1----:R-:W3:Y:S04]  /*94510*/  LDL.LU R16, [R1+0x380] ;  /* 0x0003800001107983 */ /* 0x002ee80000300800 */
[----:B------:R-:W3:Y:S04]  /*94520*/  LDL.LU R17, [R1+0x384] ;  /* 0x0003840001117983 */ /* 0x000ee80000300800 */
[----:B--2---:R-:W2:Y:S04]  /*94530*/  LDL.LU R18, [R1+0x388] ;  /* 0x0003880001127983 */ /* 0x004ea80000300800 */
[----:B------:R-:W-:Y:S04]  /*94540*/  STL [R1+0x3c], R5 ;  /* 0x00003c0501007387 */ /* 0x000fe80000100800 */
[----:B------:R-:W2:Y:S04]  /*94550*/  LDL.LU R19, [R1+0x38c] ;  /* 0x00038c0001137983 */ /* 0x000ea80000300800 */
[----:B--2---:R-:W-:Y:S04]  /*94560*/  STL.64 [R1+0x3cd8], R18 ;  /* 0x003cd81201007387 */ /* 0x004fe80000100a00 */
[----:B---3--:R-:W-:Y:S04]  /*94570*/  STL.64 [R1+0x3cd0], R16 ;  /* 0x003cd01001007387 */ /* 0x008fe80000100a00 */
[----:B------:R-:W2:Y:S04]  /*94580*/  LDL.LU R7, [R1+0x77c] ;  /* 0x00077c0001077983 */ /* 0x000ea80000300800 */
[----:B------:R-:W3:Y:S04]  /*94590*/  LDL.LU R28, [R1+0x768] ;  /* 0x00076800011c7983 */ /* 0x000ee80000300800 */
[----:B------:R-:W4:Y:S04]  /*945a0*/  LDL.LU R20, [R1+0x360] ;  /* 0x0003600001147983 */ /* 0x000f280000300800 */
[----:B------:R-:W4:Y:S04]  /*945b0*/  LDL.LU R21, [R1+0x364] ;  /* 0x0003640001157983 */ /* 0x000f280000300800 */
[----:B------:R-:W5:Y:S04]  /*945c0*/  LDL.LU R22, [R1+0x368] ;  /* 0x0003680001167983 */ /* 0x000f680000300800 */
[----:B------:R-:W5:Y:S01]  /*945d0*/  LDL.LU R23, [R1+0x36c] ;  /* 0x00036c0001177983 */ /* 0x000f620000300800 */
[----:B------:R-:W-:-:S02]  /*945e0*/  IMAD.MOV.U32 R24, RZ, RZ, R4 ;  /* 0x000000ffff187224 */ /* 0x000fc400078e0004 */
[----:B------:R-:W-:Y:S01]  /*945f0*/  IMAD.MOV.U32 R0, RZ, RZ, R3 ;  /* 0x000000ffff007224 */ /* 0x000fe200078e0003 */
        /* <DEDUP_REMOVED lines=8> */
[----:B------:R-:W5:Y:S04]  /*94680*/  LDL.LU R22, [R1+0x348] ;  /* 0x0003480001167983 */ /* 0x000f680000300800 */
[----:B------:R-:W5:Y:S04]  /*94690*/  LDL.LU R23, [R1+0x34c] ;  /* 0x00034c0001177983 */ /* 0x000f680000300800 */
        /* <DEDUP_REMOVED lines=8> */
[----:B------:R-:W3:Y:S04]  /*94720*/  LDL.LU R16, [R1+0x7bc] ;  /* 0x0007bc0001107983 */ /* 0x000ee80000300800 */
[----:B------:R-:W3:Y:S04]  /*94730*/  LDL.LU R17, [R1+0x7a8] ;  /* 0x0007a80001117983 */ /* 0x000ee80000300800 */
[----:B--2---:R0:W-:Y:S04]  /*94740*/  STL.64 [R1+0x3d38], R18 ;  /* 0x003d381201007387 */ /* 0x0041e80000100a00 */
[----:B0-----:R-:W2:Y:S04]  /*94750*/  LDL.LU R18, [R1+0x7cc] ;  /* 0x0007cc0001127983 */ /* 0x001ea80000300800 */
[----:B------:R-:W2:Y:S04]  /*94760*/  LDL.LU R19, [R1+0x7b8] ;  /* 0x0007b80001137983 */ /* 0x000ea80000300800 */
[----:B---3--:R-:W-:Y:S04]  /*94770*/  STL.64 [R1+0x3d30], R16 ;  /* 0x003d301001007387 */ /* 0x008fe80000100a00 */
[----:B-----5:R-:W-:Y:S04]  /*94780*/  STL.64 [R1+0x3d08], R22 ;  /* 0x003d081601007387 */ /* 0x020fe80000100a00 */
[----:B----4-:R0:W-:Y:S04]  /*94790*/  STL.64 [R1+0x3d00], R20 ;  /* 0x003d001401007387 */ /* 0x0101e80000100a00 */
[----:B0-----:R-:W3:Y:S04]  /*947a0*/  LDL.LU R20, [R1+0x300] ;  /* 0x0003000001147983 */ /* 0x001ee80000300800 */
[----:B------:R-:W3:Y:S04]  /*947b0*/  LDL.LU R21, [R1+0x304] ;  /* 0x0003040001157983 */ /* 0x000ee80000300800 */
[----:B------:R-:W4:Y:S04]  /*947c0*/  LDL.LU R22, [R1+0x308] ;  /* 0x0003080001167983 */ /* 0x000f280000300800 */
[----:B------:R-:W4:Y:S04]  /*947d0*/  LDL.LU R23, [R1+0x30c] ;  /* 0x00030c0001177983 */ /* 0x000f280000300800 */
[----:B------:R-:W5:Y:S04]  /*947e0*/  LDL.LU R16, [R1+0x7dc] ;  /* 0x0007dc0001107983 */ /* 0x000f680000300800 */
[----:B------:R-:W5:Y:S04]  /*947f0*/  LDL.LU R17, [R1+0x7c8] ;  /* 0x0007c80001117983 */ /* 0x000f680000300800 */
[----:B--2---:R-:W-:Y:S04]  /*94800*/  STL.64 [R1+0x3d68], R18 ;  /* 0x003d681201007387 */ /* 0x004fe80000100a00 */
[----:B-----5:R0:W-:Y:S04]  /*94810*/  STL.64 [R1+0x3d60], R16 ;  /* 0x003d601001007387 */ /* 0x0201e80000100a00 */
[----:B0-----:R-:W2:Y:S04]  /*94820*/  LDL.LU R17, [R1+0x7d8] ;  /* 0x0007d80001117983 */ /* 0x001ea80000300800 */
[----:B----4-:R-:W-:Y:S04]  /*94830*/  STL.64 [R1+0x3d18], R22 ;  /* 0x003d181601007387 */ /* 0x010fe80000100a00 */
[----:B---3--:R-:W-:Y:S04]  /*94840*/  STL.64 [R1+0x3d10], R20 ;  /* 0x003d101401007387 */ /* 0x008fe80000100a00 */
[----:B------:R-:W3:Y:S04]  /*94850*/  LDL.LU R29, [R1+0x76c] ;  /* 0x00076c00011d7983 */ /* 0x000ee80000300800 */
[----:B------:R-:W4:Y:S04]  /*94860*/  LDL.LU R26, [R1+0x758] ;  /* 0x00075800011a7983 */ /* 0x000f280000300800 */
[----:B------:R-:W4:Y:S04]  /*94870*/  LDL.LU R27, [R1+0x75c] ;  /* 0x00075c00011b7983 */ /* 0x000f280000300800 */
[----:B----4-:R-:W-:Y:S04]  /*94880*/  STL.64 [R1+0x3d28], R26 ;  /* 0x003d281a01007387 */ /* 0x010fe80000100a00 */
[----:B------:R0:W-:Y:S04]  /*94890*/  STL.64 [R1+0x3d20], R24 ;  /* 0x003d201801007387 */ /* 0x0001e80000100a00 */
        /* <DEDUP_REMOVED lines=16> */
[----:B------:R-:W-:-:S02]  /*949a0*/  IMAD.MOV.U32 R18, RZ, RZ, R8 ;  /* 0x000000ffff127224 */ /* 0x000fc400078e0008 */
[----:B------:R-:W-:Y:S01]  /*949b0*/  IMAD.MOV.U32 R19, RZ, RZ, R5 ;  /* 0x000000ffff137224 */ /* 0x000fe200078e0005 */
[----:B-----5:R-:W-:Y:S04]  /*949c0*/  STL.64 [R1+0x3d78], R26 ;  /* 0x003d781a01007387 */ /* 0x020fe80000100a00 */
[----:B----4-:R0:W-:Y:S04]  /*949d0*/  STL.64 [R1+0x3d70], R24 ;  /* 0x003d701801007387 */ /* 0x0101e80000100a00 */
[----:B0-----:R-:W4:Y:S04]  /*949e0*/  LDL.LU R24, [R1+0x270] ;  /* 0x0002700001187983 */ /* 0x001f280000300800 */
[----:B------:R-:W4:Y:S04]  /*949f0*/  LDL.LU R25, [R1+0x274] ;  /* 0x0002740001197983 */ /* 0x000f280000300800 */
[----:B------:R-:W4:Y:S04]  /*94a00*/  LDL.LU R26, [R1+0x278] ;  /* 0x00027800011a7983 */ /* 0x000f280000300800 */
[----:B------:R-:W4:Y:S01]  /*94a10*/  LDL.LU R27, [R1+0x27c] ;  /* 0x00027c00011b7983 */ /* 0x000f220000300800 */
[----:B--2---:R-:W-:-:S03]  /*94a20*/  F2FP.F16.E4M3.UNPACK_B R20, R17.H1 ;  /* 0x00000011ff14723e */ /* 0x004fc600030006ff */
[----:B------:R-:W2:Y:S04]  /*94a30*/  LDL.LU R5, [R1+0x748] ;  /* 0x0007480001057983 */ /* 0x000ea80000300800 */
        /* <DEDUP_REMOVED lines=9> */
[----:B0-----:R-:W2:Y:S04]  /*94ad0*/  LDL.LU.64 R18, [R1+0x3d68] ;  /* 0x003d680001127983 */ /* 0x001ea80000300a00 */
[----:B------:R-:W2:Y:S02]  /*94ae0*/  LDL.LU.64 R16, [R1+0x3d60] ;  /* 0x003d600001107983 */ /* 0x000ea40000300a00 */
[----:B--2---:R-:W-:-:S05]  /*94af0*/  F2FP.F16.E4M3.UNPACK_B R21, R16.H1 ;  /* 0x00000010ff15723e */ /* 0x004fca00030006ff */
[----:B------:R4:W-:Y:S02]  /*94b00*/  STL.64 [R1+0x30], R20 ;  /* 0x0000301401007387 */ /* 0x0009e40000100a00 */
[----:B----4-:R-:W-:Y:S02]  /*94b10*/  HMMA.16816.F32 R20, R12, R20, R24 ;  /* 0x000000140c14723c */ /* 0x010fe40000001818 */
[----:B------:R-:W2:Y:S04]  /*94b20*/  LDL.LU.64 R26, [R1+0x3d58] ;  /* 0x003d5800011a7983 */ /* 0x000ea80000300a00 */
[----:B------:R-:W2:Y:S01]  /*94b30*/  LDL.LU.64 R24, [R1+0x3d50] ;  /* 0x003d500001187983 */ /* 0x000ea20000300a00 */
[----:B------:R-:W-:Y:S02]  /*94b40*/  F2FP.F16.E4M3.UNPACK_B R16, R17.H1 ;  /* 0x00000011ff10723e */ /* 0x000fe400030006ff */
[----:B------:R-:W-:-:S10]  /*94b50*/  F2FP.F16.E4M3.UNPACK_B R17, R18.H1 ;  /* 0x00000012ff11723e */ /* 0x000fd400030006ff */
        /* <DEDUP_REMOVED lines=20> */
[----:B------:R-:W-:-:S02]  /*94ca0*/  F2FP.F16.E4M3.UNPACK_B R16, R17.H1 ;  /* 0x00000011ff10723e */ /* 0x000fc400030006ff */
[----:B----4-:R-:W-:-:S05]  /*94cb0*/  F2FP.F16.E4M3.UNPACK_B R17, R18.H1 ;  /* 0x00000012ff11723e */ /* 0x010fca00030006ff */
        /* <DEDUP_REMOVED lines=26> */
[----:B------:R-:W-:-:S02]  /*94e60*/  F2FP.F16.E4M3.UNPACK_B R2, R6.H1 ;  /* 0x00000006ff02723e */ /* 0x000fc400030006ff */
[----:B------:R-:W-:Y:S02]  /*94e70*/  F2FP.F16.E4M3.UNPACK_B R3, R7.H1 ;  /* 0x00000007ff03723e */ /* 0x000fe400030006ff */
[----:B------:R-:W-:Y:S02]  /*94e80*/  F2FP.F16.E4M3.UNPACK_B R28, R28.H1 ;  /* 0x0000001cff1c723e */ /* 0x000fe400030006ff */
[----:B---3--:R-:W-:Y:S02]  /*94e90*/  F2FP.F16.E4M3.UNPACK_B R29, R29.H1 ;  /* 0x0000001dff1d723e */ /* 0x008fe400030006ff */
[----:B------:R-:W-:Y:S02]  /*94ea0*/  F2FP.F16.E4M3.UNPACK_B R26, R26.H1 ;  /* 0x0000001aff1a723e */ /* 0x000fe400030006ff */
[----:B------:R-:W-:-:S07]  /*94eb0*/  F2FP.F16.E4M3.UNPACK_B R27, R27.H1 ;  /* 0x0000001bff1b723e */ /* 0x000fce00030006ff */
[C---:B-----5:R-:W-:Y:S01]  /*94ec0*/  HMMA.16816.F32 R8, R12.reuse, R26, R8 ;  /* 0x0000001a0c08723c */ /* 0x060fe20000001808 */
[----:B------:R0:W-:Y:S07]  /*94ed0*/  STL.64 [R1], R2 ;  /* 0x0000000201007387 */ /* 0x0001ee0000100a00 */
[----:B--2---:R-:W-:Y:S01]  /*94ee0*/  HMMA.16816.F32 R20, R12, R2, R20 ;  /* 0x000000020c14723c */ /* 0x004fe20000001814 */
[----:B0-----:R-:W-:-:S07]  /*94ef0*/  F2FP.F16.E4M3.UNPACK_B R2, R5.H1 ;  /* 0x00000005ff02723e */ /* 0x001fce00030006ff */
[----:B----4-:R-:W-:Y:S11]  /*94f00*/  HMMA.16816.F32 R16, R12, R28, R16 ;  /* 0x0000001c0c10723c */ /* 0x010ff60000001810 */
[----:B------:R-:W-:Y:S04]  /*94f10*/  STL.64 [R1+0x860], R20 ;  /* 0x0008601401007387 */ /* 0x000fe80000100a00 */
[----:B------:R-:W-:Y:S04]  /*94f20*/  STL.64 [R1+0x868], R22 ;  /* 0x0008681601007387 */ /* 0x000fe80000100a00 */
[----:B------:R-:W-:Y:S04]  /*94f30*/  STL [R1+0x3c2c], R28 ;  /* 0x003c2c1c01007387 */ /* 0x000fe80000100800 */
[----:B------:R-:W-:Y:S04]  /*94f40*/  STL [R1+0x3c28], R29 ;  /* 0x003c281d01007387 */ /* 0x000fe80000100800 */
[----:B------:R-:W-:Y:S04]  /*94f50*/  STL.64 [R1+0x870], R16 ;  /* 0x0008701001007387 */ /* 0x000fe80000100a00 */
[----:B------:R-:W-:Y:S04]  /*94f60*/  STL.64 [R1+0x878], R18 ;  /* 0x0008781201007387 */ /* 0x000fe80000100a00 */
[----:B------:R-:W2:Y:S04]  /*94f70*/  LDL.LU R5, [R1+0x73c] ;  /* 0x00073c0001057983 */ /* 0x000ea80000300800 */
[----:B------:R-:W3:Y:S04]  /*94f80*/  LDL.LU R6, [R1+0x728] ;  /* 0x0007280001067983 */ /* 0x000ee80000300800 */
[----:B------:R0:W-:Y:S04]  /*94f90*/  STL.64 [R1+0x880], R8 ;  /* 0x0008800801007387 */ /* 0x0001e80000100a00 */
[----:B------:R1:W-:Y:S04]  /*94fa0*/  STL.64 [R1+0x888], R10 ;  /* 0x0008880a01007387 */ /* 0x0003e80000100a00 */
[----:B------:R-:W4:Y:S04]  /*94fb0*/  LDL.LU R7, [R1+0x72c] ;  /* 0x00072c0001077983 */ /* 0x000f280000300800 */
        /* <DEDUP_REMOVED lines=8> */
[----:B------:R-:W5:Y:S04]  /*95040*/  LDL.LU R10, [R1+0x3f8] ;  /* 0x0003f800010a7983 */ /* 0x000f680000300800 */
[----:B------:R-:W5:Y:S04]  /*95050*/  LDL.LU R11, [R1+0x3fc] ;  /* 0x0003fc00010b7983 */ /* 0x000f680000300800 */
[----:B------:R-:W2:Y:S04]  /*95060*/  LDL.LU R3, [R1+0x74c] ;  /* 0x00074c0001037983 */ /* 0x000ea80000300800 */
[----:B------:R-:W3:Y:S04]  /*95070*/  LDL.LU R4, [R1+0x738] ;  /* 0x0007380001047983 */ /* 0x000ee80000300800 */
[----:B-----5:R-:W-:Y:S04]  /*95080*/  STL.64 [R1+0x3cc8], R10 ;  /* 0x003cc80a01007387 */ /* 0x020fe80000100a00 */
[----:B--2---:R0:W-:Y:S04]  /*95090*/  STL.64 [R1+0x3cc0], R8 ;  /* 0x003cc00801007387 */ /* 0x0041e80000100a00 */
[----:B0-----:R-:W2:Y:S04]  /*950a0*/  LDL.LU R8, [R1+0x3d0] ;  /* 0x0003d00001087983 */ /* 0x001ea80000300800 */
[----:B------:R-:W2:Y:S04]  /*950b0*/  LDL.LU R9, [R1+0x3d4] ;  /* 0x0003d40001097983 */ /* 0x000ea80000300800 */
[----:B------:R-:W2:Y:S04]  /*950c0*/  LDL.LU R10, [R1+0x3d8] ;  /* 0x0003d800010a7983 */ /* 0x000ea80000300800 */
[----:B------:R-:W2:Y:S04]  /*950d0*/  LDL.LU R11, [R1+0x3dc] ;  /* 0x0003dc00010b7983 */ /* 0x000ea80000300800 */
        /* <DEDUP_REMOVED lines=18> */
[----:B------:R-:W5:Y:S01]  /*95200*/  LDL.LU R21, [R1+0x6cc] ;  /* 0x0006cc0001157983 */ /* 0x000f620000300800 */
[----:B------:R-:W-:Y:S03]  /*95210*/  HMMA.16816.F32 R8, R12, R2, R8 ;  /* 0x000000020c08723c */ /* 0x000fe60000001808 */
[----:B-----5:R0:W-:Y:S04]  /*95220*/  STL.64 [R1+0x3c88], R20 ;  /* 0x003c881401007387 */ /* 0x0201e80000100a00 */
[----:B0-----:R-:W5:Y:S04]  /*95230*/  LDL.LU R20, [R1+0x450] ;  /* 0x0004500001147983 */ /* 0x001f680000300800 */
[----:B------:R-:W5:Y:S04]  /*95240*/  LDL.LU R21, [R1+0x454] ;  /* 0x0004540001157983 */ /* 0x000f680000300800 */
[----:B------:R-:W5:Y:S04]  /*95250*/  LDL.LU R22, [R1+0x458] ;  /* 0x0004580001167983 */ /* 0x000f680000300800 */
[----:B------:R-:W5:Y:S04]  /*95260*/  LDL.LU R23, [R1+0x45c] ;  /* 0x00045c0001177983 */ /* 0x000f680000300800 */
[----:B------:R-:W-:Y:S04]  /*95270*/  STL [R1+0x3c30], R27 ;  /* 0x003c301b01007387 */ /* 0x000fe80000100800 */
[----:B------:R-:W-:Y:S04]  /*95280*/  STL.64 [R1+0x960], R8 ;  /* 0x0009600801007387 */ /* 0x000fe80000100a00 */
[----:B------:R0:W-:Y:S04]  /*95290*/  STL.64 [R1+0x968], R10 ;  /* 0x0009680a01007387 */ /* 0x0001e80000100a00 */
[----:B0-----:R-:W5:Y:S04]  /*952a0*/  LDL.LU.64 R10, [R1+0x3cc8] ;  /* 0x003cc800010a7983 */ /* 0x001f680000300a00 */
[----:B------:R-:W5:Y:S01]  /*952b0*/  LDL.LU.64 R8, [R1+0x3cc0] ;  /* 0x003cc00001087983 */ /* 0x000f620000300a00 */
[----:B---3--:R-:W-:-:S02]  /*952c0*/  F2FP.F16.E4M3.UNPACK_B R4, R4.H1 ;  /* 0x00000004ff04723e */ /* 0x008fc400030006ff */
[----:B------:R-:W-:Y:S02]  /*952d0*/  F2FP.F16.E4M3.UNPACK_B R5, R5.H1 ;  /* 0x00000005ff05723e */ /* 0x000fe400030006ff */
[----:B------:R-:W-:Y:S02]  /*952e0*/  F2FP.F16.E4M3.UNPACK_B R6, R6.H1 ;  /* 0x00000006ff06723e */ /* 0x000fe400030006ff */
[----:B----4-:R-:W-:-:S07]  /*952f0*/  F2FP.F16.E4M3.UNPACK_B R7, R7.H1 ;  /* 0x00000007ff07723e */ /* 0x010fce00030006ff */
[C---:B--2---:R-:W-:Y:S08]  /*95300*/  HMMA.16816.F32 R16, R12.reuse, R6, R16 ;  /* 0x000000060c10723c */ /* 0x044ff00000001810 */
[----:B-----5:R-:W-:-:S15]  /*95310*/  HMMA.16816.F32 R8, R12, R4, R8 ;  /* 0x000000040c08723c */ /* 0x020fde0000001808 */
[----:B------:R-:W-:-:S04]  /*95320*/  NOP ;  /* 0x0000000000007918 */ /* 0x000fc80000000000 */
[----:B------:R-:W-:Y:S04]  /*95330*/  STL.64 [R1+0x980], R8 ;  /* 0x0009800801007387 */ /* 0x000fe80000100a00 */
[----:B------:R0:W-:Y:S04]  /*95340*/  STL.64 [R1+0x988], R10 ;  /* 0x0009880a01007387 */ /* 0x0001e80000100a00 */
[----:B0-----:R-:W2:Y:S04]  /*95350*/  LDL.LU.64 R10, [R1+0x3cb8] ;  /* 0x003cb800010a7983 */ /* 0x001ea80000300a00 */
[----:B------:R-:W3:Y:S04]  /*95360*/  LDL.LU.64 R8, [R1+0x3cb0] ;  /* 0x003cb00001087983 */ /* 0x000ee80000300a00 */
[----:B------:R-:W-:Y:S04]  /*95370*/  STL.64 [R1+0x990], R16 ;  /* 0x0009901001007387 */ /* 0x000fe80000100a00 */
[----:B------:R0:W-:Y:S04]  /*95380*/  STL.64 [R1+0x998], R18 ;  /* 0x0009981201007387 */ /* 0x0001e80000100a00 */
[----:B0-----:R-:W4:Y:S04]  /*95390*/  LDL.LU.64 R18, [R1+0x3ca8] ;  /* 0x003ca80001127983 */ /* 0x001f280000300a00 */
[----:B------:R-:W4:Y:S04]  /*953a0*/  LDL.LU.64 R16, [R1+0x3ca0] ;  /* 0x003ca00001107983 */ /* 0x000f280000300a00 */
[----:B------:R-:W-:Y:S04]  /*953b0*/  STL.64 [R1+0x3a48], R6 ;  /* 0x003a480601007387 */ /* 0x000fe80000100a00 */
[----:B------:R0:W-:Y:S04]  /*953c0*/  STL.64 [R1+0x3a40], R4 ;  /* 0x003a400401007387 */ /* 0x0001e80000100a00 */
[----:B0-----:R-:W5:Y:S04]  /*953d0*/  LDL.LU R4, [R1+0x4a0] ;  /* 0x0004a00001047983 */ /* 0x001f680000300800 */
[----:B------:R-:W5:Y:S04]  /*953e0*/  LDL.LU R5, [R1+0x4a4] ;  /* 0x0004a40001057983 */ /* 0x000f680000300800 */
[----:B------:R-:W5:Y:S04]  /*953f0*/  LDL.LU R6, [R1+0x4a8] ;  /* 0x0004a80001067983 */ /* 0x000f680000300800 */
[----:B------:R-:W5:Y:S01]  /*95400*/  LDL.LU R7, [R1+0x4ac] ;  /* 0x0004ac0001077983 */ /* 0x000f620000300800 */
[----:B---3--:R-:W-:-:S02]  /*95410*/  F2FP.F16.E4M3.UNPACK_B R8, R8.H1 ;  /* 0x00000008ff08723e */ /* 0x008fc400030006ff */
[----:B------:R-:W-:Y:S02]  /*95420*/  F2FP.F16.E4M3.UNPACK_B R9, R9.H1 ;  /* 0x00000009ff09723e */ /* 0x000fe400030006ff */
[----:B--2---:R-:W-:Y:S02]  /*95430*/  F2FP.F16.E4M3.UNPACK_B R10, R10.H1 ;  /* 0x0000000aff0a723e */ /* 0x004fe400030006ff */
[----:B------:R-:W-:-:S07]  /*95440*/  F2FP.F16.E4M3.UNPACK_B R11, R11.H1 ;  /* 0x0000000bff0b723e */ /* 0x000fce00030006ff */
[C---:B------:R-:W-:Y:S08]  /*95450*/  HMMA.16816.F32 R20, R12.reuse, R10, R20 ;  /* 0x0000000a0c14723c */ /* 0x040ff00000001814 */
[----:B----4-:R-:W-:-:S15]  /*95460*/  HMMA.16816.F32 R16, R12, R8, R16 ;  /* 0x000000080c10723c */ /* 0x010fde0000001810 */
[----:B------:R-:W-:-:S04]  /*95470*/  NOP ;  /* 0x0000000000007918 */ /* 0x000fc80000000000 */
[----:B------:R-:W-:Y:S04]  /*95480*/  STL.64 [R1+0x9f0], R16 ;  /* 0x0009f01001007387 */ /* 0x000fe80000100a00 */
[----:B------:R0:W-:Y:S04]  /*95490*/  STL.64 [R1+0x9f8], R18 ;  /* 0x0009f81201007387 */ /* 0x0001e80000100a00 */
[----:B0-----:R-:W2:Y:S04]  /*954a0*/  LDL.LU.64 R18, [R1+0x3c98] ;  /* 0x003c980001127983 */ /* 0x001ea80000300a00 */
[----:B------:R-:W3:Y:S04]  /*954b0*/  LDL.LU.64 R16, [R1+0x3c90] ;  /* 0x003c900001107983 */ /* 0x000ee80000300a00 */
[----:B------:R0:W-:Y:S04]  /*954c0*/  STL.64 [R1+0x9e0], R20 ;  /* 0x0009e01401007387 */ /* 0x0001e80000100a00 */
[----:B------:R1:W-:Y:S04]  /*954d0*/  STL.64 [R1+0x9e8], R22 ;  /* 0x0009e81601007387 */ /* 0x0003e80000100a00 */
[----:B0-----:R-:W4:Y:S04]  /*954e0*/  LDL.LU.64 R20, [R1+0x3c88] ;  /* 0x003c880001147983 */ /* 0x001f280000300a00 */
[----:B-1----:R-:W4:Y:S04]  /*954f0*/  LDL.LU R23, [R1+0x6bc] ;  /* 0x0006bc0001177983 */ /* 0x002f280000300800 */
[----:B------:R-:W-:Y:S04]  /*95500*/  STL.64 [R1+0x3a28], R10 ;  /* 0x003a280a01007387 */ /* 0x000fe80000100a00 */
[----:B------:R0:W-:Y:S04]  /*95510*/  STL.64 [R1+0x3a20], R8 ;  /* 0x003a200801007387 */ /* 0x0001e80000100a00 */
[----:B0-----:R-:W4:Y:S04]  /*95520*/  LDL.LU R8, [R1+0x480] ;  /* 0x0004800001087983 */ /* 0x001f280000300800 */
[----:B------:R-:W4:Y:S04]  /*95530*/  LDL.LU R9, [R1+0x484] ;  /* 0x0004840001097983 */ /* 0x000f280000300800 */
[----:B------:R-:W4:Y:S04]  /*95540*/  LDL.LU R10, [R1+0x488] ;  /* 0x00048800010a7983 */ /* 0x000f280000300800 */
[----:B------:R-:W4:Y:S04]  /*95550*/  LDL.LU R11, [R1+0x48c] ;  /* 0x00048c00010b7983 */ /* 0x000f280000300800 */
[----:B------:R-:W4:Y:S01]  /*95560*/  LDL.LU R22, [R1+0x6b8] ;  /* 0x0006b80001167983 */ /* 0x000f220000300800 */
[----:B---3--:R-:W-:-:S02]  /*95570*/  F2FP.F16.E4M3.UNPACK_B R16, R16.H1 ;  /* 0x00000010ff10723e */ /* 0x008fc400030006ff */
[----:B------:R-:W-:Y:S02]  /*95580*/  F2FP.F16.E4M3.UNPACK_B R17, R17.H1 ;  /* 0x00000011ff11723e */ /* 0x000fe400030006ff */
[----:B--2---:R-:W-:Y:S02]  /*95590*/  F2FP.F16.E4M3.UNPACK_B R18, R18.H1 ;  /* 0x00000012ff12723e */ /* 0x004fe400030006ff */
[----:B------:R-:W-:-:S07]  /*955a0*/  F2FP.F16.E4M3.UNPACK_B R19, R19.H1 ;  /* 0x00000013ff13723e */ /* 0x000fce00030006ff */
[C---:B-----5:R-:W-:Y:S08]  /*955b0*/  HMMA.16816.F32 R4, R12.reuse, R18, R4 ;  /* 0x000000120c04723c */ /* 0x060ff00000001804 */
[----:B----4-:R-:W-:-:S15]  /*955c0*/  HMMA.16816.F32 R8, R12, R16, R8 ;  /* 0x000000100c08723c */ /* 0x010fde0000001808 */
[----:B------:R-:W-:-:S04]  /*955d0*/  NOP ;  /* 0x0000000000007918 */ /* 0x000fc80000000000 */
[----:B------:R-:W-:Y:S04]  /*955e0*/  STL.64 [R1+0x9d0], R8 ;  /* 0x0009d00801007387 */ /* 0x000fe80000100a00 */
[----:B------:R-:W-:Y:S04]  /*955f0*/  STL.64 [R1+0x9d8], R10 ;  /* 0x0009d80a01007387 */ /* 0x000fe80000100a00 */
[----:B------:R-:W-:Y:S04]  /*95600*/  STL.64 [R1+0x3a08], R18 ;  /* 0x003a081201007387 */ /* 0x000fe80000100a00 */
[----:B------:R-:W-:Y:S04]  /*95610*/  STL.64 [R1+0x3a00], R16 ;  /* 0x003a001001007387 */ /* 0x000fe80000100a00 */
[----:B------:R-:W-:Y:S04]  /*95620*/  STL.64 [R1+0x9c0], R4 ;  /* 0x0009c00401007387 */ /* 0x000fe80000100a00 */
[----:B------:R0:W-:Y:S04]  /*95630*/  STL.64 [R1+0x9c8], R6 ;  /* 0x0009c80601007387 */ /* 0x0001e80000100a00 */
[----:B0-----:R-:W2:Y:S01]  /*95640*/  LDL.LU R6, [R1+0x40] ;  /* 0x0000400001067983 */ /* 0x001ea20000300800 */
[----:B------:R-:W-:-:S02]  /*95650*/  IMAD.MOV.U32 R7, RZ, RZ, R0 ;  /* 0x000000ffff077224 */ /* 0x000fc400078e0000 */
[----:B------:R-:W-:Y:S02]  /*95660*/  IMAD.MOV.U32 R4, RZ, RZ, R24 ;  /* 0x000000ffff047224 */ /* 0x000fe400078e0018 */
[----:B------:R-:W-:Y:S01]  /*95670*/  IMAD.MOV.U32 R5, RZ, RZ, R25 ;  /* 0x000000ffff057224 */ /* 0x000fe200078e0019 */
[----:B------:R-:W3:Y:S04]  /*95680*/  LDL.LU R0, [R1+0x3c84] ;  /* 0x003c840001007983 */ /* 0x000ee80000300800 */
[----:B------:R-:W4:Y:S04]  /*95690*/  LDL.LU R24, [R1+0x3c80] ;  /* 0x003c800001187983 */ /* 0x000f280000300800 */
[----:B------:R-:W5:Y:S04]  /*956a0*/  LDL.LU R25, [R1+0x3c7c] ;  /* 0x003c7c0001197983 */ /* 0x000f680000300800 */
        /* <DEDUP_REMOVED lines=11> */
[----:B------:R-:W-:Y:S04]  /*95760*/  STL.64 [R1+0x3b48], R16 ;  /* 0x003b481001007387 */ /* 0x000fe80000100a00 */
[----:B------:R-:W2:Y:S04]  /*95770*/  LDL.LU R8, [R1+0x330] ;  /* 0x0003300001087983 */ /* 0x000ea80000300800 */
[----:B------:R-:W2:Y:S04]  /*95780*/  LDL.LU R9, [R1+0x334] ;  /* 0x0003340001097983 */ /* 0x000ea80000300800 */
[----:B------:R-:W2:Y:S04]  /*95790*/  LDL.LU R10, [R1+0x338] ;  /* 0x00033800010a7983 */ /* 0x000ea80000300800 */
[----:B------:R-:W2:Y:S01]  /*957a0*/  LDL.LU R11, [R1+0x33c] ;  /* 0x00033c00010b7983 */ /* 0x000ea20000300800 */
[----:B------:R-:W-:-:S02]  /*957b0*/  F2FP.F16.E4M3.UNPACK_B R20, R20.H1 ;  /* 0x00000014ff14723e */ /* 0x000fc400030006ff */
[----:B------:R-:W-:Y:S01]  /*957c0*/  F2FP.F16.E4M3.UNPACK_B R21, R21.H1 ;  /* 0x00000015ff15723e */ /* 0x000fe200030006ff */
[----:B--2---:R-:W-:Y:S04]  /*957d0*/  STL.64 [R1+0x3b60], R10 ;  /* 0x003b600a01007387 */ /* 0x004fe80000100a00 */
[----:B------:R0:W-:Y:S02]  /*957e0*/  STL.64 [R1+0x3b58], R8 ;  /* 0x003b580801007387 */ /* 0x0001e40000100a00 */
[----:B0-----:R-:W-:Y:S02]  /*957f0*/  HMMA.16816.F32 R8, R12, R20, R4 ;  /* 0x000000140c08723c */ /* 0x001fe40000001804 */
[----:B------:R-:W2:Y:S01]  /*95800*/  LDL.LU R6, [R1+0x58] ;  /* 0x0000580001067983 */ /* 0x000ea20000300800 */
[----:B---3--:R-:W-:-:S02]  /*95810*/  IMAD.MOV.U32 R7, RZ, RZ, R0 ;  /* 0x000000ffff077224 */ /* 0x008fc400078e0000 */
[----:B-----5:R-:W-:Y:S02]  /*95820*/  IMAD.MOV.U32 R4, RZ, RZ, R25 ;  /* 0x000000ffff047224 */ /* 0x020fe400078e0019 */
[----:B----4-:R-:W-:-:S12]  /*95830*/  IMAD.MOV.U32 R5, RZ, RZ, R24 ;  /* 0x000000ffff057224 */ /* 0x010fd800078e0018 */
[----:B------:R0:W-:Y:S04]  /*95840*/  STL.64 [R1+0x9b0], R8 ;  /* 0x0009b00801007387 */ /* 0x0001e80000100a00 */
[----:B------:R1:W-:Y:S04]  /*95850*/  STL.64 [R1+0x9b8], R10 ;  /* 0x0009b80a01007387 */ /* 0x0003e80000100a00 */
[----:B------:R-:W3:Y:S04]  /*95860*/  LDL.LU R0, [R1+0x3c78] ;  /* 0x003c780001007983 */ /* 0x000ee80000300800 */
[----:B------:R-:W4:Y:S04]  /*95870*/  LDL.LU R25, [R1+0x3c74] ;  /* 0x003c740001197983 */ /* 0x000f280000300800 */
[----:B------:R-:W5:Y:S04]  /*95880*/  LDL.LU R24, [R1+0x3c70] ;  /* 0x003c700001187983 */ /* 0x000f680000300800 */
[----:B--2---:R3:W-:Y:S04]  /*95890*/  STL.64 [R1+0x3b70], R6 ;  /* 0x003b700601007387 */ /* 0x0047e80000100a00 */
[----:B------:R-:W-:Y:S04]  /*958a0*/  STL.64 [R1+0x3b68], R4 ;  /* 0x003b680401007387 */ /* 0x000fe80000100a00 */
[----:B0-----:R-:W2:Y:S04]  /*958b0*/  LDL.LU R8, [R1+0x3c0] ;  /* 0x0003c00001087983 */ /* 0x001ea80000300800 */
[----:B------:R-:W2:Y:S04]  /*958c0*/  LDL.LU R9, [R1+0x3c4] ;  /* 0x0003c40001097983 */ /* 0x000ea80000300800 */
[----:B-1----:R-:W2:Y:S04]  /*958d0*/  LDL.LU R10, [R1+0x3c8] ;  /* 0x0003c800010a7983 */ /* 0x002ea80000300800 */
[----:B------:R-:W2:Y:S01]  /*958e0*/  LDL.LU R11, [R1+0x3cc] ;  /* 0x0003cc00010b7983 */ /* 0x000ea20000300800 */
[----:B---3--:R-:W-:-:S02]  /*958f0*/  IMAD.MOV.U32 R7, RZ, RZ, R0 ;  /* 0x000000ffff077224 */ /* 0x008fc400078e0000 */
[----:B----4-:R-:W-:Y:S01]  /*95900*/  IMAD.MOV.U32 R6, RZ, RZ, R25 ;  /* 0x000000ffff067224 */ /* 0x010fe200078e0019 */
[----:B--2---:R-:W-:Y:S04]  /*95910*/  STL.64 [R1+0x3b80], R10 ;  /* 0x003b800a01007387 */ /* 0x004fe80000100a00 */
[----:B------:R0:W-:Y:S04]  /*95920*/  STL.64 [R1+0x3b78], R8 ;  /* 0x003b780801007387 */ /* 0x0001e80000100a00 */
[----:B------:R-:W2:Y:S04]  /*95930*/  LDL.LU R25, [R1+0x3c6c] ;  /* 0x003c6c0001197983 */ /* 0x000ea80000300800 */
[----:B------:R-:W3:Y:S04]  /*95940*/  LDL.LU R0, [R1+0x3c68] ;  /* 0x003c680001007983 */ /* 0x000ee80000300800 */
[----:B------:R-:W-:Y:S04]  /*95950*/  STL.64 [R1+0x3b88], R6 ;  /* 0x003b880601007387 */ /* 0x000fe80000100a00 */
[----:B0-----:R-:W4:Y:S04]  /*95960*/  LDL.LU R8, [R1+0x3e0] ;  /* 0x0003e00001087983 */ /* 0x001f280000300800 */
[----:B------:R-:W4:Y:S04]  /*95970*/  LDL.LU R9, [R1+0x3e4] ;  /* 0x0003e40001097983 */ /* 0x000f280000300800 */
[----:B------:R-:W3:Y:S04]  /*95980*/  LDL.LU R10, [R1+0x3e8] ;  /* 0x0003e800010a7983 */ /* 0x000ee80000300800 */
[----:B------:R-:W3:Y:S01]  /*95990*/  LDL.LU R11, [R1+0x3ec] ;  /* 0x0003ec00010b7983 */ /* 0x000ee20000300800 */
[----:B-----5:R-:W-:-:S02]  /*959a0*/  IMAD.MOV.U32 R5, RZ, RZ, R24 ;  /* 0x000000ffff057224 */ /* 0x020fc400078e0018 */
[----:B--2---:R-:W-:Y:S01]  /*959b0*/  IMAD.MOV.U32 R4, RZ, RZ, R25 ;  /* 0x000000ffff047224 */ /* 0x004fe200078e0019 */
[----:B---3--:R-:W-:Y:S04]  /*959c0*/  STL.64 [R1+0x3b98], R10 ;  /* 0x003b980a01007387 */ /* 0x008fe80000100a00 */
[----:B----4-:R0:W-:Y:S04]  /*959d0*/  STL.64 [R1+0x3b90], R8 ;  /* 0x003b900801007387 */ /* 0x0101e80000100a00 */
[----:B------:R-:W2:Y:S04]  /*959e0*/  LDL.LU R25, [R1+0x3c64] ;  /* 0x003c640001197983 */ /* 0x000ea80000300800 */
[----:B------:R-:W3:Y:S04]  /*959f0*/  LDL.LU R24, [R1+0x3c60] ;  /* 0x003c600001187983 */ /* 0x000ee80000300800 */
[----:B------:R3:W-:Y:S04]  /*95a00*/  STL.64 [R1+0x3ba0], R4 ;  /* 0x003ba00401007387 */ /* 0x0007e80000100a00 */
[----:B0-----:R-:W4:Y:S04]  /*95a10*/  LDL.LU R8, [R1+0x400] ;  /* 0x0004000001087983 */ /* 0x001f280000300800 */
[----:B------:R-:W4:Y:S04]  /*95a20*/  LDL.LU R9, [R1+0x404] ;  /* 0x0004040001097983 */ /* 0x000f280000300800 */
[----:B------:R-:W5:Y:S04]  /*95a30*/  LDL.LU R10, [R1+0x408] ;  /* 0x00040800010a7983 */ /* 0x000f680000300800 */
[----:B------:R-:W5:Y:S01]  /*95a40*/  LDL.LU R11, [R1+0x40c] ;  /* 0x00040c00010b7983 */ /* 0x000f620000300800 */
[----:B------:R-:W-:-:S03]  /*95a50*/  IMAD.MOV.U32 R7, RZ, RZ, R0 ;  /* 0x000000ffff077224 */ /* 0x000fc600078e0000 */
[----:B-----5:R-:W-:Y:S04]  /*95a60*/  STL.64 [R1+0x3bb0], R10 ;  /* 0x003bb00a01007387 */ /* 0x020fe80000100a00 */
[----:B----4-:R0:W-:Y:S04]  /*95a70*/  STL.64 [R1+0x3ba8], R8 ;  /* 0x003ba80801007387 */ /* 0x0101e80000100a00 */
[----:B------:R-:W4:Y:S04]  /*95a80*/  LDL.LU R6, [R1+0x78] ;  /* 0x0000780001067983 */ /* 0x000f280000300800 */
[----:B------:R-:W5:Y:S01]  /*95a90*/  LDL.LU R0, [R1+0x3c5c] ;  /* 0x003c5c0001007983 */ /* 0x000f620000300800 */
[----:B---3--:R-:W-:-:S03]  /*95aa0*/  IMAD.MOV.U32 R4, RZ, RZ, R24 ;  /* 0x000000ffff047224 */ /* 0x008fc600078e0018 */
[----:B------:R-:W3:Y:S01]  /*95ab0*/  LDL.LU R24, [R1+0x3c58] ;  /* 0x003c580001187983 */ /* 0x000ee20000300800 */
[----:B--2---:R-:W-:-:S03]  /*95ac0*/  IMAD.MOV.U32 R5, RZ, RZ, R25 ;  /* 0x000000ffff057224 */ /* 0x004fc600078e0019 */
[----:B------:R-:W2:Y:S04]  /*95ad0*/  LDL.LU R25, [R1+0x3c54] ;  /* 0x003c540001197983 */ /* 0x000ea80000300800 */
[----:B----4-:R3:W-:Y:S04]  /*95ae0*/  STL.64 [R1+0x3bb8], R6 ;  /* 0x003bb80601007387 */ /* 0x0107e80000100a00 */
[----:B------:R-:W-:Y:S04]  /*95af0*/  STL.64 [R1+0x3bd0], R4 ;  /* 0x003bd00401007387 */ /* 0x000fe80000100a00 */
[----:B0-----:R-:W4:Y:S04]  /*95b00*/  LDL.LU R8, [R1+0x420] ;  /* 0x0004200001087983 */ /* 0x001f280000300800 */
[----:B------:R-:W4:Y:S04]  /*95b10*/  LDL.LU R9, [R1+0x424] ;  /* 0x0004240001097983 */ /* 0x000f280000300800 */
[----:B------:R-:W2:Y:S04]  /*95b20*/  LDL.LU R10, [R1+0x428] ;  /* 0x00042800010a7983 */ /* 0x000ea80000300800 */
[----:B------:R-:W2:Y:S01]  /*95b30*/  LDL.LU R11, [R1+0x42c] ;  /* 0x00042c00010b7983 */ /* 0x000ea20000300800 */
[----:B---3--:R-:W-:-:S03]  /*95b40*/  IMAD.MOV.U32 R6, RZ, RZ, R24 ;  /* 0x000000ffff067224 */ /* 0x008fc600078e0018 */
[----:B------:R-:W3:Y:S01]  /*95b50*/  LDL.LU R24, [R1+0x3c50] ;  /* 0x003c500001187983 */ /* 0x000ee20000300800 */
[----:B-----5:R-:W-:-:S03]  /*95b60*/  IMAD.MOV.U32 R7, RZ, RZ, R0 ;  /* 0x000000ffff077224 */ /* 0x020fc600078e0000 */
[----:B------:R-:W5:Y:S04]  /*95b70*/  LDL.LU R0, [R1+0x3c4c] ;  /* 0x003c4c0001007983 */ /* 0x000f680000300800 */
[----:B------:R-:W-:Y:S04]  /*95b80*/  STL.64 [R1+0x3be8], R6 ;  /* 0x003be80601007387 */ /* 0x000fe80000100a00 */
[----:B--2---:R-:W-:Y:S04]  /*95b90*/  STL.64 [R1+0x3bc8], R10 ;  /* 0x003bc80a01007387 */ /* 0x004fe80000100a00 */
[----:B----4-:R0:W-:Y:S04]  /*95ba0*/  STL.64 [R1+0x3bc0], R8 ;  /* 0x003bc00801007387 */ /* 0x0101e80000100a00 */
[----:B0-----:R-:W2:Y:S04]  /*95bb0*/  LDL.LU R8, [R1+0x440] ;  /* 0x0004400001087983 */ /* 0x001ea80000300800 */
[----:B------:R-:W2:Y:S04]  /*95bc0*/  LDL.LU R9, [R1+0x444] ;  /* 0x0004440001097983 */ /* 0x000ea80000300800 */
[----:B------:R-:W4:Y:S04]  /*95bd0*/  LDL.LU R10, [R1+0x448] ;  /* 0x00044800010a7983 */ /* 0x000f280000300800 */
[----:B------:R-:W4:Y:S01]  /*95be0*/  LDL.LU R11, [R1+0x44c] ;  /* 0x00044c00010b7983 */ /* 0x000f220000300800 */
[----:B---3--:R-:W-:-:S03]  /*95bf0*/  IMAD.MOV.U32 R4, RZ, RZ, R24 ;  /* 0x000000ffff047224 */ /* 0x008fc600078e0018 */
[----:B------:R-:W3:Y:S01]  /*95c00*/  LDL.LU R24, [R1+0x3c48] ;  /* 0x003c480001187983 */ /* 0x000ee20000300800 */
[----:B------:R-:W-:-:S05]  /*95c10*/  IMAD.MOV.U32 R5, RZ, RZ, R25 ;  /* 0x000000ffff057224 */ /* 0x000fca00078e0019 */
[----:B------:R-:W-:Y:S01]  /*95c20*/  STL.64 [R1+0x3c00], R4 ;  /* 0x003c000401007387 */ /* 0x000fe20000100a00 */
[----:B-----5:R-:W-:-:S03]  /*95c30*/  IMAD.MOV.U32 R7, RZ, RZ, R0 ;  /* 0x000000ffff077224 */ /* 0x020fc600078e0000 */
[----:B----4-:R-:W-:Y:S04]  /*95c40*/  STL.64 [R1+0x3be0], R10 ;  /* 0x003be00a01007387 */ /* 0x010fe80000100a00 */
[----:B--2---:R0:W-:Y:S01]  /*95c50*/  STL.64 [R1+0x3bd8], R8 ;  /* 0x003bd80801007387 */ /* 0x0041e20000100a00 */
[----:B---3--:R-:W-:-:S03]  /*95c60*/  IMAD.MOV.U32 R6, RZ, RZ, R24 ;  /* 0x000000ffff067224 */ /* 0x008fc600078e0018 */
        /* <DEDUP_REMOVED lines=17> */
[----:B------:R-:W2:Y:S04]  /*95d80*/  LDL.LU R7, [R1+0x4ec] ;  /* 0x0004ec0001077983 */ /* 0x000ea80000300800 */
[----:B---3--:R-:W-:Y:S04]  /*95d90*/  STL.64 [R1+0x3bf8], R10 ;  /* 0x003bf80a01007387 */ /* 0x008fe80000100a00 */
[----:B------:R0:W-:Y:S04]  /*95da0*/  STL.64 [R1+0x3bf0], R8 ;  /* 0x003bf00801007387 */ /* 0x0001e80000100a00 */
[----:B0-----:R-:W3:Y:S04]  /*95db0*/  LDL.LU R8, [R1+0x490] ;  /* 0x0004900001087983 */ /* 0x001ee80000300800 */
[----:B------:R-:W3:Y:S04]  /*95dc0*/  LDL.LU R9, [R1+0x494] ;  /* 0x0004940001097983 */ /* 0x000ee80000300800 */
[----:B------:R-:W2:Y:S04]  /*95dd0*/  LDL.LU R10, [R1+0x498] ;  /* 0x00049800010a7983 */ /* 0x000ea80000300800 */
[----:B------:R-:W2:Y:S01]  /*95de0*/  LDL.LU R11, [R1+0x49c] ;  /* 0x00049c00010b7983 */ /* 0x000ea20000300800 */
[----:B------:R-:W-:-:S02]  /*95df0*/  F2FP.F16.E4M3.UNPACK_B R22, R22.H1 ;  /* 0x00000016ff16723e */ /* 0x000fc400030006ff */
[----:B------:R-:W-:Y:S01]  /*95e00*/  F2FP.F16.E4M3.UNPACK_B R23, R23.H1 ;  /* 0x00000017ff17723e */ /* 0x000fe200030006ff */
[----:B--2---:R-:W-:Y:S04]  /*95e10*/  STL.64 [R1+0x3c10], R10 ;  /* 0x003c100a01007387 */ /* 0x004fe80000100a00 */
[----:B---3--:R0:W-:Y:S04]  /*95e20*/  STL.64 [R1+0x3c08], R8 ;  /* 0x003c080801007387 */ /* 0x0081e80000100a00 */
[----:B0-----:R-:W2:Y:S04]  /*95e30*/  LDL.LU R8, [R1+0x4b0] ;  /* 0x0004b00001087983 */ /* 0x001ea80000300800 */
[----:B------:R-:W2:Y:S04]  /*95e40*/  LDL.LU R9, [R1+0x4b4] ;  /* 0x0004b40001097983 */ /* 0x000ea80000300800 */
[----:B------:R-:W3:Y:S04]  /*95e50*/  LDL.LU R10, [R1+0x4b8] ;  /* 0x0004b800010a7983 */ /* 0x000ee80000300800 */
[----:B------:R-:W3:Y:S01]  /*95e60*/  LDL.LU R11, [R1+0x4bc] ;  /* 0x0004bc00010b7983 */ /* 0x000ee20000300800 */
[----:B------:R-:W-:Y:S03]  /*95e70*/  HMMA.16816.F32 R4, R12, R22, R4 ;  /* 0x000000160c04723c */ /* 0x000fe60000001804 */
        /* <DEDUP_REMOVED lines=10> */
[----:B------:R-:W-:Y:S04]  /*95f20*/  STL.64 [R1+0x9a0], R4 ;  /* 0x0009a00401007387 */ /* 0x000fe80000100a00 */
[----:B------:R0:W-:Y:S04]  /*95f30*/  STL.64 [R1+0x9a8], R6 ;  /* 0x0009a80601007387 */ /* 0x0001e80000100a00 */
[----:B0-----:R-:W3:Y:S04]  /*95f40*/  LDL.LU.64 R6, [R1+0x3c40] ;  /* 0x003c400001067983 */ /* 0x001ee80000300a00 */
[----:B------:R-:W3:Y:S04]  /*95f50*/  LDL.LU.64 R4, [R1+0x3c38] ;  /* 0x003c380001047983 */ /* 0x000ee80000300a00 */
[----:B------:R0:W-:Y:S04]  /*95f60*/  STL.64 [R1+0x39e8], R22 ;  /* 0x0039e81601007387 */ /* 0x0001e80000100a00 */
[----:B0-----:R-:W3:Y:S04]  /*95f70*/  LDL.LU R22, [R1+0x50] ;  /* 0x0000500001167983 */ /* 0x001ee80000300800 */
[----:B------:R-:W3:Y:S04]  /*95f80*/  LDL.LU R23, [R1+0x54] ;  /* 0x0000540001177983 */ /* 0x000ee80000300800 */
[----:B------:R0:W-:Y:S04]  /*95f90*/  STL.64 [R1+0x39e0], R20 ;  /* 0x0039e01401007387 */ /* 0x0001e80000100a00 */
[----:B0-----:R-:W3:Y:S04]  /*95fa0*/  LDL.LU R20, [R1+0x3788] ;  /* 0x0037880001147983 */ /* 0x001ee80000300800 */
[----:B------:R-:W3:Y:S01]  /*95fb0*/  LDL.LU R21, [R1+0x37a4] ;  /* 0x0037a40001157983 */ /* 0x000ee20000300800 */
[----:B------:R-:W-:-:S03]  /*95fc0*/  IMAD R0, R0, 0x100, R27 ;  /* 0x0000010000007824 */ /* 0x000fc600078e021b */
[----:B------:R-:W3:Y:S01]  /*95fd0*/  LDL.LU R27, [R1+0x3c30] ;  /* 0x003c3000011b7983 */ /* 0x000ee20000300800 */
[----:B----4-:R-:W-:Y:S02]  /*95fe0*/  F2FP.F16.E4M3.UNPACK_B R24, R24.H1 ;  /* 0x00000018ff18723e */ /* 0x010fe400030006ff */
[----:B-----5:R-:W-:-:S07]  /*95ff0*/  F2FP.F16.E4M3.UNPACK_B R25, R25.H1 ;  /* 0x00000019ff19723e */ /* 0x020fce00030006ff */
[----:B--2---:R-:W-:Y:S01]  /*96000*/  HMMA.16816.F32 R12, R12, R24, R8 ;  /* 0x000000180c0c723c */ /* 0x004fe20000001808 */
[----:B---3--:R-:W-:Y:S02]  /*96010*/  IMAD R5, R5, 0x100, R29 ;  /* 0x0000010005057824 */ /* 0x008fe400078e021d */
[----:B------:R-:W-:Y:S02]  /*96020*/  IMAD R20, R20, 0x100, R28 ;  /* 0x0000010014147824 */ /* 0x000fe400078e021c */
[----:B------:R-:W2:Y:S04]  /*96030*/  LDL.LU R28, [R1+0x3c2c] ;  /* 0x003c2c00011c7983 */ /* 0x000ea80000300800 */
[----:B------:R-:W2:Y:S04]  /*96040*/  LDL.LU R29, [R1+0x3c28] ;  /* 0x003c2800011d7983 */ /* 0x000ea80000300800 */
[----:B------:R-:W3:Y:S04]  /*96050*/  LDL.LU.64 R10, [R1+0x3c20] ;  /* 0x003c2000010a7983 */ /* 0x000ee80000300a00 */
[----:B------:R-:W3:Y:S01]  /*96060*/  LDL.LU.64 R8, [R1+0x3c18] ;  /* 0x003c180001087983 */ /* 0x000ee20000300a00 */
[----:B------:R-:W-:-:S03]  /*96070*/  IMAD R4, R4, 0x100, R21 ;  /* 0x0000010004047824 */ /* 0x000fc600078e0215 */
[----:B------:R-:W-:Y:S04]  /*96080*/  STL.64 [R1+0x3a68], R26 ;  /* 0x003a681a01007387 */ /* 0x000fe80000100a00 */
[----:B------:R0:W-:Y:S04]  /*96090*/  STL.64 [R1+0x3a60], R24 ;  /* 0x003a601801007387 */ /* 0x0001e80000100a00 */
[----:B------:R1:W-:Y:S04]  /*960a0*/  STL.64 [R1+0xa00], R12 ;  /* 0x000a000c01007387 */ /* 0x0003e80000100a00 */
[----:B------:R4:W-:Y:S04]  /*960b0*/  STL.64 [R1+0xa08], R14 ;  /* 0x000a080e01007387 */ /* 0x0009e80000100a00 */
[----:B0-----:R-:W5:Y:S01]  /*960c0*/  LDL.LU R24, [R1+0x370] ;  /* 0x0003700001187983 */ /* 0x001f620000300800 */
[----:B-1----:R-:W-:-:S02]  /*960d0*/  F2FP.F16.E4M3.UNPACK_B R12, R0 ;  /* 0x00000000ff0c723e */ /* 0x002fc400020006ff */
[----:B----4-:R-:W-:Y:S02]  /*960e0*/  F2FP.F16.E4M3.UNPACK_B R14, R20 ;  /* 0x00000014ff0e723e */ /* 0x010fe400020006ff */
[----:B------:R-:W-:Y:S02]  /*960f0*/  F2FP.F16.E4M3.UNPACK_B R13, R5 ;  /* 0x00000005ff0d723e */ /* 0x000fe400020006ff */
[----:B------:R-:W-:Y:S01]  /*96100*/  F2FP.F16.E4M3.UNPACK_B R15, R4 ;  /* 0x00000004ff0f723e */ /* 0x000fe200020006ff */
[----:B------:R-:W5:Y:S04]  /*96110*/  LDL.LU R25, [R1+0x374] ;  /* 0x0003740001197983 */ /* 0x000f680000300800 */
[----:B------:R-:W5:Y:S04]  /*96120*/  LDL.LU R26, [R1+0x378] ;  /* 0x00037800011a7983 */ /* 0x000f680000300800 */
[----:B------:R-:W5:Y:S01]  /*96130*/  LDL.LU R27, [R1+0x37c] ;  /* 0x00037c00011b7983 */ /* 0x000f620000300800 */
        /* <DEDUP_REMOVED lines=41> */
[----:B0-----:R-:W4:Y:S04]  /*963d0*/  LDL.LU.64 R6, [R1+0x3b70] ;  /* 0x003b700001067983 */ /* 0x001f280000300a00 */
[----:B------:R-:W3:Y:S02]  /*963e0*/  LDL.LU.64 R4, [R1+0x3b68] ;  /* 0x003b680001047983 */ /* 0x000ee40000300a00 */
[C---:B---3--:R-:W-:Y:S08]  /*963f0*/  HMMA.16816.F32 R8, R12.reuse, R4, R8 ;  /* 0x000000040c08723c */ /* 0x048ff00000001808 */
[C---:B----4-:R-:W-:Y:S11]  /*96400*/  HMMA.16816.F32 R4, R12.reuse, R6, R16 ;  /* 0x000000060c04723c */ /* 0x050ff60000001810 */
[----:B------:R-:W-:Y:S04]  /*96410*/  STL.64 [R1+0x8f0], R8 ;  /* 0x0008f00801007387 */ /* 0x000fe80000100a00 */
[----:B------:R0:W-:Y:S04]  /*96420*/  STL.64 [R1+0x8f8], R10 ;  /* 0x0008f80a01007387 */ /* 0x0001e80000100a00 */
[----:B0-----:R-:W3:Y:S04]  /*96430*/  LDL.LU.64 R10, [R1+0x3b60] ;  /* 0x003b6000010a7983 */ /* 0x001ee80000300a00 */
[----:B------:R-:W3:Y:S04]  /*96440*/  LDL.LU.64 R8, [R1+0x3b58] ;  /* 0x003b580001087983 */ /* 0x000ee80000300a00 */
[----:B------:R-:W4:Y:S04]  /*96450*/  LDL.LU.64 R18, [R1+0x3b50] ;  /* 0x003b500001127983 */ /* 0x000f280000300a00 */
[----:B------:R-:W4:Y:S04]  /*96460*/  LDL.LU.64 R16, [R1+0x3b48] ;  /* 0x003b480001107983 */ /* 0x000f280000300a00 */
[----:B------:R-:W-:Y:S04]  /*96470*/  STL.64 [R1+0x8e0], R4 ;  /* 0x0008e00401007387 */ /* 0x000fe80000100a00 */
[----:B------:R0:W-:Y:S04]  /*96480*/  STL.64 [R1+0x8e8], R6 ;  /* 0x0008e80601007387 */ /* 0x0001e80000100a00 */
[----:B0-----:R-:W3:Y:S04]  /*96490*/  LDL.LU.64 R6, [R1+0x3b40] ;  /* 0x003b400001067983 */ /* 0x001ee80000300a00 */
[----:B------:R-:W4:Y:S01]  /*964a0*/  LDL.LU.64 R4, [R1+0x3b38] ;  /* 0x003b380001047983 */ /* 0x000f220000300a00 */
[----:B-----5:R-:W-:-:S15]  /*964b0*/  HMMA.16816.F32 R20, R12, R22, R24 ;  /* 0x000000160c14723c */ /* 0x020fde0000001818 */
[----:B------:R-:W-:-:S04]  /*964c0*/  NOP ;  /* 0x0000000000007918 */ /* 0x000fc80000000000 */
[----:B------:R0:W-:Y:S04]  /*964d0*/  STL.64 [R1+0x8d0], R20 ;  /* 0x0008d01401007387 */ /* 0x0001e80000100a00 */
[----:B------:R1:W-:Y:S04]  /*964e0*/  STL.64 [R1+0x8d8], R22 ;  /* 0x0008d81601007387 */ /* 0x0003e80000100a00 */
[----:B0-----:R-:W5:Y:S01]  /*964f0*/  LDL.LU R20, [R1+0xe0] ;  /* 0x0000e00001147983 */ /* 0x001f620000300800 */
[C---:B----4-:R-:W-:Y:S08]  /*96500*/  HMMA.16816.F32 R16, R12.reuse, R4, R16 ;  /* 0x000000040c10723c */ /* 0x050ff00000001810 */
[C---:B---3--:R-:W-:Y:S11]  /*96510*/  HMMA.16816.F32 R4, R12.reuse, R6, R8 ;  /* 0x000000060c04723c */ /* 0x048ff60000001808 */
[----:B------:R0:W-:Y:S04]  /*96520*/  STL.64 [R1+0x8c0], R16 ;  /* 0x0008c01001007387 */ /* 0x0001e80000100a00 */
[----:B------:R3:W-:Y:S04]  /*96530*/  STL.64 [R1+0x8c8], R18 ;  /* 0x0008c81201007387 */ /* 0x0007e80000100a00 */
[----:B------:R4:W-:Y:S04]  /*96540*/  STL.64 [R1+0x8b0], R4 ;  /* 0x0008b00401007387 */ /* 0x0009e80000100a00 */
[----:B------:R0:W-:Y:S04]  /*96550*/  STL.64 [R1+0x8b8], R6 ;  /* 0x0008b80601007387 */ /* 0x0001e80000100a00 */
[----:B------:R-:W5:Y:S04]  /*96560*/  LDL.LU R21, [R1+0xe4] ;  /* 0x0000e40001157983 */ /* 0x000f680000300800 */
[----:B-1----:R-:W2:Y:S04]  /*96570*/  LDL.LU R22, [R1+0xe8] ;  /* 0x0000e80001167983 */ /* 0x002ea80000300800 */
[----:B------:R-:W2:Y:S04]  /*96580*/  LDL.LU R23, [R1+0xec] ;  /* 0x0000ec0001177983 */ /* 0x000ea80000300800 */
[----:B0-----:R-:W2:Y:S04]  /*96590*/  LDL.LU R16, [R1+0x120] ;  /* 0x0001200001107983 */ /* 0x001ea80000300800 */
[----:B------:R-:W2:Y:S04]  /*965a0*/  LDL.LU R17, [R1+0x124] ;  /* 0x0001240001117983 */ /* 0x000ea80000300800 */
[----:B---3--:R-:W3:Y:S04]  /*965b0*/  LDL.LU R18, [R1+0x128] ;  /* 0x0001280001127983 */ /* 0x008ee80000300800 */
[----:B------:R-:W3:Y:S04]  /*965c0*/  LDL.LU R19, [R1+0x12c] ;  /* 0x00012c0001137983 */ /* 0x000ee80000300800 */
[----:B------:R-:W2:Y:S04]  /*965d0*/  LDL.LU R8, [R1+0x160] ;  /* 0x0001600001087983 */ /* 0x000ea80000300800 */
[----:B------:R-:W2:Y:S04]  /*965e0*/  LDL.LU R9, [R1+0x164] ;  /* 0x0001640001097983 */ /* 0x000ea80000300800 */
[----:B------:R-:W2:Y:S04]  /*965f0*/  LDL.LU R10, [R1+0x168] ;  /* 0x00016800010a7983 */ /* 0x000ea80000300800 */
[----:B------:R-:W2:Y:S04]  /*96600*/  LDL.LU R11, [R1+0x16c] ;  /* 0x00016c00010b7983 */ /* 0x000ea80000300800 */
[----:B----4-:R-:W4:Y:S04]  /*96610*/  LDL.LU R4, [R1+0x1b0] ;  /* 0x0001b00001047983 */ /* 0x010f280000300800 */
[----:B------:R-:W4:Y:S04]  /*96620*/  LDL.LU R5, [R1+0x1b4] ;  /* 0x0001b40001057983 */ /* 0x000f280000300800 */
        /* <DEDUP_REMOVED lines=9> */
[----:B------:R-:W-:Y:S04]  /*966c0*/  STL.64 [R1+0x3a70], R24 ;  /* 0x003a701801007387 */ /* 0x000fe80000100a00 */
[----:B--2---:R-:W-:Y:S04]  /*966d0*/  STL.64 [R1+0x3a90], R26 ;  /* 0x003a901a01007387 */ /* 0x004fe80000100a00 */
[----:B------:R-:W-:Y:S04]  /*966e0*/  STL.64 [R1+0x3a58], R6 ;  /* 0x003a580601007387 */ /* 0x000fe80000100a00 */
[----:B----4-:R0:W-:Y:S04]  /*966f0*/  STL.64 [R1+0x3a50], R4 ;  /* 0x003a500401007387 */ /* 0x0101e80000100a00 */
        /* <DEDUP_REMOVED lines=119> */
[----:B0-----:R-:W4:Y:S04]  /*96e70*/  LDL.LU.64 R26, [R1+0x3ac0] ;  /* 0x003ac000011a7983 */ /* 0x001f280000300a00 */
[----:B------:R-:W2:Y:S01]  /*96e80*/  LDL.LU R0, [R1+0x3260] ;  /* 0x0032600001007983 */ /* 0x000ea20000300800 */
[----:B----4-:R-:W-:Y:S03]  /*96e90*/  HMMA.16816.F32 R24, R12, R26, R4 ;  /* 0x0000001a0c18723c */ /* 0x010fe60000001804 */
[----:B------:R-:W4:Y:S04]  /*96ea0*/  LDL.LU.64 R6, [R1+0x3ab8] ;  /* 0x003ab80001067983 */ /* 0x000f280000300a00 */
[----:B------:R-:W4:-:S12]  /*96eb0*/  LDL.LU.64 R4, [R1+0x3ab0] ;  /* 0x003ab00001047983 */ /* 0x000f180000300a00 */
        /* <DEDUP_REMOVED lines=20> */
[----:B0-----:R-:W4:Y:S04]  /*97000*/  LDL.LU.64 R26, [R1+0x3a68] ;  /* 0x003a6800011a7983 */ /* 0x001f280000300a00 */
[----:B------:R-:W2:Y:S04]  /*97010*/  LDL.LU.64 R24, [R1+0x3a60] ;  /* 0x003a600001187983 */ /* 0x000ea80000300a00 */
[----:B------:R-:W2:Y:S04]  /*97020*/  LDL.LU R28, [R1+0x3704] ;  /* 0x00370400011c7983 */ /* 0x000ea80000300800 */
[----:B------:R-:W2:Y:S01]  /*97030*/  LDL.LU R29, [R1+0x3270] ;  /* 0x00327000011d7983 */ /* 0x000ea20000300800 */
[----:B----4-:R-:W-:-:S15]  /*97040*/  HMMA.16816.F32 R4, R12, R26, R4 ;  /* 0x0000001a0c04723c */ /* 0x010fde0000001804 */
[----:B------:R-:W-:-:S04]  /*97050*/  NOP ;  /* 0x0000000000007918 */ /* 0x000fc80000000000 */
[----:B------:R-:W-:Y:S04]  /*97060*/  STL.64 [R1+0x580], R4 ;  /* 0x0005800401007387 */ /* 0x000fe80000100a00 */
[----:B------:R0:W-:Y:S04]  /*97070*/  STL.64 [R1+0x588], R6 ;  /* 0x0005880601007387 */ /* 0x0001e80000100a00 */
[----:B0-----:R-:W4:Y:S04]  /*97080*/  LDL.LU.64 R6, [R1+0x3a58] ;  /* 0x003a580001067983 */ /* 0x001f280000300a00 */
[----:B------:R-:W4:Y:S04]  /*97090*/  LDL.LU.64 R4, [R1+0x3a50] ;  /* 0x003a500001047983 */ /* 0x000f280000300a00 */
[----:B------:R-:W2:Y:S04]  /*970a0*/  LDL.LU R26, [R1+0x3288] ;  /* 0x00328800011a7983 */ /* 0x000ea80000300800 */
[----:B------:R-:W2:Y:S01]  /*970b0*/  LDL.LU R27, [R1+0x3280] ;  /* 0x00328000011b7983 */ /* 0x000ea20000300800 */
[----:B----4-:R-:W-:-:S15]  /*970c0*/  HMMA.16816.F32 R4, R12, R2, R4 ;  /* 0x000000020c04723c */ /* 0x010fde0000001804 */
[----:B------:R-:W-:-:S04]  /*970d0*/  NOP ;  /* 0x0000000000007918 */ /* 0x000fc80000000000 */
[----:B------:R-:W-:Y:S04]  /*970e0*/  STL.64 [R1+0x560], R4 ;  /* 0x0005600401007387 */ /* 0x000fe80000100a00 */
[----:B------:R0:W-:Y:S04]  /*970f0*/  STL.64 [R1+0x568], R6 ;  /* 0x0005680601007387 */ /* 0x0001e80000100a00 */
[----:B0-----:R-:W4:Y:S04]  /*97100*/  LDL.LU.64 R6, [R1+0x3a48] ;  /* 0x003a480001067983 */ /* 0x001f280000300a00 */
[----:B------:R-:W2:Y:S04]  /*97110*/  LDL.LU.64 R4, [R1+0x3a40] ;  /* 0x003a400001047983 */ /* 0x000ea80000300a00 */
[----:B------:R-:W3:Y:S01]  /*97120*/  LDL.LU R3, [R1+0x3290] ;  /* 0x0032900001037983 */ /* 0x000ee20000300800 */
[----:B--2---:R-:W-:-:S15]  /*97130*/  HMMA.16816.F32 R8, R12, R4, R8 ;  /* 0x000000040c08723c */ /* 0x004fde0000001808 */
[----:B------:R-:W-:-:S04]  /*97140*/  NOP ;  /* 0x0000000000007918 */ /* 0x000fc80000000000 */
[----:B------:R-:W-:Y:S04]  /*97150*/  STL.64 [R1+0x530], R8 ;  /* 0x0005300801007387 */ /* 0x000fe80000100a00 */
[----:B------:R0:W-:Y:S04]  /*97160*/  STL.64 [R1+0x538], R10 ;  /* 0x0005380a01007387 */ /* 0x0001e80000100a00 */
[----:B0-----:R-:W4:Y:S04]  /*97170*/  LDL.LU.64 R10, [R1+0x3a38] ;  /* 0x003a3800010a7983 */ /* 0x001f280000300a00 */
[----:B------:R-:W4:Y:S02]  /*97180*/  LDL.LU.64 R8, [R1+0x3a30] ;  /* 0x003a300001087983 */ /* 0x000f240000300a00 */
[----:B----4-:R-:W-:Y:S02]  /*97190*/  HMMA.16816.F32 R4, R12, R6, R8 ;  /* 0x000000060c04723c */ /* 0x010fe40000001808 */
[----:B------:R-:W2:Y:S04]  /*971a0*/  LDL.LU.64 R10, [R1+0x3a28] ;  /* 0x003a2800010a7983 */ /* 0x000ea80000300a00 */
[----:B------:R-:W3:-:S13]  /*971b0*/  LDL.LU.64 R8, [R1+0x3a20] ;  /* 0x003a200001087983 */ /* 0x000eda0000300a00 */
[----:B------:R0:W-:Y:S04]  /*971c0*/  STL.64 [R1+0x520], R4 ;  /* 0x0005200401007387 */ /* 0x0001e80000100a00 */
[----:B------:R1:W-:Y:S04]  /*971d0*/  STL.64 [R1+0x528], R6 ;  /* 0x0005280601007387 */ /* 0x0003e80000100a00 */
[----:B0-----:R-:W4:Y:S04]  /*971e0*/  LDL.LU R4, [R1+0xa0] ;  /* 0x0000a00001047983 */ /* 0x001f280000300800 */
[----:B------:R-:W4:Y:S04]  /*971f0*/  LDL.LU R5, [R1+0xa4] ;  /* 0x0000a40001057983 */ /* 0x000f280000300800 */
[----:B-1----:R-:W4:Y:S04]  /*97200*/  LDL.LU R6, [R1+0xa8] ;  /* 0x0000a80001067983 */ /* 0x002f280000300800 */
[----:B------:R-:W4:Y:S01]  /*97210*/  LDL.LU R7, [R1+0xac] ;  /* 0x0000ac0001077983 */ /* 0x000f220000300800 */
[----:B---3--:R-:W-:-:S15]  /*97220*/  HMMA.16816.F32 R16, R12, R8, R16 ;  /* 0x000000080c10723c */ /* 0x008fde0000001810 */
        /* <DEDUP_REMOVED lines=21> */
[----:B------:R-:W3:Y:S04]  /*97380*/  LDL.LU.64 R22, [R1+0x39e8] ;  /* 0x0039e80001167983 */ /* 0x000ee80000300a00 */
[----:B------:R-:W2:-:S13]  /*97390*/  LDL.LU.64 R20, [R1+0x39e0] ;  /* 0x0039e00001147983 */ /* 0x000e9a0000300a00 */
[----:B------:R0:W-:Y:S04]  /*973a0*/  STL.64 [R1+0x4d0], R16 ;  /* 0x0004d01001007387 */ /* 0x0001e80000100a00 */
[----:B------:R1:W-:Y:S04]  /*973b0*/  STL.64 [R1+0x4d8], R18 ;  /* 0x0004d81201007387 */ /* 0x0003e80000100a00 */
[----:B0-----:R-:W2:Y:S04]  /*973c0*/  LDL.LU R16, [R1+0xc0] ;  /* 0x0000c00001107983 */ /* 0x001ea80000300800 */
[----:B------:R-:W2:Y:S04]  /*973d0*/  LDL.LU R17, [R1+0xc4] ;  /* 0x0000c40001117983 */ /* 0x000ea80000300800 */
[----:B-1----:R-:W2:Y:S04]  /*973e0*/  LDL.LU R18, [R1+0xc8] ;  /* 0x0000c80001127983 */ /* 0x002ea80000300800 */
[----:B------:R-:W2:Y:S01]  /*973f0*/  LDL.LU R19, [R1+0xcc] ;  /* 0x0000cc0001137983 */ /* 0x000ea20000300800 */
[----:B----4-:R-:W-:Y:S01]  /*97400*/  HMMA.16816.F32 R4, R12, R24, R4 ;  /* 0x000000180c04723c */ /* 0x010fe20000001804 */
[----:B------:R-:W-:-:S06]  /*97410*/  USHF.L.U32 UR13, UR12, 0x7, URZ ;  /* 0x000000070c0d7899 */ /* 0x000fcc00080006ff */
[----:B------:R-:W-:Y:S02]  /*97420*/  IADD3 R3, P4, PT, R3, UR13, RZ ;  /* 0x0000000d03037c10 */ /* 0x000fe4000ff9e0ff */
[----:B------:R-:W-:Y:S02]  /*97430*/  IADD3 R26, P6, PT, R26, UR13, RZ ;  /* 0x0000000d1a1a7c10 */ /* 0x000fe4000ffde0ff */
[----:B------:R-:W-:Y:S01]  /*97440*/  IADD3 R27, P3, PT, R27, UR13, RZ ;  /* 0x0000000d1b1b7c10 */ /* 0x000fe2000ff7e0ff */
[C---:B---3--:R-:W-:Y:S08]  /*97450*/  HMMA.16816.F32 R8, R12.reuse, R22, R8 ;  /* 0x000000160c08723c */ /* 0x048ff00000001808 */
[----:B--2---:R-:W-:-:S15]  /*97460*/  HMMA.16816.F32 R16, R12, R20, R16 ;  /* 0x000000140c10723c */ /* 0x004fde0000001810 */
[----:B------:R-:W-:-:S04]  /*97470*/  NOP ;  /* 0x0000000000007918 */ /* 0x000fc80000000000 */
[----:B------:R-:W-:Y:S04]  /*97480*/  STL.64 [R1+0x440], R16 ;  /* 0x0004401001007387 */ /* 0x000fe80000100a00 */
[----:B------:R-:W-:Y:S04]  /*97490*/  STL.64 [R1+0x448], R18 ;  /* 0x0004481201007387 */ /* 0x000fe80000100a00 */
[----:B------:R-:W-:Y:S04]  /*974a0*/  STL.64 [R1+0x390], R8 ;  /* 0x0003900801007387 */ /* 0x000fe80000100a00 */
[----:B------:R-:W-:Y:S04]  /*974b0*/  STL.64 [R1+0x398], R10 ;  /* 0x0003980a01007387 */ /* 0x000fe80000100a00 */
[----:B------:R-:W-:Y:S04]  /*974c0*/  STL.64 [R1+0x2c0], R4 ;  /* 0x0002c00401007387 */ /* 0x000fe80000100a00 */
[----:B------:R-:W-:Y:S04]  /*974d0*/  STL.64 [R1+0x2c8], R6 ;  /* 0x0002c80601007387 */ /* 0x000fe80000100a00 */
[----:B------:R-:W-:Y:S04]  /*974e0*/  STL [R1+0x3290], R3 ;  /* 0x0032900301007387 */ /* 0x000fe80000100800 */
[----:B------:R-:W-:Y:S04]  /*974f0*/  STL [R1+0x3288], R26 ;  /* 0x0032881a01007387 */ /* 0x000fe80000100800 */
[----:B------:R-:W-:Y:S04]  /*97500*/  STL [R1+0x3280], R27 ;  /* 0x0032801b01007387 */ /* 0x000fe80000100800 */
[----:B------:R-:W2:Y:S01]  /*97510*/  LDL.LU R12, [R1+0x3250] ;  /* 0x00325000010c7983 */ /* 0x000ea20000300800 */
[----:B------:R-:W-:Y:S01]  /*97520*/  USHF.L.U32 UR7, UR11, 0x7, URZ ;  /* 0x000000070b077899 */ /* 0x000fe200080006ff */
[----:B------:R-:W-:-:S05]  /*97530*/  IADD3 R29, P5, PT, R29, UR13, RZ ;  /* 0x0000000d1d1d7c10 */ /* 0x000fca000ffbe0ff */
[----:B------:R-:W-:-:S05]  /*97540*/  IADD3 R28, P0, PT, R28, UR7, RZ ;  /* 0x000000071c1c7c10 */ /* 0x000fca000ff1e0ff */
[----:B------:R-:W-:Y:S04]  /*97550*/  STL [R1+0x3704], R28 ;  /* 0x0037041c01007387 */ /* 0x000fe80000100800 */
[----:B--2---:R0:W-:Y:S04]  /*97560*/  STL [R1+0x39d8], R12 ;  /* 0x0039d80c01007387 */ /* 0x0041e80000100800 */
[----:B------:R-:W-:Y:S04]  /*97570*/  STL [R1+0x3270], R29 ;  /* 0x0032701d01007387 */ /* 0x000fe80000100800 */
[----:B0-----:R-:W2:Y:S01]  /*97580*/  LDL.LU R12, [R1+0x3700] ;  /* 0x00370000010c7983 */ /* 0x001ea20000300800 */
[----:B------:R-:W-:-:S05]  /*97590*/  IADD3 R0, P1, PT, R0, UR13, RZ ;  /* 0x0000000d00007c10 */ /* 0x000fca000ff3e0ff */
[----:B------:R-:W-:Y:S04]  /*975a0*/  STL [R1+0x3260], R0 ;  /* 0x0032600001007387 */ /* 0x000fe80000100800 */
        /* <DEDUP_REMOVED lines=30> */
[----:B--2---:R-:W-:-:S05]  /*97790*/  IADD3 R12, P2, PT, R12, UR13, RZ ;  /* 0x0000000d0c0c7c10 */ /* 0x004fca000ff5e0ff */
[----:B------:R0:W-:Y:S04]  /*977a0*/  STL [R1+0x328c], R12 ;  /* 0x00328c0c01007387 */ /* 0x0001e80000100800 */
[----:B0-----:R-:W2:Y:S01]  /*977b0*/  LDL.LU R12, [R1+0x39dc] ;  /* 0x0039dc00010c7983 */ /* 0x001ea20000300800 */
[----:B------:R-:W-:-:S04]  /*977c0*/  UIADD3 UR5, UPT, UPT, UR10, 0x7f, URZ ;  /* 0x0000007f0a057890 */ /* 0x000fc8000fffe0ff */
[----:B------:R-:W-:-:S04]  /*977d0*/  USHF.R.S32.HI UR6, URZ, 0x1f, UR5 ;  /* 0x0000001fff067899 */ /* 0x000fc80008011405 */
[----:B------:R-:W-:Y:S02]  /*977e0*/  ULEA.HI UR6, UR6, UR5, URZ, 0x7 ;  /* 0x0000000506067291 */ /* 0x000fe4000f8f38ff */
[----:B------:R-:W-:-:S06]  /*977f0*/  USHF.R.S32.HI UR5, URZ, 0x1f, UR7 ;  /* 0x0000001fff057899 */ /* 0x000fcc0008011407 */
[----:B--2---:R-:W-:-:S05]  /*97800*/  IADD3.X R12, PT, PT, R12, UR5, RZ, P0, !PT ;  /* 0x000000050c0c7c10 */ /* 0x004fca00087fe4ff */
[----:B------:R0:W-:Y:S04]  /*97810*/  STL [R1+0x3700], R12 ;  /* 0x0037000c01007387 */ /* 0x0001e80000100800 */
[----:B0-----:R-:W2:Y:S01]  /*97820*/  LDL.LU R12, [R1+0x39d8] ;  /* 0x0039d800010c7983 */ /* 0x001ea20000300800 */
[----:B------:R-:W-:-:S06]  /*97830*/  USHF.R.S32.HI UR14, URZ, 0x1f, UR13 ;  /* 0x0000001fff0e7899 */ /* 0x000fcc000801140d */
[----:B---3--:R-:W-:Y:S02]  /*97840*/  IADD3.X R13, PT, PT, R13, UR14, RZ, P4, !PT ;  /* 0x0000000e0d0d7c10 */ /* 0x008fe4000a7fe4ff */
[----:B----4-:R-:W-:Y:S02]  /*97850*/  IADD3 R14, P4, PT, R14, UR13, RZ ;  /* 0x0000000d0e0e7c10 */ /* 0x010fe4000ff9e0ff */
[----:B-----5:R-:W-:Y:S02]  /*97860*/  IADD3.X R15, PT, PT, R15, UR14, RZ, P2, !PT ;  /* 0x0000000e0f0f7c10 */ /* 0x020fe400097fe4ff */
[----:B------:R-:W-:Y:S02]  /*97870*/  IADD3 R24, P2, PT, R24, UR13, RZ ;  /* 0x0000000d18187c10 */ /* 0x000fe4000ff5e0ff */
[----:B------:R-:W-:Y:S02]  /*97880*/  IADD3.X R25, PT, PT, R25, UR14, RZ, P6, !PT ;  /* 0x0000000e19197c10 */ /* 0x000fe4000b7fe4ff */
[----:B------:R-:W-:-:S02]  /*97890*/  IADD3 R22, P6, PT, R22, UR13, RZ ;  /* 0x0000000d16167c10 */ /* 0x000fc4000ffde0ff */
[----:B------:R-:W-:Y:S02]  /*978a0*/  IADD3.X R23, PT, PT, R23, UR14, RZ, P4, !PT ;  /* 0x0000000e17177c10 */ /* 0x000fe4000a7fe4ff */
[----:B------:R-:W-:Y:S02]  /*978b0*/  IADD3 R20, P4, PT, R20, UR13, RZ ;  /* 0x0000000d14147c10 */ /* 0x000fe4000ff9e0ff */
[----:B------:R-:W-:Y:S02]  /*978c0*/  IADD3.X R21, PT, PT, R21, UR14, RZ, P3, !PT ;  /* 0x0000000e15157c10 */ /* 0x000fe40009ffe4ff */
        /* <DEDUP_REMOVED lines=14> */
[----:B--2---:R-:W-:-:S05]  /*979b0*/  IADD3 R12, P0, PT, R12, UR13, RZ ;  /* 0x0000000d0c0c7c10 */ /* 0x004fca000ff1e0ff */
[----:B------:R0:W-:Y:S04]  /*979c0*/  STL [R1+0x3250], R12 ;  /* 0x0032500c01007387 */ /* 0x0001e80000100800 */
        /* <DEDUP_REMOVED lines=16> */
[----:B------:R-:W-:-:S03]  /*97ad0*/  IADD3.X R5, PT, PT, R5, UR14, RZ, P0, !PT ;  /* 0x0000000e05057c10 */ /* 0x000fc600087fe4ff */
[----:B------:R-:W-:Y:S01]  /*97ae0*/  STL [R1+0x325c], R9 ;  /* 0x00325c0901007387 */ /* 0x000fe20000100800 */
[----:B------:R-:W-:-:S03]  /*97af0*/  IADD3 R2, P0, PT, R2, UR13, RZ ;  /* 0x0000000d02027c10 */ /* 0x000fc6000ff1e0ff */
        /* <DEDUP_REMOVED lines=8> */
[----:B0-----:R-:W2:Y:S01]  /*97b80*/  LDL.LU R12, [R1+0x3224] ;  /* 0x00322400010c7983 */ /* 0x001ea20000300800 */
[----:B------:R-:W-:-:S02]  /*97b90*/  IADD3 R28, P2, PT, R28, UR13, RZ ;  /* 0x0000000d1c1c7c10 */ /* 0x000fc4000ff5e0ff */
[----:B------:R-:W-:-:S03]  /*97ba0*/  IADD3.X R29, PT, PT, R29, UR14, RZ, P0, !PT ;  /* 0x0000000e1d1d7c10 */ /* 0x000fc600087fe4ff */
        /* <DEDUP_REMOVED lines=36> */
[----:B--2---:R-:W-:-:S05]  /*97df0*/  IADD3.X R12, PT, PT, R12, UR14, RZ, P4, !PT ;  /* 0x0000000e0c0c7c10 */ /* 0x004fca000a7fe4ff */
[----:B------:R0:W-:Y:S04]  /*97e00*/  STL [R1+0x322c], R12 ;  /* 0x00322c0c01007387 */ /* 0x0001e80000100800 */
[----:B0-----:R-:W2:Y:S02]  /*97e10*/  LDL.LU R12, [R1+0x39d4] ;  /* 0x0039d400010c7983 */ /* 0x001ea40000300800 */
[----:B--2---:R-:W-:-:S05]  /*97e20*/  IADD3 R12, P4, PT, R12, UR13, RZ ;  /* 0x0000000d0c0c7c10 */ /* 0x004fca000ff9e0ff */
[----:B------:R0:W-:Y:S04]  /*97e30*/  STL [R1+0x3218], R12 ;  /* 0x0032180c01007387 */ /* 0x0001e80000100800 */
[----:B0-----:R-:W2:Y:S01]  /*97e40*/  LDL.LU R12, [R1+0x39d0] ;  /* 0x0039d000010c7983 */ /* 0x001ea20000300800 */
[----:B----4-:R-:W-:Y:S02]  /*97e50*/  IADD3.X R14, PT, PT, R14, UR14, RZ, P6, !PT ;  /* 0x0000000e0e0e7c10 */ /* 0x010fe4000b7fe4ff */
[----:B-----5:R-:W-:Y:S02]  /*97e60*/  IADD3 R15, P6, PT, R15, UR13, RZ ;  /* 0x0000000d0f0f7c10 */ /* 0x020fe4000ffde0ff */
[----:B---3--:R-:W-:Y:S02]  /*97e70*/  IADD3.X R24, PT, PT, R24, UR14, RZ, P4, !PT ;  /* 0x0000000e18187c10 */ /* 0x008fe4000a7fe4ff */
        /* <DEDUP_REMOVED lines=19> */
[----:B--2---:R-:W-:Y:S02]  /*97fb0*/  IADD3.X R12, PT, PT, R12, UR14, RZ, P2, !PT ;  /* 0x0000000e0c0c7c10 */ /* 0x004fe400097fe4ff */
[----:B------:R-:W-:-:S03]  /*97fc0*/  IADD3 R13, P2, PT, R13, UR13, RZ ;  /* 0x0000000d0d0d7c10 */ /* 0x000fc6000ff5e0ff */
        /* <DEDUP_REMOVED lines=29> */
[----:B------:R-:W-:-:S02]  /*981a0*/  IADD3.X R28, PT, PT, R28, UR14, RZ, P4, !PT ;  /* 0x0000000e1c1c7c10 */ /* 0x000fc4000a7fe4ff */
[----:B------:R-:W-:-:S03]  /*981b0*/  IADD3 R29, P4, PT, R29, UR13, RZ ;  /* 0x0000000d1d1d7c10 */ /* 0x000fc6000ff9e0ff */
[----:B------:R-:W-:Y:S04]  /*981c0*/  STL [R1+0x31dc], R28 ;  /* 0x0031dc1c01007387 */ /* 0x000fe80000100800 */
[----:B--2---:R0:W-:Y:S04]  /*981d0*/  STL [R1+0x39c8], R12 ;  /* 0x0039c80c01007387 */ /* 0x0041e80000100800 */
[----:B------:R-:W-:Y:S04]  /*981e0*/  STL [R1+0x31c8], R29 ;  /* 0x0031c81d01007387 */ /* 0x000fe80000100800 */
[----:B0-----:R-:W2:Y:S01]  /*981f0*/  LDL.LU R12, [R1+0x31cc] ;  /* 0x0031cc00010c7983 */ /* 0x001ea20000300800 */
[----:B------:R-:W-:-:S05]  /*98200*/  IADD3.X R0, PT, PT, R0, UR14, RZ, P2, !PT ;  /* 0x0000000e00007c10 */ /* 0x000fca00097fe4ff */
        /* <DEDUP_REMOVED lines=33> */
[----:B0-----:R-:W2:Y:S02]  /*98420*/  LDL.LU R12, [R1+0x39cc] ;  /* 0x0039cc00010c7983 */ /* 0x001ea40000300800 */
[----:B--2---:R-:W-:-:S05]  /*98430*/  IADD3.X R12, PT, PT, R12, UR14, RZ, P6, !PT ;  /* 0x0000000e0c0c7c10 */ /* 0x004fca000b7fe4ff */
[----:B------:R0:W-:Y:S04]  /*98440*/  STL [R1+0x31cc], R12 ;  /* 0x0031cc0c01007387 */ /* 0x0001e80000100800 */
[----:B0-----:R-:W2:Y:S01]  /*98450*/  LDL.LU R12, [R1+0x39c8] ;  /* 0x0039c800010c7983 */ /* 0x001ea20000300800 */
[----:B---3--:R-:W-:Y:S02]  /*98460*/  IADD3.X R13, PT, PT, R13, UR14, RZ, P4, !PT ;  /* 0x0000000e0d0d7c10 */ /* 0x008fe4000a7fe4ff */
[----:B----4-:R-:W-:Y:S02]  /*98470*/  IADD3 R14, P4, PT, R14, UR13, RZ ;  /* 0x0000000d0e0e7c10 */ /* 0x010fe4000ff9e0ff */
[----:B-----5:R-:W-:Y:S02]  /*98480*/  IADD3.X R15, PT, PT, R15, UR14, RZ, P3, !PT ;  /* 0x0000000e0f0f7c10 */ /* 0x020fe40009ffe4ff */
        /* <DEDUP_REMOVED lines=20> */
[----:B--2---:R-:W-:-:S04]  /*985d0*/  IADD3 R12, P6, PT, R12, UR13, RZ ;  /* 0x0000000d0c0c7c10 */ /* 0x004fc8000ffde0ff */
[----:B------:R-:W-:Y:S01]  /*985e0*/  IADD3.X R25, PT, PT, R25, UR14, RZ, P6, !PT ;  /* 0x0000000e19197c10 */ /* 0x000fe2000b7fe4ff */
[----:B------:R0:W-:Y:S04]  /*985f0*/  STL [R1+0x31b8], R12 ;  /* 0x0031b80c01007387 */ /* 0x0001e80000100800 */
        /* <DEDUP_REMOVED lines=6100> */
[----:B------:R-:W-:-:S02]  /*b0340*/  IADD3.X R7, PT, PT, R7, UR14, RZ, P6, !PT ;  /* 0x0000000e07077c10 */ /* 0x000fc4000b7fe4ff */
[----:B------:R-:W-:Y:S02]  /*b0350*/  IADD3 R4, P2, PT, R4, UR13, RZ ;  /* 0x0000000d04047c10 */ /* 0x000fe4000ff5e0ff */
[----:B------:R-:W-:Y:S02]  /*b0360*/  IADD3.X R5, PT, PT, R5, UR14, RZ, P3, !PT ;  /* 0x0000000e05057c10 */ /* 0x000fe40009ffe4ff */
[----:B------:R-:W-:Y:S02]  /*b0370*/  IADD3 R2, P3, PT, R2, UR7, RZ ;  /* 0x0000000702027c10 */ /* 0x000fe4000ff7e0ff */
[----:B------:R-:W-:Y:S02]  /*b0380*/  IADD3.X R3, PT, PT, R3, UR14, RZ, P5, !PT ;  /* 0x0000000e03037c10 */ /* 0x000fe4000affe4ff */
[----:B------:R-:W-:Y:S02]  /*b0390*/  IADD3 R26, P5, PT, R26, UR7, RZ ;  /* 0x000000071a1a7c10 */ /* 0x000fe4000ffbe0ff */
[----:B------:R-:W-:-:S02]  /*b03a0*/  IADD3.X R27, PT, PT, R27, UR14, RZ, P1, !PT ;  /* 0x0000000e1b1b7c10 */ /* 0x000fc40008ffe4ff */
        /* <DEDUP_REMOVED lines=95> */
[----:B--2---:R-:W-:Y:S02]  /*b09a0*/  IADD3.X R12, PT, PT, R12, UR5, RZ, P3, !PT ;  /* 0x000000050c0c7c10 */ /* 0x004fe40009ffe4ff */
[----:B------:R-:W-:-:S03]  /*b09b0*/  IADD3 R13, P3, PT, R13, UR7, RZ ;  /* 0x000000070d0d7c10 */ /* 0x000fc6000ff7e0ff */
[----:B------:R0:W-:Y:S04]  /*b09c0*/  STL [R1+0x3508], R12 ;  /* 0x0035080c01007387 */ /* 0x0001e80000100800 */
        /* <DEDUP_REMOVED lines=284> */
[----:B------:R-:W-:Y:S02]  /*b1b90*/  IADD3 R5, P6, PT, R5, UR7, RZ ;  /* 0x0000000705057c10 */ /* 0x000fe4000ffde0ff */
[----:B------:R-:W-:Y:S02]  /*b1ba0*/  IADD3.X R2, PT, PT, R2, UR14, RZ, P2, !PT ;  /* 0x0000000e02027c10 */ /* 0x000fe400097fe4ff */
[----:B------:R-:W-:Y:S02]  /*b1bb0*/  IADD3.X R3, PT, PT, R3, UR5, RZ, P1, !PT ;  /* 0x0000000503037c10 */ /* 0x000fe40008ffe4ff */
[----:B------:R-:W-:Y:S02]  /*b1bc0*/  IADD3.X R26, PT, PT, R26, UR5, RZ, P0, !PT ;  /* 0x000000051a1a7c10 */ /* 0x000fe400087fe4ff */
[----:B------:R-:W-:Y:S02]  /*b1bd0*/  IADD3.X R27, PT, PT, R27, UR5, RZ, P4, !PT ;  /* 0x000000051b1b7c10 */ /* 0x000fe4000a7fe4ff */
[----:B------:R-:W-:-:S02]  /*b1be0*/  IADD3.X R0, PT, PT, R0, UR5, RZ, P6, !PT ;  /* 0x0000000500007c10 */ /* 0x000fc4000b7fe4ff */
[----:B------:R-:W-:Y:S01]  /*b1bf0*/  IADD3.X R28, PT, PT, R28, UR5, RZ, P3, !PT ;  /* 0x000000051c1c7c10 */ /* 0x000fe20009ffe4ff */
[----:B------:R-:W-:Y:S02]  /*b1c00*/  UIADD3 UR4, UPT, UPT, UR4, 0x1, URZ ;  /* 0x0000000104047890 */ /* 0x000fe4000fffe0ff */
[----:B------:R-:W-:-:S04]  /*b1c10*/  USHF.R.S32.HI UR6, URZ, 0x7, UR6 ;  /* 0x00000007ff067899 */ /* 0x000fc80008011406 */
[----:B------:R-:W-:Y:S01]  /*b1c20*/  UISETP.NE.U32.AND UP0, UPT, UR4, UR6, UPT ;  /* 0x000000060400728c */ /* 0x000fe2000bf05070 */
[----:B--2---:R-:W-:-:S05]  /*b1c30*/  IADD3 R12, P5, PT, R12, UR7, RZ ;  /* 0x000000070c0c7c10 */ /* 0x004fca000ffbe0ff */
[----:B------:R1:W-:Y:S04]  /*b1c40*/  STL [R1+0x36b4], R12 ;  /* 0x0036b40c01007387 */ /* 0x0003e80000100800 */
[----:B------:R1:W-:Y:S04]  /*b1c50*/  STL [R1+0x3670], R13 ;  /* 0x0036700d01007387 */ /* 0x0003e80000100800 */
[----:B------:R1:W-:Y:S04]  /*b1c60*/  STL [R1+0x36bc], R14 ;  /* 0x0036bc0e01007387 */ /* 0x0003e80000100800 */
[----:B------:R1:W-:Y:S04]  /*b1c70*/  STL [R1+0x3678], R15 ;  /* 0x0036780f01007387 */ /* 0x0003e80000100800 */
[----:B------:R1:W-:Y:S01]  /*b1c80*/  STL [R1+0x36c4], R24 ;  /* 0x0036c41801007387 */ /* 0x0003e20000100800 */
[----:B------:R-:W-:-:S03]  /*b1c90*/  IADD3.X R21, PT, PT, R21, UR5, RZ, P5, !PT ;  /* 0x0000000515157c10 */ /* 0x000fc6000affe4ff */
[----:B------:R1:W-:Y:S01]  /*b1ca0*/  STL [R1+0x3680], R25 ;  /* 0x0036801901007387 */ /* 0x0003e20000100800 */
[----:B------:R-:W-:-:S03]  /*b1cb0*/  IADD3 R18, P5, PT, R18, UR7, RZ ;  /* 0x0000000712127c10 */ /* 0x000fc6000ffbe0ff */
[----:B------:R1:W-:Y:S04]  /*b1cc0*/  STL [R1+0x36cc], R22 ;  /* 0x0036cc1601007387 */ /* 0x0003e80000100800 */
[----:B------:R1:W-:Y:S04]  /*b1cd0*/  STL [R1+0x3688], R23 ;  /* 0x0036881701007387 */ /* 0x0003e80000100800 */
[----:B------:R1:W-:Y:S04]  /*b1ce0*/  STL [R1+0x36d4], R20 ;  /* 0x0036d41401007387 */ /* 0x0003e80000100800 */
[----:B------:R1:W-:Y:S04]  /*b1cf0*/  STL [R1+0x3690], R21 ;  /* 0x0036901501007387 */ /* 0x0003e80000100800 */
        /* <DEDUP_REMOVED lines=17> */
[----:B------:R1:W-:Y:S04]  /*b1e10*/  STL [R1+0x36c8], R26 ;  /* 0x0036c81a01007387 */ /* 0x0003e80000100800 */
[----:B------:R1:W-:Y:S04]  /*b1e20*/  STL [R1+0x36d0], R27 ;  /* 0x0036d01b01007387 */ /* 0x0003e80000100800 */
[----:B------:R1:W-:Y:S04]  /*b1e30*/  STL [R1+0x36e8], R0 ;  /* 0x0036e80001007387 */ /* 0x0003e80000100800 */
[----:B------:R1:W-:Y:S04]  /*b1e40*/  STL [R1+0x36d8], R28 ;  /* 0x0036d81c01007387 */ /* 0x0003e80000100800 */
[----:B------:R1:W-:Y:S01]  /*b1e50*/  STL [R1+0x36e0], R29 ;  /* 0x0036e01d01007387 */ /* 0x0003e20000100800 */
[----:B------:R-:W-:Y:S05]  /*b1e60*/  BRA.U UP0, `(.L_x_2) ;  /* 0xfffff92500bc7547 */ /* 0x000fea000b83ffff */
.L_x_1:
[----:B-1----:R-:W2:Y:S01]  /*b1e70*/  LDL.LU R14, [R1+0x540] ;  /* 0x00054000010e7983 */ /* 0x002ea20000300800 */
[----:B------:R-:W1:Y:S01]  /*b1e80*/  S2UR UR5, SR_CgaCtaId ;  /* 0x00000000000579c3 */ /* 0x000e620000008800 */
[----:B------:R-:W-:Y:S01]  /*b1e90*/  UMOV UR4, 0x400 ;  /* 0x0000040000047882 */ /* 0x000fe20000000000 */
[----:B------:R-:W3:Y:S01]  /*b1ea0*/  LDCU UR34, c[0x0][0x3b4] ;  /* 0x00007680ff2277ac */ /* 0x000ee20008000800 */
[----:B------:R-:W2:Y:S01]  /*b1eb0*/  LDL.LU R13, [R1+0x544] ;  /* 0x00054400010d7983 */ /* 0x000ea20000300800 */
[----:B------:R-:W4:Y:S03]  /*b1ec0*/  LDCU.64 UR6, c[0x0][0x398] ;  /* 0x00007300ff0677ac */ /* 0x000f260008000a00 */
[----:B------:R-:W5:Y:S01]  /*b1ed0*/  LDL.LU R12, [R1+0x548] ;  /* 0x00054800010c7983 */ /* 0x000f620000300800 */
[----:B------:R-:W0:Y:S03]  /*b1ee0*/  LDCU UR35, c[0x0][0x3b8] ;  /* 0x00007700ff2377ac */ /* 0x000e260008000800 */
[----:B------:R-:W5:Y:S01]  /*b1ef0*/  LDL.LU R11, [R1+0x54c] ;  /* 0x00054c00010b7983 */ /* 0x000f620000300800 */
[----:B------:R-:W0:Y:S03]  /*b1f00*/  LDCU UR42, c[0x0][0x3b8] ;  /* 0x00007700ff2a77ac */ /* 0x000e260008000800 */
[----:B------:R-:W3:Y:S01]  /*b1f10*/  LDL.LU R8, [R1+0x570] ;  /* 0x0005700001087983 */ /* 0x000ee20000300800 */
[----:B------:R-:W0:Y:S03]  /*b1f20*/  LDCU UR55, c[0x0][0x39c] ;  /* 0x00007380ff3777ac */ /* 0x000e260008000800 */
[----:B------:R-:W3:Y:S01]  /*b1f30*/  LDL.LU R7, [R1+0x574] ;  /* 0x0005740001077983 */ /* 0x000ee20000300800 */
[----:B------:R-:W0:Y:S03]  /*b1f40*/  LDCU UR56, c[0x0][0x39c] ;  /* 0x00007380ff3877ac */ /* 0x000e260008000800 */
[----:B------:R-:W4:Y:S01]  /*b1f50*/  LDL.LU R6, [R1+0x578] ;  /* 0x0005780001067983 */ /* 0x000f220000300800 */
        /* <DEDUP_REMOVED lines=9> */
[----:B0-----:R-:W4:Y:S01]  /*b1ff0*/  LDL.LU R0, [R1+0x59c] ;  /* 0x00059c0001007983 */ /* 0x001f220000300800 */
[----:B------:R-:W0:Y:S03]  /*b2000*/  LDCU UR59, c[0x0][0x39c] ;  /* 0x00007380ff3b77ac */ /* 0x000e260008000800 */
[----:B------:R2:W-:Y:S01]  /*b2010*/  STL [R1+0x3904], R9 ;  /* 0x0039040901007387 */ /* 0x0005e20000100800 */
[----:B------:R-:W0:Y:S03]  /*b2020*/  LDCU UR50, c[0x0][0x3b8] ;  /* 0x00007700ff3277ac */ /* 0x000e260008000800 */
[----:B------:R5:W-:Y:S01]  /*b2030*/  STL [R1+0x3900], R10 ;  /* 0x0039000a01007387 */ /* 0x000be20000100800 */
[----:B------:R-:W0:Y:S03]  /*b2040*/  LDCU UR60, c[0x0][0x39c] ;  /* 0x00007380ff3c77ac */ /* 0x000e260008000800 */
[----:B------:R-:W-:Y:S01]  /*b2050*/  STL [R1+0x38f4], R22 ;  /* 0x0038f41601007387 */ /* 0x000fe20000100800 */
[----:B------:R-:W0:Y:S03]  /*b2060*/  LDCU UR51, c[0x0][0x3b8] ;  /* 0x00007700ff3377ac */ /* 0x000e260008000800 */
[----:B------:R-:W-:Y:S01]  /*b2070*/  STL [R1+0x38f0], R23 ;  /* 0x0038f01701007387 */ /* 0x000fe20000100800 */
[----:B------:R-:W0:Y:S01]  /*b2080*/  LDCU UR61, c[0x0][0x39c] ;  /* 0x00007380ff3d77ac */ /* 0x000e220008000800 */
        /* <DEDUP_REMOVED lines=36> */
[----:B--2---:R-:W-:-:S02]  /*b22d0*/  F2FP.SATFINITE.E4M3.F32.PACK_AB_MERGE_C R9, R13, R14, RZ ;  /* 0x0000000e0d09723e */ /* 0x004fc400048070ff */
[----:B-----5:R-:W-:-:S05]  /*b22e0*/  F2FP.SATFINITE.E4M3.F32.PACK_AB_MERGE_C R10, R11, R12, RZ ;  /* 0x0000000c0b0a723e */ /* 0x020fca00048070ff */
[----:B------:R-:W-:Y:S01]  /*b22f0*/  STL [R1+0x3908], R10 ;  /* 0x0039080a01007387 */ /* 0x000fe20000100800 */
[----:B---3--:R-:W-:-:S03]  /*b2300*/  F2FP.SATFINITE.E4M3.F32.PACK_AB_MERGE_C R7, R7, R8, RZ ;  /* 0x000000080707723e */ /* 0x008fc600048070ff */
[----:B------:R-:W-:Y:S04]  /*b2310*/  STL [R1+0x7c], R9 ;  /* 0x00007c0901007387 */ /* 0x000fe80000100800 */
[----:B------:R-:W-:Y:S01]  /*b2320*/  STL [R1+0x78], R7 ;  /* 0x0000780701007387 */ /* 0x000fe20000100800 */
[----:B----4-:R-:W-:Y:S02]  /*b2330*/  F2FP.SATFINITE.E4M3.F32.PACK_AB_MERGE_C R5, R5, R6, RZ ;  /* 0x000000060505723e */ /* 0x010fe400048070ff */
[----:B------:R-:W-:-:S05]  /*b2340*/  F2FP.SATFINITE.E4M3.F32.PACK_AB_MERGE_C R13, R3, R4, RZ ;  /* 0x00000004030d723e */ /* 0x000fca00048070ff */
[----:B------:R2:W-:Y:S01]  /*b2350*/  STL [R1+0x390c], R13 ;  /* 0x00390c0d01007387 */ /* 0x0005e20000100800 */
[----:B------:R-:W-:-:S03]  /*b2360*/  F2FP.SATFINITE.E4M3.F32.PACK_AB_MERGE_C R11, R0, R2, RZ ;  /* 0x00000002000b723e */ /* 0x000fc600048070ff */
[----:B------:R-:W-:Y:S04]  /*b2370*/  STL [R1+0x70], R5 ;  /* 0x0000700501007387 */ /* 0x000fe80000100800 */
[----:B--2---:R-:W2:Y:S01]  /*b2380*/  LDL.LU R13, [R1+0x7f8] ;  /* 0x0007f800010d7983 */ /* 0x004ea20000300800 */
[----:B------:R-:W-:Y:S06]  /*b2390*/  BAR.SYNC.DEFER_BLOCKING 0x0 ;  /* 0x0000000000007b1d */ /* 0x000fec0000010000 */
[----:B--2---:R2:W-:Y:S04]  /*b23a0*/  STL [R1+0x3a0c], R13 ;  /* 0x003a0c0d01007387 */ /* 0x0045e80000100800 */
[----:B--2---:R-:W2:Y:S04]  /*b23b0*/  LDL.LU R13, [R1+0x7f0] ;  /* 0x0007f000010d7983 */ /* 0x004ea80000300800 */
        /* <DEDUP_REMOVED lines=32> */
[----:B------:R-:W3:Y:S04]  /*b25c0*/  LDL.LU R10, [R1+0x7fc] ;  /* 0x0007fc00010a7983 */ /* 0x000ee80000300800 */
[----:B---3--:R3:W-:Y:S04]  /*b25d0*/  STL [R1+0x3a14], R10 ;  /* 0x003a140a01007387 */ /* 0x0087e80000100800 */
[----:B---3--:R-:W3:Y:S04]  /*b25e0*/  LDL.LU R10, [R1+0x808] ;  /* 0x00080800010a7983 */ /* 0x008ee80000300800 */
        /* <DEDUP_REMOVED lines=29> */
[----:B---3--:R-:W2:Y:S04]  /*b27c0*/  LDL.LU R10, [R1+0x5b0] ;  /* 0x0005b000010a7983 */ /* 0x008ea80000300800 */
[----:B------:R-:W3:Y:S04]  /*b27d0*/  LDL.LU R23, [R1+0x7e0] ;  /* 0x0007e00001177983 */ /* 0x000ee80000300800 */
[----:B------:R-:W3:Y:S04]  /*b27e0*/  LDL.LU R22, [R1+0x7e4] ;  /* 0x0007e40001167983 */ /* 0x000ee80000300800 */
[----:B------:R-:W4:Y:S04]  /*b27f0*/  LDL.LU R9, [R1+0x7e8] ;  /* 0x0007e80001097983 */ /* 0x000f280000300800 */
[----:B------:R-:W4:Y:S04]  /*b2800*/  LDL.LU R29, [R1+0x7ec] ;  /* 0x0007ec00011d7983 */ /* 0x000f280000300800 */
[----:B------:R-:W5:Y:S04]  /*b2810*/  LDL.LU R28, [R1+0x7d0] ;  /* 0x0007d000011c7983 */ /* 0x000f680000300800 */
        /* <DEDUP_REMOVED lines=21> */
[----:B------:R0:W-:Y:S04]  /*b2970*/  STL [R1+0x3910], R11 ;  /* 0x0039100b01007387 */ /* 0x0001e80000100800 */
[----:B0-----:R-:W3:Y:S01]  /*b2980*/  LDL.LU R11, [R1+0x7f4] ;  /* 0x0007f400010b7983 */ /* 0x001ee20000300800 */
[----:B--2---:R-:W-:-:S03]  /*b2990*/  F2FP.SATFINITE.E4M3.F32.PACK_AB_MERGE_C R13, R13, R10, RZ ;  /* 0x0000000a0d0d723e */ /* 0x004fc600048070ff */
[----:B------:R-:W2:Y:S04]  /*b29a0*/  LDL.LU R10, [R1+0x3a8c] ;  /* 0x003a8c00010a7983 */ /* 0x000ea80000300800 */
[----:B------:R0:W-:Y:S04]  /*b29b0*/  STL [R1+0x244], R13 ;  /* 0x0002440d01007387 */ /* 0x0001e80000100800 */
[----:B0-----:R-:W2:Y:S02]  /*b29c0*/  LDL.LU R13, [R1+0x3a88] ;  /* 0x003a8800010d7983 */ /* 0x001ea40000300800 */
[----:B--2---:R-:W-:-:S02]  /*b29d0*/  F2FP.SATFINITE.E4M3.F32.PACK_AB_MERGE_C R13, R13, R10, RZ ;  /* 0x0000000a0d0d723e */ /* 0x004fc400048070ff */
        /* <DEDUP_REMOVED lines=58> */
[----:B0-----:R-:W3:Y:S02]  /*b2d80*/  LDL.LU R13, [R1+0x3a10] ;  /* 0x003a1000010d7983 */ /* 0x001ee40000300800 */
[----:B---3--:R-:W-:-:S02]  /*b2d90*/  F2FP.SATFINITE.E4M3.F32.PACK_AB_MERGE_C R11, R11, R13, RZ ;  /* 0x0000000d0b0b723e */ /* 0x008fc400048070ff */
[----:B------:R-:W2:Y:S01]  /*b2da0*/  LDL.LU R13, [R1+0x3a0c] ;  /* 0x003a0c00010d7983 */ /* 0x000ea20000300800 */
[----:B------:R-:W-:Y:S02]  /*b2db0*/  F2FP.SATFINITE.E4M3.F32.PACK_AB_MERGE_C R7, R7, R8, RZ ;  /* 0x000000080707723e */ /* 0x000fe400048070ff */
[----:B------:R-:W-:Y:S01]  /*b2dc0*/  F2FP.SATFINITE.E4M3.F32.PACK_AB_MERGE_C R5, R5, R6, RZ ;  /* 0x000000060505723e */ /* 0x000fe200048070ff */
[----:B------:R0:W-:Y:S01]  /*b2dd0*/  STL [R1+0x24c], R11 ;  /* 0x00024c0b01007387 */ /* 0x0001e20000100800 */
[----:B------:R-:W-:Y:S02]  /*b2de0*/  F2FP.SATFINITE.E4M3.F32.PACK_AB_MERGE_C R3, R3, R4, RZ ;  /* 0x000000040303723e */ /* 0x000fe400048070ff */
[----:B------:R-:W-:Y:S02]  /*b2df0*/  F2FP.SATFINITE.E4M3.F32.PACK_AB_MERGE_C R0, R0, R2, RZ ;  /* 0x000000020000723e */ /* 0x000fe400048070ff */
[----:B0-----:R-:W-:Y:S02]  /*b2e00*/  F2FP.SATFINITE.E4M3.F32.PACK_AB_MERGE_C R11, R22, R23, RZ ;  /* 0x00000017160b723e */ /* 0x001fe400048070ff */
[----:B--2---:R-:W-:-:S02]  /*b2e10*/  F2FP.SATFINITE.E4M3.F32.PACK_AB_MERGE_C R13, R10, R13, RZ ;  /* 0x0000000d0a0d723e */ /* 0x004fc400048070ff */
[----:B----4-:R-:W-:Y:S02]  /*b2e20*/  F2FP.SATFINITE.E4M3.F32.PACK_AB_MERGE_C R10, R29, R9, RZ ;  /* 0x000000091d0a723e */ /* 0x010fe400048070ff */
[----:B-----5:R-:W-:Y:S01]  /*b2e30*/  F2FP.SATFINITE.E4M3.F32.PACK_AB_MERGE_C R9, R27, R28, RZ ;  /* 0x0000001c1b09723e */ /* 0x020fe200048070ff */
[----:B------:R-:W-:Y:S04]  /*b2e40*/  STL [R1+0x248], R13 ;  /* 0x0002480d01007387 */ /* 0x000fe80000100800 */
[----:B------:R0:W-:Y:S04]  /*b2e50*/  STL [R1+0x108], R11 ;  /* 0x0001080b01007387 */ /* 0x0001e80000100800 */
[----:B------:R2:W-:Y:S04]  /*b2e60*/  STL [R1+0x138], R10 ;  /* 0x0001380a01007387 */ /* 0x0005e80000100800 */
[----:B------:R3:W-:Y:S01]  /*b2e70*/  STL [R1+0xfc], R9 ;  /* 0x0000fc0901007387 */ /* 0x0007e20000100800 */
[----:B0-----:R-:W-:-:S02]  /*b2e80*/  F2FP.SATFINITE.E4M3.F32.PACK_AB_MERGE_C R11, R25, R26, RZ ;  /* 0x0000001a190b723e */ /* 0x001fc400048070ff */
[----:B--2---:R-:W-:-:S03]  /*b2e90*/  F2FP.SATFINITE.E4M3.F32.PACK_AB_MERGE_C R10, R21, R24, RZ ;  /* 0x00000018150a723e */ /* 0x004fc600048070ff */
[----:B------:R0:W-:Y:S01]  /*b2ea0*/  STL [R1+0x124], R11 ;  /* 0x0001240b01007387 */ /* 0x0001e20000100800 */
[----:B---3--:R-:W-:-:S03]  /*b2eb0*/  F2FP.SATFINITE.E4M3.F32.PACK_AB_MERGE_C R9, R19, R20, RZ ;  /* 0x000000141309723e */ /* 0x008fc600048070ff */
[----:B------:R2:W-:Y:S04]  /*b2ec0*/  STL [R1+0xe4], R10 ;  /* 0x0000e40a01007387 */ /* 0x0005e80000100800 */
[----:B------:R3:W-:Y:S01]  /*b2ed0*/  STL [R1+0x110], R9 ;  /* 0x0001100901007387 */ /* 0x0007e20000100800 */
[----:B0-----:R-:W-:Y:S02]  /*b2ee0*/  F2FP.SATFINITE.E4M3.F32.PACK_AB_MERGE_C R11, R17, R18, RZ ;  /* 0x00000012110b723e */ /* 0x001fe400048070ff */
[----:B--2---:R-:W-:-:S03]  /*b2ef0*/  F2FP.SATFINITE.E4M3.F32.PACK_AB_MERGE_C R10, R15, R16, RZ ;  /* 0x000000100f0a723e */ /* 0x004fc600048070ff */
[----:B------:R0:W-:Y:S01]  /*b2f00*/  STL [R1+0x254], R11 ;  /* 0x0002540b01007387 */ /* 0x0001e20000100800 */
[----:B---3--:R-:W-:-:S03]  /*b2f10*/  F2FP.SATFINITE.E4M3.F32.PACK_AB_MERGE_C R9, R12, R14, RZ ;  /* 0x0000000e0c09723e */ /* 0x008fc600048070ff */
[----:B------:R-:W-:Y:S04]  /*b2f20*/  STL [R1+0x250], R10 ;  /* 0x0002500a01007387 */ /* 0x000fe80000100800 */
[----:B------:R-:W-:Y:S04]  /*b2f30*/  STL [R1+0xf4], R9 ;  /* 0x0000f40901007387 */ /* 0x000fe80000100800 */
[----:B------:R-:W-:Y:S04]  /*b2f40*/  STL [R1+0x10c], R7 ;  /* 0x00010c0701007387 */ /* 0x000fe80000100800 */
[----:B------:R-:W-:Y:S04]  /*b2f50*/  STL [R1+0xe0], R5 ;  /* 0x0000e00501007387 */ /* 0x000fe80000100800 */
[----:B0-----:R-:W2:Y:S04]  /*b2f60*/  LDL.LU R11, [R1+0x9ec] ;  /* 0x0009ec00010b7983 */ /* 0x001ea80000300800 */
        /* <DEDUP_REMOVED lines=34> */
[----:B------:R-:W3:Y:S04]  /*b3190*/  LDL.LU R13, [R1+0x9d0] ;  /* 0x0009d000010d7983 */ /* 0x000ee80000300800 */
[----:B---3--:R0:W-:Y:S04]  /*b31a0*/  STL [R1+0x3988], R13 ;  /* 0x0039880d01007387 */ /* 0x0081e80000100800 */
[----:B0-----:R-:W3:Y:S04]  /*b31b0*/  LDL.LU R13, [R1+0x9e8] ;  /* 0x0009e800010d7983 */ /* 0x001ee80000300800 */
        /* <DEDUP_REMOVED lines=31> */
[----:B0-----:R-:W2:Y:S04]  /*b33b0*/  LDL.LU R13, [R1+0x858] ;  /* 0x00085800010d7983 */ /* 0x001ea80000300800 */
        /* <DEDUP_REMOVED lines=92> */
[----:B------:R-:W2:Y:S01]  /*b3980*/  LDL.LU R13, [R1+0x3988] ;  /* 0x00398800010d7983 */ /* 0x000ea20000300800 */
[----:B---3--:R-:W-:Y:S02]  /*b3990*/  F2FP.SATFINITE.E4M3.F32.PACK_AB_MERGE_C R7, R7, R8, RZ ;  /* 0x000000080707723e */ /* 0x008fe400048070ff */
[----:B------:R-:W-:Y:S01]  /*b39a0*/  F2FP.SATFINITE.E4M3.F32.PACK_AB_MERGE_C R5, R5, R6, RZ ;  /* 0x000000060505723e */ /* 0x000fe200048070ff */
[----:B------:R4:W-:Y:S01]  /*b39b0*/  STL [R1+0xb8], R11 ;  /* 0x0000b80b01007387 */ /* 0x0009e20000100800 */
[----:B------:R-:W-:Y:S02]  /*b39c0*/  F2FP.SATFINITE.E4M3.F32.PACK_AB_MERGE_C R3, R3, R4, RZ ;  /* 0x000000040303723e */ /* 0x000fe400048070ff */
[----:B----4-:R-:W-:Y:S02]  /*b39d0*/  F2FP.SATFINITE.E4M3.F32.PACK_AB_MERGE_C R11, R22, R23, RZ ;  /* 0x00000017160b723e */ /* 0x010fe400048070ff */
[----:B--2---:R-:W-:Y:S02]  /*b39e0*/  F2FP.SATFINITE.E4M3.F32.PACK_AB_MERGE_C R13, R10, R13, RZ ;  /* 0x0000000d0a0d723e */ /* 0x004fe400048070ff */
[----:B-----5:R-:W-:-:S02]  /*b39f0*/  F2FP.SATFINITE.E4M3.F32.PACK_AB_MERGE_C R10, R29, R9, RZ ;  /* 0x000000091d0a723e */ /* 0x020fc400048070ff */
[----:B------:R-:W-:Y:S01]  /*b3a00*/  F2FP.SATFINITE.E4M3.F32.PACK_AB_MERGE_C R9, R27, R28, RZ ;  /* 0x0000001c1b09723e */ /* 0x000fe200048070ff */
        /* <DEDUP_REMOVED lines=8> */
[----:B------:R2:W-:Y:S01]  /*b3a90*/  STL [R1+0xac], R10 ;  /* 0x0000ac0a01007387 */ /* 0x0005e20000100800 */
[----:B------:R-:W-:-:S03]  /*b3aa0*/  F2FP.SATFINITE.E4M3.F32.PACK_AB_MERGE_C R19, R0, R2, RZ ;  /* 0x000000020013723e */ /* 0x000fc600048070ff */
[----:B------:R3:W-:Y:S01]  /*b3ab0*/  STL [R1+0x98], R9 ;  /* 0x0000980901007387 */ /* 0x0007e20000100800 */
[----:B0-----:R-:W-:Y:S02]  /*b3ac0*/  F2FP.SATFINITE.E4M3.F32.PACK_AB_MERGE_C R11, R17, R18, RZ ;  /* 0x00000012110b723e */ /* 0x001fe400048070ff */
[----:B--2---:R-:W-:-:S03]  /*b3ad0*/  F2FP.SATFINITE.E4M3.F32.PACK_AB_MERGE_C R10, R15, R16, RZ ;  /* 0x000000100f0a723e */ /* 0x004fc600048070ff */
[----:B------:R-:W-:Y:S01]  /*b3ae0*/  STL [R1+0xa0], R11 ;  /* 0x0000a00b01007387 */ /* 0x000fe20000100800 */
[----:B---3--:R-:W-:-:S03]  /*b3af0*/  F2FP.SATFINITE.E4M3.F32.PACK_AB_MERGE_C R9, R12, R14, RZ ;  /* 0x0000000e0c09723e */ /* 0x008fc600048070ff */
[----:B------:R-:W-:Y:S04]  /*b3b00*/  STL [R1+0x274], R10 ;  /* 0x0002740a01007387 */ /* 0x000fe80000100800 */
[----:B------:R-:W-:Y:S04]  /*b3b10*/  STL [R1+0x270], R9 ;  /* 0x0002700901007387 */ /* 0x000fe80000100800 */
[----:B------:R-:W-:Y:S04]  /*b3b20*/  STL [R1+0x5c], R7 ;  /* 0x00005c0701007387 */ /* 0x000fe80000100800 */
[----:B------:R-:W-:Y:S04]  /*b3b30*/  STL [R1+0x34], R5 ;  /* 0x0000340501007387 */ /* 0x000fe80000100800 */
[----:B------:R-:W2:Y:S04]  /*b3b40*/  LDL.LU R15, [R1+0x944] ;  /* 0x00094400010f7983 */ /* 0x000ea80000300800 */
[----:B------:R-:W-:Y:S04]  /*b3b50*/  STL [R1], R3 ;  /* 0x0000000301007387 */ /* 0x000fe80000100800 */
[----:B------:R-:W3:Y:S04]  /*b3b60*/  LDL.LU R14, [R1+0x94c] ;  /* 0x00094c00010e7983 */ /* 0x000ee80000300800 */
[----:B---3--:R0:W-:Y:S04]  /*b3b70*/  STL [R1+0x3984], R14 ;  /* 0x0039840e01007387 */ /* 0x0081e80000100800 */
        /* <DEDUP_REMOVED lines=16> */
[----:B------:R-:W4:Y:S04]  /*b3c80*/  LDL.LU R20, [R1+0x90c] ;  /* 0x00090c0001147983 */ /* 0x000f280000300800 */
[----:B----4-:R0:W-:Y:S04]  /*b3c90*/  STL [R1+0x395c], R20 ;  /* 0x00395c1401007387 */ /* 0x0101e80000100800 */
[----:B0-----:R-:W4:Y:S04]  /*b3ca0*/  LDL.LU R20, [R1+0x910] ;  /* 0x0009100001147983 */ /* 0x001f280000300800 */
[----:B----4-:R0:W-:Y:S04]  /*b3cb0*/  STL [R1+0x3964], R20 ;  /* 0x0039641401007387 */ /* 0x0101e80000100800 */
[----:B0-----:R-:W4:Y:S04]  /*b3cc0*/  LDL.LU R20, [R1+0x928] ;  /* 0x0009280001147983 */ /* 0x001f280000300800 */
[----:B----4-:R0:W-:Y:S04]  /*b3cd0*/  STL [R1+0x396c], R20 ;  /* 0x00396c1401007387 */ /* 0x0101e80000100800 */
[----:B0-----:R-:W4:Y:S04]  /*b3ce0*/  LDL.LU R20, [R1+0x920] ;  /* 0x0009200001147983 */ /* 0x001f280000300800 */
[----:B----4-:R0:W-:Y:S04]  /*b3cf0*/  STL [R1+0x3974], R20 ;  /* 0x0039741401007387 */ /* 0x0101e80000100800 */
[----:B0-----:R-:W4:Y:S01]  /*b3d00*/  LDL.LU R20, [R1+0x938] ;  /* 0x0009380001147983 */ /* 0x001f220000300800 */
[----:B--2---:R-:W-:-:S03]  /*b3d10*/  F2FP.SATFINITE.E4M3.F32.PACK_AB_MERGE_C R15, R15, R14, RZ ;  /* 0x0000000e0f0f723e */ /* 0x004fc600048070ff */
[----:B----4-:R0:W-:Y:S04]  /*b3d20*/  STL [R1+0x397c], R20 ;  /* 0x00397c1401007387 */ /* 0x0101e80000100800 */
[----:B0-----:R-:W2:Y:S04]  /*b3d30*/  LDL.LU R20, [R1+0x930] ;  /* 0x0009300001147983 */ /* 0x001ea80000300800 */
[----:B------:R-:W4:Y:S04]  /*b3d40*/  LDL.LU R11, [R1+0x8f0] ;  /* 0x0008f000010b7983 */ /* 0x000f280000300800 */
[----:B------:R-:W4:Y:S04]  /*b3d50*/  LDL.LU R13, [R1+0x8f4] ;  /* 0x0008f400010d7983 */ /* 0x000f280000300800 */
        /* <DEDUP_REMOVED lines=22> */
[----:B------:R0:W-:Y:S04]  /*b3ec0*/  STL [R1+0x38f8], R19 ;  /* 0x0038f81301007387 */ /* 0x0001e80000100800 */
[----:B0-----:R-:W2:Y:S04]  /*b3ed0*/  LDL.LU R19, [R1+0x908] ;  /* 0x0009080001137983 */ /* 0x001ea80000300800 */
[----:B------:R-:W3:Y:S04]  /*b3ee0*/  LDL.LU R14, [R1+0x3984] ;  /* 0x00398400010e7983 */ /* 0x000ee80000300800 */
[----:B------:R0:W-:Y:S04]  /*b3ef0*/  STL [R1+0x38fc], R15 ;  /* 0x0038fc0f01007387 */ /* 0x0001e80000100800 */
[----:B0-----:R-:W2:Y:S01]  /*b3f00*/  LDL.LU R15, [R1+0x900] ;  /* 0x00090000010f7983 */ /* 0x001ea20000300800 */
[----:B---3--:R-:W-:-:S03]  /*b3f10*/  F2FP.SATFINITE.E4M3.F32.PACK_AB_MERGE_C R14, R14, R21, RZ ;  /* 0x000000150e0e723e */ /* 0x008fc600048070ff */
[----:B------:R-:W2:Y:S04]  /*b3f20*/  LDL.LU R21, [R1+0x3980] ;  /* 0x0039800001157983 */ /* 0x000ea80000300800 */
        /* <DEDUP_REMOVED lines=23> */
[----:B------:R-:W3:Y:S01]  /*b40a0*/  LDL.LU R21, [R1+0x3954] ;  /* 0x0039540001157983 */ /* 0x000ee20000300800 */
[----:B--2---:R-:W-:Y:S02]  /*b40b0*/  F2FP.SATFINITE.E4M3.F32.PACK_AB_MERGE_C R20, R20, R19, RZ ;  /* 0x000000131414723e */ /* 0x004fe400048070ff */
[----:B----4-:R-:W-:Y:S02]  /*b40c0*/  F2FP.SATFINITE.E4M3.F32.PACK_AB_MERGE_C R11, R13, R11, RZ ;  /* 0x0000000b0d0b723e */ /* 0x010fe400048070ff */
[----:B------:R-:W-:Y:S02]  /*b40d0*/  F2FP.SATFINITE.E4M3.F32.PACK_AB_MERGE_C R22, R9, R22, RZ ;  /* 0x000000160916723e */ /* 0x000fe400048070ff */
[----:B-----5:R-:W-:Y:S02]  /*b40e0*/  F2FP.SATFINITE.E4M3.F32.PACK_AB_MERGE_C R10, R23, R10, RZ ;  /* 0x0000000a170a723e */ /* 0x020fe400048070ff */
[----:B------:R-:W-:Y:S02]  /*b40f0*/  F2FP.SATFINITE.E4M3.F32.PACK_AB_MERGE_C R23, R28, R29, RZ ;  /* 0x0000001d1c17723e */ /* 0x000fe400048070ff */
[----:B------:R-:W-:-:S02]  /*b4100*/  F2FP.SATFINITE.E4M3.F32.PACK_AB_MERGE_C R27, R26, R27, RZ ;  /* 0x0000001b1a1b723e */ /* 0x000fc400048070ff */
[----:B------:R-:W-:Y:S02]  /*b4110*/  F2FP.SATFINITE.E4M3.F32.PACK_AB_MERGE_C R26, R24, R25, RZ ;  /* 0x00000019181a723e */ /* 0x000fe400048070ff */
[----:B------:R-:W-:Y:S02]  /*b4120*/  F2FP.SATFINITE.E4M3.F32.PACK_AB_MERGE_C R25, R17, R18, RZ ;  /* 0x000000121119723e */ /* 0x000fe400048070ff */
[----:B------:R-:W-:Y:S02]  /*b4130*/  F2FP.SATFINITE.E4M3.F32.PACK_AB_MERGE_C R24, R12, R16, RZ ;  /* 0x000000100c18723e */ /* 0x000fe400048070ff */
[----:B------:R-:W-:Y:S02]  /*b4140*/  F2FP.SATFINITE.E4M3.F32.PACK_AB_MERGE_C R7, R7, R8, RZ ;  /* 0x000000080707723e */ /* 0x000fe400048070ff */
[----:B------:R-:W-:Y:S02]  /*b4150*/  F2FP.SATFINITE.E4M3.F32.PACK_AB_MERGE_C R5, R5, R6, RZ ;  /* 0x000000060505723e */ /* 0x000fe400048070ff */
[----:B------:R-:W-:-:S02]  /*b4160*/  F2FP.SATFINITE.E4M3.F32.PACK_AB_MERGE_C R3, R3, R4, RZ ;  /* 0x000000040303723e */ /* 0x000fc400048070ff */
[----:B------:R-:W-:Y:S02]  /*b4170*/  F2FP.SATFINITE.E4M3.F32.PACK_AB_MERGE_C R0, R0, R2, RZ ;  /* 0x000000020000723e */ /* 0x000fe400048070ff */
[----:B---3--:R-:W-:-:S05]  /*b4180*/  F2FP.SATFINITE.E4M3.F32.PACK_AB_MERGE_C R21, R21, R15, RZ ;  /* 0x0000000f1515723e */ /* 0x008fca00048070ff */
        /* <DEDUP_REMOVED lines=12> */
[----:B------:R0:W-:Y:S04]  /*b4250*/  STL [R1+0x1ec], R5 ;  /* 0x0001ec0501007387 */ /* 0x0001e80000100800 */
[----:B0-----:R-:W2:Y:S04]  /*b4260*/  LDL.LU R5, [R1+0x890] ;  /* 0x0008900001057983 */ /* 0x001ea80000300800 */
[----:B------:R-:W-:Y:S04]  /*b4270*/  STL [R1+0x50], R3 ;  /* 0x0000500301007387 */ /* 0x000fe80000100800 */
[----:B------:R-:W2:Y:S04]  /*b4280*/  LDL.LU R4, [R1+0x894] ;  /* 0x0008940001047983 */ /* 0x000ea80000300800 */
[----:B------:R-:W-:Y:S04]  /*b4290*/  STL [R1+0x40], R0 ;  /* 0x0000400001007387 */ /* 0x000fe80000100800 */
[----:B------:R-:W3:Y:S04]  /*b42a0*/  LDL.LU R29, [R1+0x898] ;  /* 0x00089800011d7983 */ /* 0x000ee80000300800 */
[----:B------:R-:W3:Y:S04]  /*b42b0*/  LDL.LU R28, [R1+0x89c] ;  /* 0x00089c00011c7983 */ /* 0x000ee80000300800 */
[----:B------:R-:W4:Y:S04]  /*b42c0*/  LDL.LU R18, [R1+0x660] ;  /* 0x0006600001127983 */ /* 0x000f280000300800 */
[----:B------:R-:W4:Y:S04]  /*b42d0*/  LDL.LU R17, [R1+0x664] ;  /* 0x0006640001117983 */ /* 0x000f280000300800 */
[----:B------:R-:W5:Y:S04]  /*b42e0*/  LDL.LU R8, [R1+0x668] ;  /* 0x0006680001087983 */ /* 0x000f680000300800 */
[----:B------:R-:W5:Y:S04]  /*b42f0*/  LDL.LU R7, [R1+0x66c] ;  /* 0x00066c0001077983 */ /* 0x000f680000300800 */
[----:B------:R-:W2:Y:S04]  /*b4300*/  LDL.LU R16, [R1+0x620] ;  /* 0x0006200001107983 */ /* 0x000ea80000300800 */
[----:B--2---:R0:W-:Y:S04]  /*b4310*/  STL [R1+0x3944], R16 ;  /* 0x0039441001007387 */ /* 0x0041e80000100800 */
[----:B0-----:R-:W2:Y:S04]  /*b4320*/  LDL.LU R16, [R1+0x64c] ;  /* 0x00064c0001107983 */ /* 0x001ea80000300800 */
[----:B--2---:R0:W-:Y:S04]  /*b4330*/  STL [R1+0x394c], R16 ;  /* 0x00394c1001007387 */ /* 0x0041e80000100800 */
[----:B0-----:R-:W2:Y:S04]  /*b4340*/  LDL.LU R16, [R1+0x644] ;  /* 0x0006440001107983 */ /* 0x001ea80000300800 */
[----:B------:R-:W2:Y:S04]  /*b4350*/  LDL.LU R0, [R1+0x624] ;  /* 0x0006240001007983 */ /* 0x000ea80000300800 */
[----:B--2---:R0:W-:Y:S04]  /*b4360*/  STL [R1+0x3948], R0 ;  /* 0x0039480001007387 */ /* 0x0041e80000100800 */
[----:B0-----:R-:W2:Y:S04]  /*b4370*/  LDL.LU R0, [R1+0x648] ;  /* 0x0006480001007983 */ /* 0x001ea80000300800 */
[----:B--2---:R0:W-:Y:S04]  /*b4380*/  STL [R1+0x3950], R0 ;  /* 0x0039500001007387 */ /* 0x0041e80000100800 */
[----:B0-----:R-:W2:Y:S04]  /*b4390*/  LDL.LU R0, [R1+0x640] ;  /* 0x0006400001007983 */ /* 0x001ea80000300800 */
[----:B------:R-:W2:Y:S04]  /*b43a0*/  LDL.LU R12, [R1+0x628] ;  /* 0x00062800010c7983 */ /* 0x000ea80000300800 */
[----:B------:R-:W2:Y:S04]  /*b43b0*/  LDL.LU R2, [R1+0x62c] ;  /* 0x00062c0001027983 */ /* 0x000ea80000300800 */
[----:B------:R-:W2:Y:S04]  /*b43c0*/  LDL.LU R24, [R1+0x60c] ;  /* 0x00060c0001187983 */ /* 0x000ea80000300800 */
[----:B--2---:R0:W-:Y:S04]  /*b43d0*/  STL [R1+0x393c], R24 ;  /* 0x00393c1801007387 */ /* 0x0041e80000100800 */
[----:B0-----:R-:W2:Y:S04]  /*b43e0*/  LDL.LU R24, [R1+0x604] ;  /* 0x0006040001187983 */ /* 0x001ea80000300800 */
[----:B------:R-:W2:Y:S04]  /*b43f0*/  LDL.LU R25, [R1+0x5e0] ;  /* 0x0005e00001197983 */ /* 0x000ea80000300800 */
[----:B--2---:R0:W-:Y:S04]  /*b4400*/  STL [R1+0x3938], R25 ;  /* 0x0039381901007387 */ /* 0x0041e80000100800 */
[----:B0-----:R-:W2:Y:S01]  /*b4410*/  LDL.LU R25, [R1+0x608] ;  /* 0x0006080001197983 */ /* 0x001ea20000300800 */
[----:B------:R-:W-:-:S02]  /*b4420*/  F2FP.SATFINITE.E4M3.F32.PACK_AB_MERGE_C R9, R4, R5, RZ ;  /* 0x000000050409723e */ /* 0x000fc400048070ff */
[----:B---3--:R-:W-:Y:S02]  /*b4430*/  F2FP.SATFINITE.E4M3.F32.PACK_AB_MERGE_C R10, R28, R29, RZ ;  /* 0x0000001d1c0a723e */ /* 0x008fe400048070ff */
[----:B-----5:R-:W-:Y:S02]  /*b4440*/  F2FP.SATFINITE.E4M3.F32.PACK_AB_MERGE_C R7, R7, R8, RZ ;  /* 0x000000080707723e */ /* 0x020fe400048070ff */
[----:B------:R-:W-:Y:S01]  /*b4450*/  F2FP.SATFINITE.E4M3.F32.PACK_AB_MERGE_C R16, R16, R0, RZ ;  /* 0x000000001010723e */ /* 0x000fe200048070ff */
[----:B--2---:R0:W-:Y:S04]  /*b4460*/  STL [R1+0x3940], R25 ;  /* 0x0039401901007387 */ /* 0x0041e80000100800 */
[----:B0-----:R-:W2:Y:S04]  /*b4470*/  LDL.LU R25, [R1+0x600] ;  /* 0x0006000001197983 */ /* 0x001ea80000300800 */
[----:B------:R-:W3:Y:S04]  /*b4480*/  LDL.LU R26, [R1+0x5e4] ;  /* 0x0005e400011a7983 */ /* 0x000ee80000300800 */
        /* <DEDUP_REMOVED lines=15> */
[----:B------:R0:W-:Y:S01]  /*b4580*/  STL [R1+0x38], R10 ;  /* 0x0000380a01007387 */ /* 0x0001e20000100800 */
[----:B----4-:R-:W-:-:S03]  /*b4590*/  F2FP.SATFINITE.E4M3.F32.PACK_AB_MERGE_C R9, R17, R18, RZ ;  /* 0x000000121109723e */ /* 0x010fc600048070ff */
[----:B0-----:R-:W4:Y:S04]  /*b45a0*/  LDL.LU R10, [R1+0x560] ;  /* 0x00056000010a7983 */ /* 0x001f280000300800 */
[----:B------:R0:W-:Y:S04]  /*b45b0*/  STL [R1+0x30], R9 ;  /* 0x0000300901007387 */ /* 0x0001e80000100800 */
[----:B------:R-:W4:Y:S04]  /*b45c0*/  LDL.LU R29, [R1+0x564] ;  /* 0x00056400011d7983 */ /* 0x000f280000300800 */
[----:B------:R1:W-:Y:S04]  /*b45d0*/  STL [R1+0x28], R7 ;  /* 0x0000280701007387 */ /* 0x0003e80000100800 */
[----:B0-----:R-:W2:Y:S04]  /*b45e0*/  LDL.LU R9, [R1+0x568] ;  /* 0x0005680001097983 */ /* 0x001ea80000300800 */
[----:B------:R-:W2:Y:S04]  /*b45f0*/  LDL.LU R28, [R1+0x56c] ;  /* 0x00056c00011c7983 */ /* 0x000ea80000300800 */
[----:B------:R-:W2:Y:S04]  /*b4600*/  LDL.LU R18, [R1+0x530] ;  /* 0x0005300001127983 */ /* 0x000ea80000300800 */
[----:B------:R-:W2:Y:S04]  /*b4610*/  LDL.LU R17, [R1+0x534] ;  /* 0x0005340001117983 */ /* 0x000ea80000300800 */
[----:B------:R-:W2:Y:S04]  /*b4620*/  LDL.LU R8, [R1+0x538] ;  /* 0x0005380001087983 */ /* 0x000ea80000300800 */
[----:B-1----:R-:W2:Y:S04]  /*b4630*/  LDL.LU R7, [R1+0x53c] ;  /* 0x00053c0001077983 */ /* 0x002ea80000300800 */
[----:B------:R-:W2:Y:S04]  /*b4640*/  LDL.LU R0, [R1+0x3950] ;  /* 0x0039500001007983 */ /* 0x000ea80000300800 */
[----:B------:R0:W-:Y:S04]  /*b4650*/  STL [R1+0x1f4], R16 ;  /* 0x0001f41001007387 */ /* 0x0001e80000100800 */
[----:B0-----:R-:W2:Y:S02]  /*b4660*/  LDL.LU R16, [R1+0x394c] ;  /* 0x00394c0001107983 */ /* 0x001ea40000300800 */
[----:B--2---:R-:W-:-:S02]  /*b4670*/  F2FP.SATFINITE.E4M3.F32.PACK_AB_MERGE_C R16, R16, R0, RZ ;  /* 0x000000001010723e */ /* 0x004fc400048070ff */
[----:B------:R-:W2:Y:S04]  /*b4680*/  LDL.LU R0, [R1+0x3948] ;  /* 0x0039480001007983 */ /* 0x000ea80000300800 */
[----:B------:R0:W-:Y:S04]  /*b4690*/  STL [R1+0x1f8], R16 ;  /* 0x0001f81001007387 */ /* 0x0001e80000100800 */
[----:B0-----:R-:W2:Y:S01]  /*b46a0*/  LDL.LU R16, [R1+0x3944] ;  /* 0x0039440001107983 */ /* 0x001ea20000300800 */
[----:B------:R-:W-:Y:S02]  /*b46b0*/  F2FP.SATFINITE.E4M3.F32.PACK_AB_MERGE_C R2, R2, R12, RZ ;  /* 0x0000000c0202723e */ /* 0x000fe400048070ff */
[----:B------:R-:W-:-:S02]  /*b46c0*/  F2FP.SATFINITE.E4M3.F32.PACK_AB_MERGE_C R24, R24, R25, RZ ;  /* 0x000000191818723e */ /* 0x000fc400048070ff */
[----:B--2---:R-:W-:Y:S02]  /*b46d0*/  F2FP.SATFINITE.E4M3.F32.PACK_AB_MERGE_C R0, R0, R16, RZ ;  /* 0x000000100000723e */ /* 0x004fe400048070ff */
[----:B------:R-:W2:Y:S04]  /*b46e0*/  LDL.LU R16, [R1+0x520] ;  /* 0x0005200001107983 */ /* 0x000ea80000300800 */
[----:B------:R0:W-:Y:S04]  /*b46f0*/  STL [R1+0x2c], R0 ;  /* 0x00002c0001007387 */ /* 0x0001e80000100800 */
[----:B0-----:R-:W2:Y:S04]  /*b4700*/  LDL.LU R0, [R1+0x524] ;  /* 0x0005240001007983 */ /* 0x001ea80000300800 */
[----:B------:R-:W2:Y:S04]  /*b4710*/  LDL.LU R12, [R1+0x528] ;  /* 0x00052800010c7983 */ /* 0x000ea80000300800 */
[----:B------:R0:W-:Y:S04]  /*b4720*/  STL [R1+0x24], R2 ;  /* 0x0000240201007387 */ /* 0x0001e80000100800 */
[----:B0-----:R-:W2:Y:S04]  /*b4730*/  LDL.LU R2, [R1+0x52c] ;  /* 0x00052c0001027983 */ /* 0x001ea80000300800 */
[----:B------:R-:W2:Y:S04]  /*b4740*/  LDL.LU R25, [R1+0x3940] ;  /* 0x0039400001197983 */ /* 0x000ea80000300800 */
[----:B------:R0:W-:Y:S04]  /*b4750*/  STL [R1+0x20], R24 ;  /* 0x0000201801007387 */ /* 0x0001e80000100800 */
[----:B0-----:R-:W2:Y:S02]  /*b4760*/  LDL.LU R24, [R1+0x393c] ;  /* 0x00393c0001187983 */ /* 0x001ea40000300800 */
[----:B--2---:R-:W-:-:S02]  /*b4770*/  F2FP.SATFINITE.E4M3.F32.PACK_AB_MERGE_C R24, R24, R25, RZ ;  /* 0x000000191818723e */ /* 0x004fc400048070ff */
[----:B------:R-:W3:Y:S01]  /*b4780*/  LDL.LU R25, [R1+0x3938] ;  /* 0x0039380001197983 */ /* 0x000ee20000300800 */
[----:B-----5:R-:W-:-:S03]  /*b4790*/  F2FP.SATFINITE.E4M3.F32.PACK_AB_MERGE_C R23, R23, R27, RZ ;  /* 0x0000001b1717723e */ /* 0x020fc600048070ff */
[----:B------:R0:W-:Y:S01]  /*b47a0*/  STL [R1+0x1c], R24 ;  /* 0x00001c1801007387 */ /* 0x0001e20000100800 */
[----:B------:R-:W-:Y:S02]  /*b47b0*/  F2FP.SATFINITE.E4M3.F32.PACK_AB_MERGE_C R20, R20, R22, RZ ;  /* 0x000000161414723e */ /* 0x000fe400048070ff */
[----:B------:R-:W-:Y:S01]  /*b47c0*/  F2FP.SATFINITE.E4M3.F32.PACK_AB_MERGE_C R14, R14, R21, RZ ;  /* 0x000000150e0e723e */ /* 0x000fe200048070ff */
[----:B0-----:R-:W2:Y:S01]  /*b47d0*/  LDL.LU R24, [R1+0x3934] ;  /* 0x0039340001187983 */ /* 0x001ea20000300800 */
[----:B------:R-:W-:Y:S02]  /*b47e0*/  F2FP.SATFINITE.E4M3.F32.PACK_AB_MERGE_C R11, R13, R11, RZ ;  /* 0x0000000b0d0b723e */ /* 0x000fe400048070ff */
[----:B------:R-:W-:Y:S02]  /*b47f0*/  F2FP.SATFINITE.E4M3.F32.PACK_AB_MERGE_C R6, R3, R6, RZ ;  /* 0x000000060306723e */ /* 0x000fe400048070ff */
[----:B------:R-:W-:Y:S02]  /*b4800*/  F2FP.SATFINITE.E4M3.F32.PACK_AB_MERGE_C R5, R4, R5, RZ ;  /* 0x000000050405723e */ /* 0x000fe400048070ff */
[----:B---3--:R-:W-:-:S02]  /*b4810*/  F2FP.SATFINITE.E4M3.F32.PACK_AB_MERGE_C R26, R26, R25, RZ ;  /* 0x000000191a1a723e */ /* 0x008fc400048070ff */
[----:B------:R-:W3:Y:S04]  /*b4820*/  LDL.LU R25, [R1+0x3930] ;  /* 0x0039300001197983 */ /* 0x000ee80000300800 */
[----:B------:R0:W-:Y:S04]  /*b4830*/  STL [R1+0x18], R26 ;  /* 0x0000181a01007387 */ /* 0x0001e80000100800 */
[----:B0-----:R-:W5:Y:S04]  /*b4840*/  LDL.LU R26, [R1+0x392c] ;  /* 0x00392c00011a7983 */ /* 0x001f680000300800 */
[----:B------:R-:W2:Y:S04]  /*b4850*/  LDL.LU R27, [R1+0x3928] ;  /* 0x00392800011b7983 */ /* 0x000ea80000300800 */
[----:B------:R0:W-:Y:S04]  /*b4860*/  STL [R1+0x10], R23 ;  /* 0x0000101701007387 */ /* 0x0001e80000100800 */
[----:B0-----:R-:W2:Y:S04]  /*b4870*/  LDL.LU R23, [R1+0x3924] ;  /* 0x0039240001177983 */ /* 0x001ea80000300800 */
[----:B------:R-:W2:Y:S04]  /*b4880*/  LDL.LU R22, [R1+0x3920] ;  /* 0x0039200001167983 */ /* 0x000ea80000300800 */
[----:B------:R0:W-:Y:S04]  /*b4890*/  STL [R1+0x1fc], R20 ;  /* 0x0001fc1401007387 */ /* 0x0001e80000100800 */
[----:B0-----:R-:W2:Y:S04]  /*b48a0*/  LDL.LU R20, [R1+0x391c] ;  /* 0x00391c0001147983 */ /* 0x001ea80000300800 */
[----:B------:R-:W2:Y:S04]  /*b48b0*/  LDL.LU R21, [R1+0x3918] ;  /* 0x0039180001157983 */ /* 0x000ea80000300800 */
[----:B------:R0:W-:Y:S02]  /*b48c0*/  STL [R1+0x204], R14 ;  /* 0x0002040e01007387 */ /* 0x0001e40000100800 */
[----:B0-----:R-:W-:-:S05]  /*b48d0*/  F2FP.SATFINITE.E4M3.F32.PACK_AB_MERGE_C R14, R19, R15, RZ ;  /* 0x0000000f130e723e */ /* 0x001fca00048070ff */
[----:B------:R0:W-:Y:S04]  /*b48e0*/  STL [R1+0x14], R14 ;  /* 0x0000140e01007387 */ /* 0x0001e80000100800 */
[----:B0-----:R-:W2:Y:S04]  /*b48f0*/  LDL.LU R14, [R1+0x550] ;  /* 0x00055000010e7983 */ /* 0x001ea80000300800 */
[----:B------:R0:W-:Y:S04]  /*b4900*/  STL [R1+0xc], R11 ;  /* 0x00000c0b01007387 */ /* 0x0001e80000100800 */
[----:B------:R-:W2:Y:S04]  /*b4910*/  LDL.LU R3, [R1+0x554] ;  /* 0x0005540001037983 */ /* 0x000ea80000300800 */
[----:B------:R-:W-:Y:S04]  /*b4920*/  STL [R1+0x8], R6 ;  /* 0x0000080601007387 */ /* 0x000fe80000100800 */
[----:B0-----:R-:W3:Y:S04]  /*b4930*/  LDL.LU R11, [R1+0x558] ;  /* 0x00055800010b7983 */ /* 0x001ee80000300800 */
[----:B------:R-:W3:Y:S04]  /*b4940*/  LDL.LU R4, [R1+0x55c] ;  /* 0x00055c0001047983 */ /* 0x000ee80000300800 */
[----:B------:R0:W-:Y:S04]  /*b4950*/  STL [R1+0x4], R5 ;  /* 0x0000040501007387 */ /* 0x0001e80000100800 */
[----:B------:R-:W5:Y:S04]  /*b4960*/  LDL.LU R13, [R1+0x510] ;  /* 0x00051000010d7983 */ /* 0x000f680000300800 */
[----:B0-----:R-:W5:Y:S01]  /*b4970*/  LDL.LU R5, [R1+0x514] ;  /* 0x0005140001057983 */ /* 0x001f620000300800 */
[----:B----4-:R-:W-:-:S02]  /*b4980*/  F2FP.SATFINITE.E4M3.F32.PACK_AB_MERGE_C R29, R29, R10, RZ ;  /* 0x0000000a1d1d723e */ /* 0x010fc400048070ff */
[----:B------:R-:W-:Y:S01]  /*b4990*/  F2FP.SATFINITE.E4M3.F32.PACK_AB_MERGE_C R28, R28, R9, RZ ;  /* 0x000000091c1c723e */ /* 0x000fe200048070ff */
[----:B------:R-:W4:Y:S01]  /*b49a0*/  LDL.LU R6, [R1+0x51c] ;  /* 0x00051c0001067983 */ /* 0x000f220000300800 */
[----:B------:R-:W-:Y:S02]  /*b49b0*/  F2FP.SATFINITE.E4M3.F32.PACK_AB_MERGE_C R9, R17, R18, RZ ;  /* 0x000000121109723e */ /* 0x000fe400048070ff */
[----:B------:R-:W-:Y:S01]  /*b49c0*/  F2FP.SATFINITE.E4M3.F32.PACK_AB_MERGE_C R8, R7, R8, RZ ;  /* 0x000000080708723e */ /* 0x000fe200048070ff */
[----:B------:R-:W-:Y:S01]  /*b49d0*/  STL [R1+0x38d8], R29 ;  /* 0x0038d81d01007387 */ /* 0x000fe20000100800 */
[----:B------:R-:W-:-:S03]  /*b49e0*/  F2FP.SATFINITE.E4M3.F32.PACK_AB_MERGE_C R0, R0, R16, RZ ;  /* 0x000000100000723e */ /* 0x000fc600048070ff */
[----:B------:R0:W-:Y:S01]  /*b49f0*/  STL [R1+0x38dc], R28 ;  /* 0x0038dc1c01007387 */ /* 0x0001e20000100800 */
[----:B------:R-:W-:-:S03]  /*b4a00*/  F2FP.SATFINITE.E4M3.F32.PACK_AB_MERGE_C R2, R2, R12, RZ ;  /* 0x0000000c0202723e */ /* 0x000fc600048070ff */
[----:B0-----:R-:W4:Y:S04]  /*b4a10*/  LDL.LU R28, [R1+0x4d0] ;  /* 0x0004d000011c7983 */ /* 0x001f280000300800 */
[----:B------:R-:W-:Y:S04]  /*b4a20*/  STL [R1+0x208], R9 ;  /* 0x0002080901007387 */ /* 0x000fe80000100800 */
[----:B------:R-:W4:Y:S04]  /*b4a30*/  LDL.LU R7, [R1+0x4d4] ;  /* 0x0004d40001077983 */ /* 0x000f280000300800 */
[----:B------:R0:W-:Y:S04]  /*b4a40*/  STL [R1+0x20c], R8 ;  /* 0x00020c0801007387 */ /* 0x0001e80000100800 */
[----:B------:R-:W4:Y:S04]  /*b4a50*/  LDL.LU R29, [R1+0x4d8] ;  /* 0x0004d800011d7983 */ /* 0x000f280000300800 */
[----:B0-----:R-:W4:Y:S04]  /*b4a60*/  LDL.LU R8, [R1+0x4dc] ;  /* 0x0004dc0001087983 */ /* 0x001f280000300800 */
[----:B------:R0:W-:Y:S04]  /*b4a70*/  STL [R1+0x38cc], R0 ;  /* 0x0038cc0001007387 */ /* 0x0001e80000100800 */
        /* <DEDUP_REMOVED lines=9> */
[----:B------:R0:W-:Y:S04]  /*b4b10*/  STL [R1+0x38d0], R2 ;  /* 0x0038d00201007387 */ /* 0x0001e80000100800 */
[----:B0-----:R-:W4:Y:S01]  /*b4b20*/  LDL.LU R2, [R1+0x4ec] ;  /* 0x0004ec0001027983 */ /* 0x001f220000300800 */
[----:B--2---:R-:W-:-:S03]  /*b4b30*/  F2FP.SATFINITE.E4M3.F32.PACK_AB_MERGE_C R3, R3, R14, RZ ;  /* 0x0000000e0303723e */ /* 0x004fc600048070ff */
[----:B------:R-:W2:Y:S04]  /*b4b40*/  LDL.LU R14, [R1+0x3914] ;  /* 0x00391400010e7983 */ /* 0x000ea80000300800 */
[----:B------:R0:W-:Y:S01]  /*b4b50*/  STL [R1+0x38d4], R3 ;  /* 0x0038d40301007387 */ /* 0x0001e20000100800 */
[----:B---3--:R-:W-:-:S03]  /*b4b60*/  F2FP.SATFINITE.E4M3.F32.PACK_AB_MERGE_C R4, R4, R11, RZ ;  /* 0x0000000b0404723e */ /* 0x008fc600048070ff */
[----:B0-----:R-:W3:Y:S04]  /*b4b70*/  LDL.LU R3, [R1+0x4e8] ;  /* 0x0004e80001037983 */ /* 0x001ee80000300800 */
[----:B------:R-:W2:Y:S04]  /*b4b80*/  LDL.LU R11, [R1+0x3910] ;  /* 0x00391000010b7983 */ /* 0x000ea80000300800 */
[----:B------:R0:W-:Y:S01]  /*b4b90*/  STL [R1+0x38e0], R4 ;  /* 0x0038e00401007387 */ /* 0x0001e20000100800 */
[----:B-----5:R-:W-:-:S03]  /*b4ba0*/  F2FP.SATFINITE.E4M3.F32.PACK_AB_MERGE_C R5, R5, R13, RZ ;  /* 0x0000000d0505723e */ /* 0x020fc600048070ff */
[----:B0-----:R-:W5:Y:S04]  /*b4bb0*/  LDL.LU R4, [R1+0x4e0] ;  /* 0x0004e00001047983 */ /* 0x001f680000300800 */
[----:B------:R-:W2:Y:S04]  /*b4bc0*/  LDL.LU R13, [R1+0x390c] ;  /* 0x00390c00010d7983 */ /* 0x000ea80000300800 */
[----:B------:R0:W-:Y:S04]  /*b4bd0*/  STL [R1+0x38e4], R5 ;  /* 0x0038e40501007387 */ /* 0x0001e80000100800 */
[----:B0-----:R-:W2:Y:S01]  /*b4be0*/  LDL.LU R5, [R1+0x518] ;  /* 0x0005180001057983 */ /* 0x001ea20000300800 */
[----:B----4-:R-:W-:-:S02]  /*b4bf0*/  F2FP.SATFINITE.E4M3.F32.PACK_AB_MERGE_C R7, R7, R28, RZ ;  /* 0x0000001c0707723e */ /* 0x010fc400048070ff */
[----:B------:R-:W-:Y:S02]  /*b4c00*/  F2FP.SATFINITE.E4M3.F32.PACK_AB_MERGE_C R8, R8, R29, RZ ;  /* 0x0000001d0808723e */ /* 0x000fe400048070ff */
[----:B------:R-:W-:Y:S02]  /*b4c10*/  F2FP.SATFINITE.E4M3.F32.PACK_AB_MERGE_C R12, R12, R10, RZ ;  /* 0x0000000a0c0c723e */ /* 0x000fe400048070ff */
[----:B------:R-:W-:Y:S02]  /*b4c20*/  F2FP.SATFINITE.E4M3.F32.PACK_AB_MERGE_C R16, R16, R9, RZ ;  /* 0x000000091010723e */ /* 0x000fe400048070ff */
[----:B-----5:R-:W-:Y:S02]  /*b4c30*/  F2FP.SATFINITE.E4M3.F32.PACK_AB_MERGE_C R4, R0, R4, RZ ;  /* 0x000000040004723e */ /* 0x020fe400048070ff */
[----:B--2---:R-:W-:-:S05]  /*b4c40*/  F2FP.SATFINITE.E4M3.F32.PACK_AB_MERGE_C R6, R6, R5, RZ ;  /* 0x000000050606723e */ /* 0x004fca00048070ff */
[----:B------:R0:W-:Y:S04]  /*b4c50*/  STL [R1+0x38e8], R6 ;  /* 0x0038e80601007387 */ /* 0x0001e80000100800 */
[----:B0-----:R-:W2:Y:S04]  /*b4c60*/  LDL.LU R6, [R1+0x2cc] ;  /* 0x0002cc0001067983 */ /* 0x001ea80000300800 */
[----:B------:R3:W-:Y:S01]  /*b4c70*/  STL [R1+0x21c], R4 ;  /* 0x00021c0401007387 */ /* 0x0007e20000100800 */
[----:B------:R-:W-:Y:S02]  /*b4c80*/  LOP3.LUT R19, R19, 0xffff, RZ, 0xc0, !PT ;  /* 0x0000ffff13137812 */ /* 0x000fe400078ec0ff */
[----:B------:R-:W-:Y:S01]  /*b4c90*/  F2FP.SATFINITE.E4M3.F32.PACK_AB_MERGE_C R18, R18, R15, RZ ;  /* 0x0000000f1212723e */ /* 0x000fe200048070ff */
[----:B------:R-:W0:Y:S01]  /*b4ca0*/  S2R R0, SR_TID.X ;  /* 0x0000000000007919 */ /* 0x000e220000002100 */
[----:B---3--:R-:W-:-:S02]  /*b4cb0*/  F2FP.SATFINITE.E4M3.F32.PACK_AB_MERGE_C R4, R2, R3, RZ ;  /* 0x000000030204723e */ /* 0x008fc400048070ff */
[----:B------:R-:W3:Y:S04]  /*b4cc0*/  LDL.LU R2, [R1+0x6c] ;  /* 0x00006c0001027983 */ /* 0x000ee80000300800 */
[----:B------:R-:W4:Y:S04]  /*b4cd0*/  LDL.LU R3, [R1+0x68] ;  /* 0x0000680001037983 */ /* 0x000f280000300800 */
[----:B------:R1:W-:Y:S04]  /*b4ce0*/  STL [R1+0x220], R4 ;  /* 0x0002200401007387 */ /* 0x0003e80000100800 */
[----:B------:R-:W5:Y:S04]  /*b4cf0*/  LDL.LU R5, [R1+0x64] ;  /* 0x0000640001057983 */ /* 0x000f680000300800 */
[----:B-1----:R-:W2:Y:S04]  /*b4d00*/  LDL.LU R4, [R1+0x5c] ;  /* 0x00005c0001047983 */ /* 0x002ea80000300800 */
[----:B------:R1:W-:Y:S04]  /*b4d10*/  STL [R1+0x38c0], R7 ;  /* 0x0038c00701007387 */ /* 0x0003e80000100800 */
[----:B-1----:R-:W2:Y:S04]  /*b4d20*/  LDL.LU R7, [R1+0x2c8] ;  /* 0x0002c80001077983 */ /* 0x002ea80000300800 */
[----:B------:R-:W2:Y:S04]  /*b4d30*/  LDL.LU R28, [R1+0x34] ;  /* 0x00003400011c7983 */ /* 0x000ea80000300800 */
[----:B------:R-:W2:Y:S04]  /*b4d40*/  LDL.LU R29, [R1] ;  /* 0x00000000011d7983 */ /* 0x000ea80000300800 */
[----:B------:R1:W-:Y:S04]  /*b4d50*/  STL [R1+0x38c4], R8 ;  /* 0x0038c40801007387 */ /* 0x0003e80000100800 */
[----:B-1----:R-:W2:Y:S04]  /*b4d60*/  LDL.LU R8, [R1+0x2c4] ;  /* 0x0002c40001087983 */ /* 0x002ea80000300800 */
[----:B------:R-:W2:Y:S04]  /*b4d70*/  LDL.LU R10, [R1+0x3908] ;  /* 0x00390800010a7983 */ /* 0x000ea80000300800 */
[----:B------:R1:W-:Y:S04]  /*b4d80*/  STL [R1+0x38c8], R12 ;  /* 0x0038c80c01007387 */ /* 0x0003e80000100800 */
[----:B-1----:R-:W2:Y:S04]  /*b4d90*/  LDL.LU R12, [R1+0x2c0] ;  /* 0x0002c000010c7983 */ /* 0x002ea80000300800 */
[----:B------:R-:W2:Y:S04]  /*b4da0*/  LDL.LU R9, [R1+0x3904] ;  /* 0x0039040001097983 */ /* 0x000ea80000300800 */
[----:B------:R1:W-:Y:S04]  /*b4db0*/  STL [R1+0x38ec], R16 ;  /* 0x0038ec1001007387 */ /* 0x0003e80000100800 */
[----:B-1----:R-:W2:Y:S01]  /*b4dc0*/  LDL.LU R16, [R1+0x390] ;  /* 0x0003900001107983 */ /* 0x002ea20000300800 */
[----:B------:R-:W-:-:S02]  /*b4dd0*/  LOP3.LUT R15, R11, 0xffff, RZ, 0xc0, !PT ;  /* 0x0000ffff0b0f7812 */ /* 0x000fc400078ec0ff */
[----:B--2---:R-:W-:Y:S02]  /*b4de0*/  F2FP.SATFINITE.E4M3.F32.PACK_AB_MERGE_C R17, R17, R16, RZ ;  /* 0x000000101111723e */ /* 0x004fe400048070ff */
[----:B------:R-:W-:Y:S02]  /*b4df0*/  LOP3.LUT R16, R10, 0xffff, RZ, 0xc0, !PT ;  /* 0x0000ffff0a107812 */ /* 0x000fe400078ec0ff */
[----:B------:R-:W-:Y:S02]  /*b4e00*/  LOP3.LUT R10, R13, 0xffff, RZ, 0xc0, !PT ;  /* 0x0000ffff0d0a7812 */ /* 0x000fe400078ec0ff */
[----:B------:R-:W2:Y:S04]  /*b4e10*/  LDL.LU R13, [R1+0x70] ;  /* 0x00007000010d7983 */ /* 0x000ea80000300800 */
[----:B------:R-:W5:Y:S01]  /*b4e20*/  LDL.LU R11, [R1+0x78] ;  /* 0x00007800010b7983 */ /* 0x000f620000300800 */
[----:B------:R-:W-:-:S03]  /*b4e30*/  PRMT R9, R10, 0x3340, R9 ;  /* 0x000033400a097816 */ /* 0x000fc60000000009 */
[----:B------:R-:W-:Y:S04]  /*b4e40*/  STL [R1+0x88], R19 ;  /* 0x0000881301007387 */ /* 0x000fe80000100800 */
[----:B------:R1:W-:Y:S04]  /*b4e50*/  STL [R1+0x7c], R10 ;  /* 0x00007c0a01007387 */ /* 0x0003e80000100800 */
[----:B------:R-:W-:Y:S04]  /*b4e60*/  STL [R1+0x84], R16 ;  /* 0x0000841001007387 */ /* 0x000fe80000100800 */
[----:B------:R-:W-:Y:S04]  /*b4e70*/  STL [R1+0x94], R15 ;  /* 0x0000940f01007387 */ /* 0x000fe80000100800 */
[----:B-1----:R-:W5:Y:S01]  /*b4e80*/  LDL.LU R10, [R1+0x3900] ;  /* 0x00390000010a7983 */ /* 0x002f620000300800 */
[----:B------:R-:W-:-:S02]  /*b4e90*/  F2FP.SATFINITE.E4M3.F32.PACK_AB_MERGE_C R12, R8, R12, RZ ;  /* 0x0000000c080c723e */ /* 0x000fc400048070ff */
[----:B---3--:R-:W-:Y:S02]  /*b4ea0*/  LOP3.LUT R2, R2, 0xffff, RZ, 0xc0, !PT ;  /* 0x0000ffff02027812 */ /* 0x008fe400078ec0ff */
[----:B----4-:R-:W-:Y:S01]  /*b4eb0*/  LOP3.LUT R3, R3, 0xffff, RZ, 0xc0, !PT ;  /* 0x0000ffff03037812 */ /* 0x010fe200078ec0ff */
[----:B------:R-:W-:Y:S01]  /*b4ec0*/  ULEA UR4, UR5, UR4, 0x18 ;  /* 0x0000000405047291 */ /* 0x000fe2000f8ec0ff */
[----:B--2---:R-:W-:Y:S02]  /*b4ed0*/  LOP3.LUT R13, R13, 0xffff, RZ, 0xc0, !PT ;  /* 0x0000ffff0d0d7812 */ /* 0x004fe400078ec0ff */
[----:B-----5:R-:W-:-:S05]  /*b4ee0*/  LOP3.LUT R11, R11, 0xffff, RZ, 0xc0, !PT ;  /* 0x0000ffff0b0b7812 */ /* 0x020fca00078ec0ff */
[----:B------:R1:W-:Y:S02]  /*b4ef0*/  STL [R1+0x80], R11 ;  /* 0x0000800b01007387 */ /* 0x0003e40000100800 */
[----:B-1----:R-:W-:Y:S02]  /*b4f00*/  PRMT R11, R19, 0x3340, R11 ;  /* 0x00003340130b7816 */ /* 0x002fe4000000000b */
[----:B------:R-:W-:Y:S02]  /*b4f10*/  PRMT R10, R15, 0x3340, R10 ;  /* 0x000033400f0a7816 */ /* 0x000fe4000000000a */
[----:B------:R-:W2:Y:S04]  /*b4f20*/  LDL.LU R15, [R1+0x38fc] ;  /* 0x0038fc00010f7983 */ /* 0x000ea80000300800 */
[----:B------:R-:W3:Y:S01]  /*b4f30*/  LDL.LU R19, [R1+0x38f8] ;  /* 0x0038f80001137983 */ /* 0x000ee20000300800 */
[----:B------:R-:W-:-:S03]  /*b4f40*/  F2FP.SATFINITE.E4M3.F32.PACK_AB_MERGE_C R8, R6, R7, RZ ;  /* 0x000000070608723e */ /* 0x000fc600048070ff */
[----:B------:R1:W-:Y:S01]  /*b4f50*/  STL [R1+0x90], R13 ;  /* 0x0000900d01007387 */ /* 0x0003e20000100800 */
[----:B------:R-:W-:Y:S02]  /*b4f60*/  PRMT R7, R11, 0x5410, R9 ;  /* 0x000054100b077816 */ /* 0x000fe40000000009 */
[----:B------:R-:W-:Y:S01]  /*b4f70*/  LOP3.LUT R11, R5, 0xffff, RZ, 0xc0, !PT ;  /* 0x0000ffff050b7812 */ /* 0x000fe200078ec0ff */
[----:B------:R-:W-:Y:S01]  /*b4f80*/  STL [R1+0x22c], R12 ;  /* 0x00022c0c01007387 */ /* 0x000fe20000100800 */
[----:B-1----:R-:W-:-:S03]  /*b4f90*/  PRMT R13, R16, 0x3340, R13 ;  /* 0x00003340100d7816 */ /* 0x002fc6000000000d */
[----:B------:R-:W-:Y:S01]  /*b4fa0*/  STL [R1+0x228], R8 ;  /* 0x0002280801007387 */ /* 0x000fe20000100800 */
[----:B------:R-:W-:-:S03]  /*b4fb0*/  PRMT R6, R13, 0x5410, R10 ;  /* 0x000054100d067816 */ /* 0x000fc6000000000a */
[----:B------:R-:W-:Y:S01]  /*b4fc0*/  STL [R1+0x230], R7 ;  /* 0x0002300701007387 */ /* 0x000fe20000100800 */
[----:B------:R-:W-:-:S03]  /*b4fd0*/  LOP3.LUT R13, R4, 0xffff, RZ, 0xc0, !PT ;  /* 0x0000ffff040d7812 */ /* 0x000fc600078ec0ff */
[----:B------:R-:W-:Y:S01]  /*b4fe0*/  STL [R1+0x234], R6 ;  /* 0x0002340601007387 */ /* 0x000fe20000100800 */
[----:B------:R-:W-:-:S03]  /*b4ff0*/  LOP3.LUT R4, R28, 0xffff, RZ, 0xc0, !PT ;  /* 0x0000ffff1c047812 */ /* 0x000fc600078ec0ff */
[----:B------:R-:W-:Y:S01]  /*b5000*/  STL [R1+0x11c], R2 ;  /* 0x00011c0201007387 */ /* 0x000fe20000100800 */
[----:B------:R-:W-:-:S03]  /*b5010*/  LOP3.LUT R28, R29, 0xffff, RZ, 0xc0, !PT ;  /* 0x0000ffff1d1c7812 */ /* 0x000fc600078ec0ff */
[----:B------:R-:W-:Y:S01]  /*b5020*/  STL [R1+0x118], R3 ;  /* 0x0001180301007387 */ /* 0x000fe20000100800 */
[----:B0-----:R-:W-:-:S03]  /*b5030*/  IMAD.SHL.U32 R9, R0, 0x40, RZ ;  /* 0x0000004000097824 */ /* 0x001fc600078e00ff */
[----:B------:R-:W-:Y:S04]  /*b5040*/  STL [R1+0x114], R11 ;  /* 0x0001140b01007387 */ /* 0x000fe80000100800 */
[----:B------:R0:W-:Y:S04]  /*b5050*/  STL [R1+0x8c], R13 ;  /* 0x00008c0d01007387 */ /* 0x0001e80000100800 */
[----:B------:R-:W4:Y:S01]  /*b5060*/  LDL.LU R16, [R1+0x12c] ;  /* 0x00012c0001107983 */ /* 0x000f220000300800 */
[----:B------:R-:W-:-:S03]  /*b5070*/  LOP3.LUT R10, R14, 0xffff, RZ, 0xc0, !PT ;  /* 0x0000ffff0e0a7812 */ /* 0x000fc600078ec0ff */
[----:B------:R-:W5:Y:S04]  /*b5080*/  LDL.LU R5, [R1+0x120] ;  /* 0x0001200001057983 */ /* 0x000f680000300800 */
[----:B------:R-:W-:Y:S04]  /*b5090*/  STL [R1+0x78], R4 ;  /* 0x0000780401007387 */ /* 0x000fe80000100800 */
[----:B------:R-:W-:Y:S01]  /*b50a0*/  STL [R1+0x74], R28 ;  /* 0x0000741c01007387 */ /* 0x000fe20000100800 */
[----:B0-----:R-:W-:-:S03]  /*b50b0*/  PRMT R13, R13, 0x3340, R28 ;  /* 0x000033400d0d7816 */ /* 0x001fc6000000001c */
[----:B------:R-:W4:Y:S01]  /*b50c0*/  LDL.LU R29, [R1+0x104] ;  /* 0x00010400011d7983 */ /* 0x000f220000300800 */
[----:B--2---:R-:W-:Y:S02]  /*b50d0*/  LOP3.LUT R7, R15, 0xffff, RZ, 0xc0, !PT ;  /* 0x0000ffff0f077812 */ /* 0x004fe400078ec0ff */
[----:B---3--:R-:W-:Y:S01]  /*b50e0*/  LOP3.LUT R8, R19, 0xffff, RZ, 0xc0, !PT ;  /* 0x0000ffff13087812 */ /* 0x008fe200078ec0ff */
[----:B------:R-:W-:Y:S01]  /*b50f0*/  IMAD.SHL.U32 R19, R0, 0x8, RZ ;  /* 0x0000000800137824 */ /* 0x000fe200078e00ff */
[----:B------:R-:W-:Y:S02]  /*b5100*/  LOP3.LUT R0, R9, 0x200, RZ, 0xc0, !PT ;  /* 0x0000020009007812 */ /* 0x000fe400078ec0ff */
[----:B------:R-:W-:Y:S01]  /*b5110*/  PRMT R9, R7, 0x3340, R1 ;  /* 0x0000334007097816 */ /* 0x000fe20000000001 */
[----:B------:R-:W-:Y:S01]  /*b5120*/  STL [R1+0x70], R8 ;  /* 0x0000700801007387 */ /* 0x000fe20000100800 */
[----:B------:R-:W-:-:S03]  /*b5130*/  LOP3.LUT R19, R19, 0x80, RZ, 0xc0, !PT ;  /* 0x0000008013137812 */ /* 0x000fc600078ec0ff */
[----:B------:R0:W-:Y:S01]  /*b5140*/  STL [R1+0x6c], R7 ;  /* 0x00006c0701007387 */ /* 0x0001e20000100800 */
[----:B------:R-:W-:-:S03]  /*b5150*/  PRMT R14, R4, 0x3340, R8 ;  /* 0x00003340040e7816 */ /* 0x000fc60000000008 */
[----:B------:R-:W2:Y:S01]  /*b5160*/  LDL.LU R6, [R1+0xf8] ;  /* 0x0000f80001067983 */ /* 0x000ea20000300800 */
[----:B------:R-:W-:-:S03]  /*b5170*/  IADD3 R19, PT, PT, R19, UR4, R0 ;  /* 0x0000000413137c10 */ /* 0x000fc6000fffe000 */
[----:B------:R-:W3:Y:S01]  /*b5180*/  LDL.LU R12, [R1+0x54] ;  /* 0x00005400010c7983 */ /* 0x000ee20000300800 */
[----:B------:R-:W-:-:S03]  /*b5190*/  PRMT R0, R13, 0x5410, R9 ;  /* 0x000054100d007816 */ /* 0x000fc60000000009 */
[----:B------:R1:W-:Y:S04]  /*b51a0*/  STL [R1+0x68], R10 ;  /* 0x0000680a01007387 */ /* 0x0003e80000100800 */
[----:B0-----:R-:W5:Y:S04]  /*b51b0*/  LDL.LU R7, [R1+0x4c] ;  /* 0x00004c0001077983 */ /* 0x001f680000300800 */
[----:B------:R-:W5:Y:S01]  /*b51c0*/  LDL.LU R8, [R1+0x48] ;  /* 0x0000480001087983 */ /* 0x000f620000300800 */
[----:B-1----:R-:W-:-:S03]  /*b51d0*/  PRMT R10, R10, 0x3340, R1 ;  /* 0x000033400a0a7816 */ /* 0x002fc60000000001 */
[----:B------:R-:W5:Y:S04]  /*b51e0*/  LDL.LU R9, [R1+0x134] ;  /* 0x0001340001097983 */ /* 0x000f680000300800 */
[----:B------:R-:W5:Y:S04]  /*b51f0*/  LDL.LU R13, [R1+0xe8] ;  /* 0x0000e800010d7983 */ /* 0x000f680000300800 */
[----:B------:R0:W-:Y:S02]  /*b5200*/  STL [R1+0x218], R0 ;  /* 0x0002180001007387 */ /* 0x0001e40000100800 */
[----:B0-----:R-:W-:-:S02]  /*b5210*/  PRMT R0, R14, 0x5410, R10 ;  /* 0x000054100e007816 */ /* 0x001fc4000000000a */
[----:B------:R-:W5:Y:S01]  /*b5220*/  LDL.LU R10, [R1+0x44] ;  /* 0x00004400010a7983 */ /* 0x000f620000300800 */
[----:B------:R-:W-:-:S03]  /*b5230*/  PRMT R15, R2, 0x3340, R3 ;  /* 0x00003340020f7816 */ /* 0x000fc60000000003 */
[----:B------:R-:W5:Y:S04]  /*b5240*/  LDL.LU R4, [R1+0x13c] ;  /* 0x00013c0001047983 */ /* 0x000f680000300800 */
[----:B------:R0:W-:Y:S04]  /*b5250*/  STL [R1+0x214], R0 ;  /* 0x0002140001007387 */ /* 0x0001e80000100800 */
[----:B------:R-:W5:Y:S04]  /*b5260*/  LDL.LU R3, [R1+0x130] ;  /* 0x0001300001037983 */ /* 0x000f680000300800 */
[----:B------:R-:W5:Y:S04]  /*b5270*/  LDL.LU R2, [R1+0x128] ;  /* 0x0001280001027983 */ /* 0x000f680000300800 */
[----:B0-----:R-:W5:Y:S04]  /*b5280*/  LDL.LU R0, [R1+0x108] ;  /* 0x0001080001007983 */ /* 0x001f680000300800 */
[----:B------:R-:W5:Y:S01]  /*b5290*/  LDL.LU R28, [R1+0xfc] ;  /* 0x0000fc00011c7983 */ /* 0x000f620000300800 */
[----:B------:R-:W-:-:S02]  /*b52a0*/  PRMT R11, R11, 0x3340, R1 ;  /* 0x000033400b0b7816 */ /* 0x000fc40000000001 */
[----:B----4-:R-:W-:Y:S02]  /*b52b0*/  LOP3.LUT R16, R16, 0xffff, RZ, 0xc0, !PT ;  /* 0x0000ffff10107812 */ /* 0x010fe400078ec0ff */
[----:B------:R-:W-:-:S05]  /*b52c0*/  PRMT R11, R15, 0x5410, R11 ;  /* 0x000054100f0b7816 */ /* 0x000fca000000000b */
[----:B------:R0:W-:Y:S02]  /*b52d0*/  STL [R1+0x224], R11 ;  /* 0x0002240b01007387 */ /* 0x0001e40000100800 */
[----:B0-----:R-:W-:Y:S02]  /*b52e0*/  LOP3.LUT R11, R20, 0xffff, RZ, 0xc0, !PT ;  /* 0x0000ffff140b7812 */ /* 0x001fe400078ec0ff */
[----:B--2---:R-:W-:Y:S02]  /*b52f0*/  LOP3.LUT R6, R6, 0xffff, RZ, 0xc0, !PT ;  /* 0x0000ffff06067812 */ /* 0x004fe400078ec0ff */
[----:B---3--:R-:W-:Y:S02]  /*b5300*/  LOP3.LUT R12, R12, 0xffff, RZ, 0xc0, !PT ;  /* 0x0000ffff0c0c7812 */ /* 0x008fe400078ec0ff */
[----:B-----5:R-:W-:Y:S02]  /*b5310*/  LOP3.LUT R14, R9, 0xffff, RZ, 0xc0, !PT ;  /* 0x0000ffff090e7812 */ /* 0x020fe400078ec0ff */
[----:B------:R-:W-:-:S02]  /*b5320*/  LOP3.LUT R9, R5, 0xffff, RZ, 0xc0, !PT ;  /* 0x0000ffff05097812 */ /* 0x000fc400078ec0ff */
[----:B------:R-:W-:Y:S01]  /*b5330*/  LOP3.LUT R5, R29, 0xffff, RZ, 0xc0, !PT ;  /* 0x0000ffff1d057812 */ /* 0x000fe200078ec0ff */
[----:B------:R-:W-:Y:S01]  /*b5340*/  STL [R1+0x64], R14 ;  /* 0x0000640e01007387 */ /* 0x000fe20000100800 */
[----:B------:R-:W-:-:S03]  /*b5350*/  LOP3.LUT R13, R13, 0xffff, RZ, 0xc0, !PT ;  /* 0x0000ffff0d0d7812 */ /* 0x000fc600078ec0ff */
[----:B------:R-:W-:Y:S01]  /*b5360*/  STL [R1+0x34], R16 ;  /* 0x0000341001007387 */ /* 0x000fe20000100800 */
[----:B------:R-:W-:-:S03]  /*b5370*/  LOP3.LUT R7, R7, 0xffff, RZ, 0xc0, !PT ;  /* 0x0000ffff07077812 */ /* 0x000fc600078ec0ff */
[----:B------:R0:W-:Y:S04]  /*b5380*/  STL [R1], R9 ;  /* 0x0000000901007387 */ /* 0x0001e80000100800 */
[----:B------:R-:W2:Y:S01]  /*b5390*/  LDL.LU R29, [R1+0xe4] ;  /* 0x0000e400011d7983 */ /* 0x000ea20000300800 */
[----:B------:R-:W-:-:S03]  /*b53a0*/  LOP3.LUT R15, R10, 0xffff, RZ, 0xc0, !PT ;  /* 0x0000ffff0a0f7812 */ /* 0x000fc600078ec0ff */
[----:B------:R1:W-:Y:S01]  /*b53b0*/  STL [R1+0x134], R5 ;  /* 0x0001340501007387 */ /* 0x0003e20000100800 */
[----:B------:R-:W-:-:S03]  /*b53c0*/  LOP3.LUT R10, R21, 0xffff, RZ, 0xc0, !PT ;  /* 0x0000ffff150a7812 */ /* 0x000fc600078ec0ff */
[----:B------:R-:W-:Y:S01]  /*b53d0*/  STL [R1+0x12c], R6 ;  /* 0x00012c0601007387 */ /* 0x000fe20000100800 */
[----:B0-----:R-:W-:Y:S02]  /*b53e0*/  PRMT R9, R9, 0x3340, R1 ;  /* 0x0000334009097816 */ /* 0x001fe40000000001 */
[----:B------:R-:W-:Y:S01]  /*b53f0*/  PRMT R14, R14, 0x3340, R16 ;  /* 0x000033400e0e7816 */ /* 0x000fe20000000010 */
[----:B------:R-:W-:Y:S01]  /*b5400*/  STL [R1+0x120], R13 ;  /* 0x0001200d01007387 */ /* 0x000fe20000100800 */
[----:B------:R-:W-:-:S03]  /*b5410*/  LOP3.LUT R8, R8, 0xffff, RZ, 0xc0, !PT ;  /* 0x0000ffff08087812 */ /* 0x000fc600078ec0ff */
[----:B------:R-:W-:Y:S01]  /*b5420*/  STL [R1+0xe8], R12 ;  /* 0x0000e80c01007387 */ /* 0x000fe20000100800 */
[----:B------:R-:W-:-:S03]  /*b5430*/  PRMT R21, R5, 0x3340, R6 ;  /* 0x0000334005157816 */ /* 0x000fc60000000006 */
[----:B------:R0:W-:Y:S01]  /*b5440*/  STL [R1+0x54], R15 ;  /* 0x0000540f01007387 */ /* 0x0001e20000100800 */
[----:B-1----:R-:W-:-:S03]  /*b5450*/  PRMT R5, R14, 0x5410, R9 ;  /* 0x000054100e057816 */ /* 0x002fc60000000009 */
[----:B------:R-:W-:Y:S01]  /*b5460*/  STL [R1+0x5c], R7 ;  /* 0x00005c0701007387 */ /* 0x000fe20000100800 */
[----:B------:R-:W-:-:S03]  /*b5470*/  PRMT R20, R7, 0x3340, R8 ;  /* 0x0000334007147816 */ /* 0x000fc60000000008 */
[----:B------:R1:W-:Y:S01]  /*b5480*/  STL [R1+0x4c], R10 ;  /* 0x00004c0a01007387 */ /* 0x0003e20000100800 */
[----:B0-----:R-:W-:-:S03]  /*b5490*/  PRMT R15, R12, 0x3340, R15 ;  /* 0x000033400c0f7816 */ /* 0x001fc6000000000f */
[----:B------:R0:W-:Y:S01]  /*b54a0*/  STL [R1+0x44], R11 ;  /* 0x0000440b01007387 */ /* 0x0001e20000100800 */
[--C-:B------:R-:W-:Y:S02]  /*b54b0*/  PRMT R13, R13, 0x3340, R1.reuse ;  /* 0x000033400d0d7816 */ /* 0x100fe40000000001 */
[--C-:B-1----:R-:W-:Y:S01]  /*b54c0*/  PRMT R10, R10, 0x3340, R1.reuse ;  /* 0x000033400a0a7816 */ /* 0x102fe20000000001 */
[----:B------:R-:W-:Y:S01]  /*b54d0*/  STL [R1+0x48], R8 ;  /* 0x0000480801007387 */ /* 0x000fe20000100800 */
[----:B0-----:R-:W-:-:S03]  /*b54e0*/  PRMT R11, R11, 0x3340, R1 ;  /* 0x000033400b0b7816 */ /* 0x001fc60000000001 */
[----:B------:R0:W-:Y:S01]  /*b54f0*/  STL [R1+0x1c8], R5 ;  /* 0x0001c80501007387 */ /* 0x0001e20000100800 */
[----:B------:R-:W-:Y:S02]  /*b5500*/  PRMT R7, R15, 0x5410, R10 ;  /* 0x000054100f077816 */ /* 0x000fe4000000000a */
[----:B------:R-:W-:Y:S02]  /*b5510*/  PRMT R6, R20, 0x5410, R11 ;  /* 0x0000541014067816 */ /* 0x000fe4000000000b */
[----:B------:R-:W-:Y:S01]  /*b5520*/  LOP3.LUT R10, R0, 0xffff, RZ, 0xc0, !PT ;  /* 0x0000ffff000a7812 */ /* 0x000fe200078ec0ff */
[----:B------:R-:W-:Y:S01]  /*b5530*/  STL [R1+0x1d4], R7 ;  /* 0x0001d40701007387 */ /* 0x000fe20000100800 */
[----:B0-----:R-:W-:-:S03]  /*b5540*/  PRMT R5, R21, 0x5410, R13 ;  /* 0x0000541015057816 */ /* 0x001fc6000000000d */
[----:B------:R0:W-:Y:S01]  /*b5550*/  STL [R1+0x1dc], R6 ;  /* 0x0001dc0601007387 */ /* 0x0001e20000100800 */
[----:B------:R-:W-:-:S03]  /*b5560*/  LOP3.LUT R16, R28, 0xffff, RZ, 0xc0, !PT ;  /* 0x0000ffff1c107812 */ /* 0x000fc600078ec0ff */
[----:B------:R-:W-:Y:S01]  /*b5570*/  STL [R1+0x210], R5 ;  /* 0x0002100501007387 */ /* 0x000fe20000100800 */
[----:B------:R-:W-:-:S03]  /*b5580*/  LOP3.LUT R15, R4, 0xffff, RZ, 0xc0, !PT ;  /* 0x0000ffff040f7812 */ /* 0x000fc600078ec0ff */
[----:B0-----:R-:W3:Y:S01]  /*b5590*/  LDL.LU R6, [R1+0x124] ;  /* 0x0001240001067983 */ /* 0x001ee20000300800 */
[----:B------:R-:W-:-:S03]  /*b55a0*/  LOP3.LUT R0, R22, 0xffff, RZ, 0xc0, !PT ;  /* 0x0000ffff16007812 */ /* 0x000fc600078ec0ff */
[----:B------:R-:W4:Y:S04]  /*b55b0*/  LDL.LU R7, [R1+0x110] ;  /* 0x0001100001077983 */ /* 0x000f280000300800 */
[----:B------:R0:W-:Y:S01]  /*b55c0*/  STL [R1+0x130], R10 ;  /* 0x0001300a01007387 */ /* 0x0001e20000100800 */
[----:B------:R-:W-:-:S03]  /*b55d0*/  LOP3.LUT R20, R23, 0xffff, RZ, 0xc0, !PT ;  /* 0x0000ffff17147812 */ /* 0x000fc600078ec0ff */
[----:B------:R-:W5:Y:S04]  /*b55e0*/  LDL.LU R4, [R1+0xf4] ;  /* 0x0000f40001047983 */ /* 0x000f680000300800 */
[----:B------:R-:W-:Y:S04]  /*b55f0*/  STL [R1+0x128], R16 ;  /* 0x0001281001007387 */ /* 0x000fe80000100800 */
[----:B------:R-:W3:Y:S04]  /*b5600*/  LDL.LU R22, [R1+0x38f4] ;  /* 0x0038f40001167983 */ /* 0x000ee80000300800 */
[----:B------:R-:W4:Y:S01]  /*b5610*/  LDL.LU R23, [R1+0x38f0] ;  /* 0x0038f00001177983 */ /* 0x000f220000300800 */
[----:B------:R-:W-:-:S02]  /*b5620*/  LOP3.LUT R13, R3, 0xffff, RZ, 0xc0, !PT ;  /* 0x0000ffff030d7812 */ /* 0x000fc400078ec0ff */
[----:B------:R-:W-:Y:S01]  /*b5630*/  LOP3.LUT R14, R2, 0xffff, RZ, 0xc0, !PT ;  /* 0x0000ffff020e7812 */ /* 0x000fe200078ec0ff */
[----:B------:R-:W5:Y:S01]  /*b5640*/  LDL.LU R3, [R1+0xe0] ;  /* 0x0000e00001037983 */ /* 0x000f620000300800 */
[----:B------:R-:W-:Y:S02]  /*b5650*/  LOP3.LUT R24, R24, 0xffff, RZ, 0xc0, !PT ;  /* 0x0000ffff18187812 */ /* 0x000fe400078ec0ff */
[----:B------:R-:W-:Y:S01]  /*b5660*/  LOP3.LUT R9, R27, 0xffff, RZ, 0xc0, !PT ;  /* 0x0000ffff1b097812 */ /* 0x000fe200078ec0ff */
[----:B------:R-:W-:Y:S01]  /*b5670*/  IMAD.MOV.U32 R27, RZ, RZ, R10 ;  /* 0x000000ffff1b7224 */ /* 0x000fe200078e000a */
[----:B------:R-:W-:Y:S01]  /*b5680*/  LOP3.LUT R11, R26, 0xffff, RZ, 0xc0, !PT ;  /* 0x0000ffff1a0b7812 */ /* 0x000fe200078ec0ff */
[----:B------:R-:W-:Y:S01]  /*b5690*/  IMAD.MOV.U32 R26, RZ, RZ, R20 ;  /* 0x000000ffff1a7224 */ /* 0x000fe200078e0014 */
[----:B0-----:R-:W-:Y:S02]  /*b56a0*/  LOP3.LUT R10, R25, 0xffff, RZ, 0xc0, !PT ;  /* 0x0000ffff190a7812 */ /* 0x001fe400078ec0ff */
[----:B------:R-:W-:-:S02]  /*b56b0*/  PRMT R25, R0, 0x3340, R9 ;  /* 0x0000334000197816 */ /* 0x000fc40000000009 */
[----:B------:R-:W-:Y:S02]  /*b56c0*/  PRMT R27, R27, 0x3340, R16 ;  /* 0x000033401b1b7816 */ /* 0x000fe40000000010 */
[----:B--2---:R-:W-:-:S05]  /*b56d0*/  LOP3.LUT R28, R29, 0xffff, RZ, 0xc0, !PT ;  /* 0x0000ffff1d1c7812 */ /* 0x004fca00078ec0ff */
[----:B------:R-:W-:Y:S04]  /*b56e0*/  STL [R1+0x108], R28 ;  /* 0x0001081c01007387 */ /* 0x000fe80000100800 */
[----:B------:R-:W2:Y:S04]  /*b56f0*/  LDL.LU R2, [R1+0xd8] ;  /* 0x0000d80001027983 */ /* 0x000ea80000300800 */
[----:B------:R0:W-:Y:S04]  /*b5700*/  STL [R1+0x104], R20 ;  /* 0x0001041401007387 */ /* 0x0001e80000100800 */
[----:B------:R1:W-:Y:S04]  /*b5710*/  STL [R1+0x60], R0 ;  /* 0x0000600001007387 */ /* 0x0003e80000100800 */
[----:B------:R-:W2:Y:S01]  /*b5720*/  LDL.LU R12, [R1+0x50] ;  /* 0x00005000010c7983 */ /* 0x000ea20000300800 */
[----:B0-----:R-:W-:-:S03]  /*b5730*/  PRMT R20, R14, 0x3340, R1 ;  /* 0x000033400e147816 */ /* 0x001fc60000000001 */
[----:B------:R-:W2:Y:S04]  /*b5740*/  LDL.LU R8, [R1+0x40] ;  /* 0x0000400001087983 */ /* 0x000ea80000300800 */
[----:B------:R-:W2:Y:S04]  /*b5750*/  LDL.LU R5, [R1+0x3c] ;  /* 0x00003c0001057983 */ /* 0x000ea80000300800 */
[----:B------:R0:W-:Y:S04]  /*b5760*/  STL [R1+0x58], R24 ;  /* 0x0000581801007387 */ /* 0x0001e80000100800 */
[----:B-1----:R-:W2:Y:S01]  /*b5770*/  LDL.LU R0, [R1+0x30] ;  /* 0x0000300001007983 */ /* 0x002ea20000300800 */
[----:B---3--:R-:W-:-:S02]  /*b5780*/  PRMT R22, R24, 0x3340, R22 ;  /* 0x0000334018167816 */ /* 0x008fc40000000016 */
[----:B0-----:R-:W-:Y:S02]  /*b5790*/  PRMT R24, R15, 0x3340, R13 ;  /* 0x000033400f187816 */ /* 0x001fe4000000000d */
[----:B----4-:R-:W-:Y:S02]  /*b57a0*/  PRMT R23, R28, 0x3340, R23 ;  /* 0x000033401c177816 */ /* 0x010fe40000000017 */
[----:B------:R-:W3:Y:S01]  /*b57b0*/  LDL.LU R28, [R1+0x28] ;  /* 0x00002800011c7983 */ /* 0x000ee20000300800 */
[----:B------:R-:W-:-:S03]  /*b57c0*/  PRMT R24, R24, 0x5410, R20 ;  /* 0x0000541018187816 */ /* 0x000fc60000000014 */
[----:B------:R-:W4:Y:S04]  /*b57d0*/  LDL.LU R29, [R1+0x38] ;  /* 0x00003800011d7983 */ /* 0x000f280000300800 */
[----:B------:R-:W3:Y:S04]  /*b57e0*/  LDL.LU R16, [R1+0x38ec] ;  /* 0x0038ec0001107983 */ /* 0x000ee80000300800 */
[----:B------:R-:W3:Y:S01]  /*b57f0*/  LDL.LU R20, [R1+0x138] ;  /* 0x0001380001147983 */ /* 0x000ee20000300800 */
[----:B------:R-:W-:Y:S02]  /*b5800*/  PRMT R21, R10, 0x3340, R1 ;  /* 0x000033400a157816 */ /* 0x000fe40000000001 */
[----:B------:R-:W-:Y:S01]  /*b5810*/  PRMT R26, R26, 0x3340, R11 ;  /* 0x000033401a1a7816 */ /* 0x000fe2000000000b */
[----:B------:R0:W-:Y:S03]  /*b5820*/  STL [R1+0x1bc], R24 ;  /* 0x0001bc1801007387 */ /* 0x0001e60000100800 */
[----:B------:R-:W-:-:S02]  /*b5830*/  PRMT R22, R26, 0x5410, R22 ;  /* 0x000054101a167816 */ /* 0x000fc40000000016 */
[----:B0-----:R-:W-:Y:S02]  /*b5840*/  PRMT R24, R25, 0x5410, R21 ;  /* 0x0000541019187816 */ /* 0x001fe40000000015 */
[----:B------:R-:W-:-:S03]  /*b5850*/  PRMT R21, R27, 0x5410, R23 ;  /* 0x000054101b157816 */ /* 0x000fc60000000017 */
[----:B------:R-:W-:Y:S01]  /*b5860*/  STL [R1+0x1c4], R24 ;  /* 0x0001c41801007387 */ /* 0x000fe20000100800 */
[----:B------:R-:W-:-:S03]  /*b5870*/  LOP3.LUT R6, R6, 0xffff, RZ, 0xc0, !PT ;  /* 0x0000ffff06067812 */ /* 0x000fc600078ec0ff */
[----:B------:R-:W-:Y:S01]  /*b5880*/  STL [R1+0x1c0], R22 ;  /* 0x0001c01601007387 */ /* 0x000fe20000100800 */
[----:B-----5:R-:W-:-:S03]  /*b5890*/  LOP3.LUT R27, R3, 0xffff, RZ, 0xc0, !PT ;  /* 0x0000ffff031b7812 */ /* 0x020fc600078ec0ff */
[----:B------:R0:W-:Y:S01]  /*b58a0*/  STL [R1+0x200], R21 ;  /* 0x0002001501007387 */ /* 0x0001e20000100800 */
[----:B--2---:R-:W-:Y:S02]  /*b58b0*/  LOP3.LUT R2, R2, 0xffff, RZ, 0xc0, !PT ;  /* 0x0000ffff02027812 */ /* 0x004fe400078ec0ff */
[----:B------:R-:W-:Y:S02]  /*b58c0*/  LOP3.LUT R25, R12, 0xffff, RZ, 0xc0, !PT ;  /* 0x0000ffff0c197812 */ /* 0x000fe400078ec0ff */
[----:B------:R-:W-:Y:S02]  /*b58d0*/  LOP3.LUT R26, R8, 0xffff, RZ, 0xc0, !PT ;  /* 0x0000ffff081a7812 */ /* 0x000fe400078ec0ff */
[----:B------:R-:W-:Y:S02]  /*b58e0*/  LOP3.LUT R5, R5, 0xffff, RZ, 0xc0, !PT ;  /* 0x0000ffff05057812 */ /* 0x000fe400078ec0ff */
[----:B------:R-:W-:-:S04]  /*b58f0*/  LOP3.LUT R0, R0, 0xffff, RZ, 0xc0, !PT ;  /* 0x0000ffff00007812 */ /* 0x000fc800078ec0ff */
[--C-:B0-----:R-:W-:Y:S02]  /*b5900*/  PRMT R21, R0, 0x3340, R1.reuse ;  /* 0x0000334000157816 */ /* 0x101fe40000000001 */
[----:B------:R-:W-:Y:S02]  /*b5910*/  PRMT R23, R2, 0x3340, R1 ;  /* 0x0000334002177816 */ /* 0x000fe40000000001 */
[----:B---3--:R-:W-:Y:S02]  /*b5920*/  LOP3.LUT R24, R20, 0xffff, RZ, 0xc0, !PT ;  /* 0x0000ffff14187812 */ /* 0x008fe400078ec0ff */
[----:B------:R-:W-:Y:S02]  /*b5930*/  LOP3.LUT R20, R7, 0xffff, RZ, 0xc0, !PT ;  /* 0x0000ffff07147812 */ /* 0x000fe400078ec0ff */
[----:B------:R-:W-:Y:S01]  /*b5940*/  LOP3.LUT R7, R4, 0xffff, RZ, 0xc0, !PT ;  /* 0x0000ffff04077812 */ /* 0x000fe200078ec0ff */
[----:B------:R-:W-:Y:S04]  /*b5950*/  STL [R1+0xfc], R24 ;  /* 0x0000fc1801007387 */ /* 0x000fe80000100800 */
[----:B------:R-:W-:Y:S04]  /*b5960*/  STL [R1+0xf8], R6 ;  /* 0x0000f80601007387 */ /* 0x000fe80000100800 */
[----:B------:R0:W-:Y:S04]  /*b5970*/  STL [R1+0xe4], R20 ;  /* 0x0000e41401007387 */ /* 0x0001e80000100800 */
[----:B------:R-:W2:Y:S04]  /*b5980*/  LDL.LU R4, [R1+0x10c] ;  /* 0x00010c0001047983 */ /* 0x000ea80000300800 */
[----:B------:R-:W3:Y:S04]  /*b5990*/  LDL.LU R3, [R1+0x100] ;  /* 0x0001000001037983 */ /* 0x000ee80000300800 */
[----:B------:R-:W-:Y:S01]  /*b59a0*/  STL [R1+0x138], R7 ;  /* 0x0001380701007387 */ /* 0x000fe20000100800 */
[----:B------:R-:W-:-:S03]  /*b59b0*/  LOP3.LUT R22, R28, 0xffff, RZ, 0xc0, !PT ;  /* 0x0000ffff1c167812 */ /* 0x000fc600078ec0ff */
[----:B------:R1:W-:Y:S04]  /*b59c0*/  STL [R1+0x124], R27 ;  /* 0x0001241b01007387 */ /* 0x0003e80000100800 */
[----:B------:R-:W-:Y:S01]  /*b59d0*/  STL [R1+0x110], R2 ;  /* 0x0001100201007387 */ /* 0x000fe20000100800 */
[----:B----4-:R-:W-:-:S03]  /*b59e0*/  LOP3.LUT R29, R29, 0xffff, RZ, 0xc0, !PT ;  /* 0x0000ffff1d1d7812 */ /* 0x010fc600078ec0ff */
[----:B------:R-:W4:Y:S04]  /*b59f0*/  LDL.LU R8, [R1+0xd4] ;  /* 0x0000d40001087983 */ /* 0x000f280000300800 */
[----:B------:R-:W-:Y:S04]  /*b5a00*/  STL [R1+0x50], R25 ;  /* 0x0000501901007387 */ /* 0x000fe80000100800 */
[----:B------:R-:W5:Y:S01]  /*b5a10*/  LDL.LU R12, [R1+0xc0] ;  /* 0x0000c000010c7983 */ /* 0x000f620000300800 */
[----:B0-----:R-:W-:-:S03]  /*b5a20*/  PRMT R20, R20, 0x3340, R1 ;  /* 0x0000334014147816 */ /* 0x001fc60000000001 */
[----:B------:R-:W-:Y:S01]  /*b5a30*/  STL [R1+0x3c], R5 ;  /* 0x00003c0501007387 */ /* 0x000fe20000100800 */
[----:B------:R-:W-:-:S03]  /*b5a40*/  PRMT R24, R24, 0x3340, R6 ;  /* 0x0000334018187816 */ /* 0x000fc60000000006 */
[----:B------:R-:W-:Y:S04]  /*b5a50*/  STL [R1+0xf4], R26 ;  /* 0x0000f41a01007387 */ /* 0x000fe80000100800 */
[----:B------:R0:W-:Y:S01]  /*b5a60*/  STL [R1+0x30], R0 ;  /* 0x0000300001007387 */ /* 0x0001e20000100800 */
[----:B-1----:R-:W-:-:S03]  /*b5a70*/  PRMT R27, R7, 0x3340, R27 ;  /* 0x00003340071b7816 */ /* 0x002fc6000000001b */
[----:B------:R1:W-:Y:S01]  /*b5a80*/  STL [R1+0x40], R22 ;  /* 0x0000401601007387 */ /* 0x0003e20000100800 */
[----:B------:R-:W-:-:S03]  /*b5a90*/  PRMT R7, R24, 0x5410, R20 ;  /* 0x0000541018077816 */ /* 0x000fc60000000014 */
[----:B0-----:R-:W5:Y:S01]  /*b5aa0*/  LDL.LU R0, [R1+0x2c] ;  /* 0x00002c0001007983 */ /* 0x001f620000300800 */
[----:B------:R-:W-:-:S03]  /*b5ab0*/  PRMT R25, R25, 0x3340, R5 ;  /* 0x0000334019197816 */ /* 0x000fc60000000005 */
[----:B------:R0:W-:Y:S04]  /*b5ac0*/  STL [R1+0x28], R29 ;  /* 0x0000281d01007387 */ /* 0x0001e80000100800 */
[----:B------:R-:W5:Y:S01]  /*b5ad0*/  LDL.LU R28, [R1+0x20] ;  /* 0x00002000011c7983 */ /* 0x000f620000300800 */
[----:B------:R-:W-:-:S03]  /*b5ae0*/  PRMT R26, R26, 0x3340, R29 ;  /* 0x000033401a1a7816 */ /* 0x000fc6000000001d */
[----:B------:R-:W5:Y:S04]  /*b5af0*/  LDL.LU R2, [R1+0x10] ;  /* 0x0000100001027983 */ /* 0x000f680000300800 */
[----:B------:R-:W5:Y:S04]  /*b5b00*/  LDL.LU R6, [R1+0x38e8] ;  /* 0x0038e80001067983 */ /* 0x000f680000300800 */
[----:B------:R-:W5:Y:S01]  /*b5b10*/  LDL.LU R5, [R1+0x38e4] ;  /* 0x0038e40001057983 */ /* 0x000f620000300800 */
[----:B-1----:R-:W-:-:S03]  /*b5b20*/  PRMT R22, R22, 0x3340, R1 ;  /* 0x0000334016167816 */ /* 0x002fc60000000001 */
[----:B------:R-:W5:Y:S04]  /*b5b30*/  LDL.LU R20, [R1+0xf0] ;  /* 0x0000f00001147983 */ /* 0x000f680000300800 */
[----:B0-----:R-:W5:Y:S04]  /*b5b40*/  LDL.LU R29, [R1+0x1c] ;  /* 0x00001c00011d7983 */ /* 0x001f680000300800 */
[----:B------:R0:W-:Y:S01]  /*b5b50*/  STL [R1+0x1ac], R7 ;  /* 0x0001ac0701007387 */ /* 0x0001e20000100800 */
[----:B------:R-:W-:Y:S02]  /*b5b60*/  PRMT R24, R26, 0x5410, R22 ;  /* 0x000054101a187816 */ /* 0x000fe40000000016 */
[----:B0-----:R-:W-:-:S02]  /*b5b70*/  PRMT R7, R25, 0x5410, R21 ;  /* 0x0000541019077816 */ /* 0x001fc40000000015 */
[----:B------:R-:W5:Y:S04]  /*b5b80*/  LDL.LU R25, [R1+0xc8] ;  /* 0x0000c80001197983 */ /* 0x000f680000300800 */
[----:B------:R-:W5:Y:S04]  /*b5b90*/  LDL.LU R21, [R1+0x18] ;  /* 0x0000180001157983 */ /* 0x000f680000300800 */
[----:B------:R0:W-:Y:S04]  /*b5ba0*/  STL [R1+0x1b4], R7 ;  /* 0x0001b40701007387 */ /* 0x0001e80000100800 */
[----:B------:R-:W5:Y:S04]  /*b5bb0*/  LDL.LU R22, [R1+0x24] ;  /* 0x0000240001167983 */ /* 0x000f680000300800 */
[----:B------:R-:W-:Y:S01]  /*b5bc0*/  STL [R1+0x1b0], R24 ;  /* 0x0001b01801007387 */ /* 0x000fe20000100800 */
[----:B0-----:R-:W-:-:S05]  /*b5bd0*/  PRMT R7, R27, 0x5410, R23 ;  /* 0x000054101b077816 */ /* 0x001fca0000000017 */
[----:B------:R0:W-:Y:S04]  /*b5be0*/  STL [R1+0x1f0], R7 ;  /* 0x0001f00701007387 */ /* 0x0001e80000100800 */
[----:B0-----:R-:W5:Y:S01]  /*b5bf0*/  LDL.LU R7, [R1+0xec] ;  /* 0x0000ec0001077983 */ /* 0x001f620000300800 */
[----:B--2---:R-:W-:Y:S02]  /*b5c00*/  LOP3.LUT R24, R4, 0xffff, RZ, 0xc0, !PT ;  /* 0x0000ffff04187812 */ /* 0x004fe400078ec0ff */
[----:B---3--:R-:W-:Y:S02]  /*b5c10*/  LOP3.LUT R4, R3, 0xffff, RZ, 0xc0, !PT ;  /* 0x0000ffff03047812 */ /* 0x008fe400078ec0ff */
[----:B------:R-:W2:Y:S04]  /*b5c20*/  LDL.LU R3, [R1+0xdc] ;  /* 0x0000dc0001037983 */ /* 0x000ea80000300800 */
[----:B------:R0:W-:Y:S04]  /*b5c30*/  STL [R1+0xe0], R24 ;  /* 0x0000e01801007387 */ /* 0x0001e80000100800 */
[----:B------:R-:W-:Y:S01]  /*b5c40*/  STL [R1+0xd8], R4 ;  /* 0x0000d80401007387 */ /* 0x000fe20000100800 */
[----:B----4-:R-:W-:-:S02]  /*b5c50*/  LOP3.LUT R8, R8, 0xffff, RZ, 0xc0, !PT ;  /* 0x0000ffff08087812 */ /* 0x010fc400078ec0ff */
[----:B-----5:R-:W-:Y:S02]  /*b5c60*/  LOP3.LUT R23, R12, 0xffff, RZ, 0xc0, !PT ;  /* 0x0000ffff0c177812 */ /* 0x020fe400078ec0ff */
[----:B0-----:R-:W-:Y:S02]  /*b5c70*/  PRMT R24, R24, 0x3340, R4 ;  /* 0x0000334018187816 */ /* 0x001fe40000000004 */
[----:B------:R-:W-:Y:S02]  /*b5c80*/  LOP3.LUT R28, R28, 0xffff, RZ, 0xc0, !PT ;  /* 0x0000ffff1c1c7812 */ /* 0x000fe400078ec0ff */
[----:B------:R-:W-:-:S05]  /*b5c90*/  LOP3.LUT R20, R20, 0xffff, RZ, 0xc0, !PT ;  /* 0x0000ffff14147812 */ /* 0x000fca00078ec0ff */
[----:B------:R0:W-:Y:S04]  /*b5ca0*/  STL [R1+0x38], R20 ;  /* 0x0000381401007387 */ /* 0x0001e80000100800 */
[----:B------:R-:W3:Y:S04]  /*b5cb0*/  LDL.LU R12, [R1+0xbc] ;  /* 0x0000bc00010c7983 */ /* 0x000ee80000300800 */
[----:B------:R-:W-:Y:S01]  /*b5cc0*/  STL [R1+0x140], R8 ;  /* 0x0001400801007387 */ /* 0x000fe20000100800 */
[----:B------:R-:W-:Y:S02]  /*b5cd0*/  LOP3.LUT R27, R25, 0xffff, RZ, 0xc0, !PT ;  /* 0x0000ffff191b7812 */ /* 0x000fe400078ec0ff */
[----:B------:R-:W-:-:S02]  /*b5ce0*/  LOP3.LUT R25, R0, 0xffff, RZ, 0xc0, !PT ;  /* 0x0000ffff00197812 */ /* 0x000fc400078ec0ff */
[----:B------:R-:W-:Y:S01]  /*b5cf0*/  LOP3.LUT R21, R21, 0xffff, RZ, 0xc0, !PT ;  /* 0x0000ffff15157812 */ /* 0x000fe200078ec0ff */
[----:B------:R-:W-:Y:S01]  /*b5d00*/  STL [R1+0x13c], R27 ;  /* 0x00013c1b01007387 */ /* 0x000fe20000100800 */
[----:B------:R-:W-:-:S03]  /*b5d10*/  LOP3.LUT R29, R29, 0xffff, RZ, 0xc0, !PT ;  /* 0x0000ffff1d1d7812 */ /* 0x000fc600078ec0ff */
[----:B------:R-:W-:Y:S01]  /*b5d20*/  STL [R1+0x10c], R23 ;  /* 0x00010c1701007387 */ /* 0x000fe20000100800 */
[----:B------:R-:W-:-:S03]  /*b5d30*/  LOP3.LUT R26, R22, 0xffff, RZ, 0xc0, !PT ;  /* 0x0000ffff161a7812 */ /* 0x000fc600078ec0ff */
[----:B------:R-:W4:Y:S01]  /*b5d40*/  LDL.LU R0, [R1+0xb0] ;  /* 0x0000b00001007983 */ /* 0x000f220000300800 */
[----:B------:R-:W-:-:S03]  /*b5d50*/  LOP3.LUT R22, R2, 0xffff, RZ, 0xc0, !PT ;  /* 0x0000ffff02167812 */ /* 0x000fc600078ec0ff */
[----:B------:R1:W-:Y:S01]  /*b5d60*/  STL [R1+0xc8], R25 ;  /* 0x0000c81901007387 */ /* 0x0003e20000100800 */
[----:B0-----:R-:W-:-:S03]  /*b5d70*/  PRMT R20, R20, 0x3340, R1 ;  /* 0x0000334014147816 */ /* 0x001fc60000000001 */
[----:B------:R-:W-:Y:S04]  /*b5d80*/  STL [R1+0xc0], R28 ;  /* 0x0000c01c01007387 */ /* 0x000fe80000100800 */
[----:B------:R-:W-:Y:S01]  /*b5d90*/  STL [R1+0xf0], R26 ;  /* 0x0000f01a01007387 */ /* 0x000fe20000100800 */
[----:B------:R-:W-:-:S03]  /*b5da0*/  PRMT R24, R24, 0x5410, R20 ;  /* 0x0000541018187816 */ /* 0x000fc60000000014 */
[----:B------:R0:W-:Y:S01]  /*b5db0*/  STL [R1+0x2c], R21 ;  /* 0x00002c1501007387 */ /* 0x0001e20000100800 */
[----:B-1----:R-:W-:-:S03]  /*b5dc0*/  PRMT R25, R25, 0x3340, R28 ;  /* 0x0000334019197816 */ /* 0x002fc6000000001c */
[----:B------:R-:W5:Y:S01]  /*b5dd0*/  LDL.LU R2, [R1+0x8] ;  /* 0x0000080001027983 */ /* 0x000f620000300800 */
[----:B------:R-:W-:-:S03]  /*b5de0*/  PRMT R27, R8, 0x3340, R27 ;  /* 0x00003340081b7816 */ /* 0x000fc6000000001b */
[----:B------:R1:W-:Y:S01]  /*b5df0*/  STL [R1+0xd4], R22 ;  /* 0x0000d41601007387 */ /* 0x0003e20000100800 */
[----:B0-----:R-:W-:-:S03]  /*b5e00*/  PRMT R21, R21, 0x3340, R1 ;  /* 0x0000334015157816 */ /* 0x001fc60000000001 */
[----:B------:R0:W-:Y:S01]  /*b5e10*/  STL [R1+0x10], R29 ;  /* 0x0000101d01007387 */ /* 0x0001e20000100800 */
[----:B------:R-:W-:-:S03]  /*b5e20*/  PRMT R26, R26, 0x3340, R29 ;  /* 0x000033401a1a7816 */ /* 0x000fc6000000001d */
[----:B------:R-:W5:Y:S01]  /*b5e30*/  LDL.LU R4, [R1+0x38e0] ;  /* 0x0038e00001047983 */ /* 0x000f620000300800 */
[----:B------:R-:W-:Y:S02]  /*b5e40*/  PRMT R8, R25, 0x5410, R21 ;  /* 0x0000541019087816 */ /* 0x000fe40000000015 */
[----:B-1----:R-:W-:Y:S01]  /*b5e50*/  PRMT R22, R22, 0x3340, R1 ;  /* 0x0000334016167816 */ /* 0x002fe20000000001 */
[----:B------:R-:W5:Y:S04]  /*b5e60*/  LDL.LU R28, [R1+0x38dc] ;  /* 0x0038dc00011c7983 */ /* 0x000f680000300800 */
[----:B0-----:R-:W5:Y:S04]  /*b5e70*/  LDL.LU R29, [R1+0x38d8] ;  /* 0x0038d800011d7983 */ /* 0x001f680000300800 */
[----:B------:R-:W5:Y:S04]  /*b5e80*/  LDL.LU R20, [R1+0xd0] ;  /* 0x0000d00001147983 */ /* 0x000f680000300800 */
[----:B------:R0:W-:Y:S04]  /*b5e90*/  STL [R1+0x194], R24 ;  /* 0x0001941801007387 */ /* 0x0001e80000100800 */
[----:B------:R-:W5:Y:S04]  /*b5ea0*/  LDL.LU R25, [R1+0x14] ;  /* 0x0000140001197983 */ /* 0x000f680000300800 */
[----:B------:R-:W5:Y:S01]  /*b5eb0*/  LDL.LU R21, [R1+0xc] ;  /* 0x00000c0001157983 */ /* 0x000f620000300800 */
[----:B0-----:R-:W-:-:S03]  /*b5ec0*/  PRMT R24, R26, 0x5410, R22 ;  /* 0x000054101a187816 */ /* 0x001fc60000000016 */
[----:B------:R0:W-:Y:S04]  /*b5ed0*/  STL [R1+0x1a0], R8 ;  /* 0x0001a00801007387 */ /* 0x0001e80000100800 */
[----:B------:R-:W5:Y:S01]  /*b5ee0*/  LDL.LU R22, [R1+0xa8] ;  /* 0x0000a80001167983 */ /* 0x000f620000300800 */
[----:B------:R-:W-:-:S03]  /*b5ef0*/  PRMT R23, R23, 0x3340, R1 ;  /* 0x0000334017177816 */ /* 0x000fc60000000001 */
[----:B------:R1:W-:Y:S01]  /*b5f00*/  STL [R1+0x19c], R24 ;  /* 0x00019c1801007387 */ /* 0x0003e20000100800 */
[----:B0-----:R-:W-:-:S05]  /*b5f10*/  PRMT R8, R27, 0x5410, R23 ;  /* 0x000054101b087816 */ /* 0x001fca0000000017 */
[----:B------:R0:W-:Y:S01]  /*b5f20*/  STL [R1+0x1cc], R8 ;  /* 0x0001cc0801007387 */ /* 0x0001e20000100800 */
[----:B-1----:R-:W-:-:S03]  /*b5f30*/  LOP3.LUT R24, R7, 0xffff, RZ, 0xc0, !PT ;  /* 0x0000ffff07187812 */ /* 0x002fc600078ec0ff */
[----:B------:R-:W5:Y:S04]  /*b5f40*/  LDL.LU R7, [R1+0xcc] ;  /* 0x0000cc0001077983 */ /* 0x000f680000300800 */
[----:B0-----:R-:W5:Y:S04]  /*b5f50*/  LDL.LU R8, [R1+0xc4] ;  /* 0x0000c40001087983 */ /* 0x001f680000300800 */
[----:B------:R-:W-:Y:S01]  /*b5f60*/  STL [R1+0xec], R24 ;  /* 0x0000ec1801007387 */ /* 0x000fe20000100800 */
[----:B--2---:R-:W-:-:S05]  /*b5f70*/  LOP3.LUT R3, R3, 0xffff, RZ, 0xc0, !PT ;  /* 0x0000ffff03037812 */ /* 0x004fca00078ec0ff */
[----:B------:R-:W-:Y:S01]  /*b5f80*/  STL [R1+0xdc], R3 ;  /* 0x0000dc0301007387 */ /* 0x000fe20000100800 */
[----:B---3--:R-:W-:-:S03]  /*b5f90*/  LOP3.LUT R27, R12, 0xffff, RZ, 0xc0, !PT ;  /* 0x0000ffff0c1b7812 */ /* 0x008fc600078ec0ff */
[----:B------:R-:W2:Y:S01]  /*b5fa0*/  LDL.LU R12, [R1+0x98] ;  /* 0x00009800010c7983 */ /* 0x000ea20000300800 */
[----:B----4-:R-:W-:Y:S02]  /*b5fb0*/  LOP3.LUT R0, R0, 0xffff, RZ, 0xc0, !PT ;  /* 0x0000ffff00007812 */ /* 0x010fe400078ec0ff */
[----:B-----5:R-:W-:-:S05]  /*b5fc0*/  LOP3.LUT R20, R20, 0xffff, RZ, 0xc0, !PT ;  /* 0x0000ffff14147812 */ /* 0x020fca00078ec0ff */
[----:B------:R0:W-:Y:S01]  /*b5fd0*/  STL [R1+0xd0], R20 ;  /* 0x0000d01401007387 */ /* 0x0001e20000100800 */
[----:B------:R-:W-:-:S03]  /*b5fe0*/  LOP3.LUT R25, R25, 0xffff, RZ, 0xc0, !PT ;  /* 0x0000ffff19197812 */ /* 0x000fc600078ec0ff */
[----:B------:R-:W-:Y:S01]  /*b5ff0*/  STL [R1+0x158], R27 ;  /* 0x0001581b01007387 */ /* 0x000fe20000100800 */
[----:B------:R-:W-:-:S03]  /*b6000*/  LOP3.LUT R26, R21, 0xffff, RZ, 0xc0, !PT ;  /* 0x0000ffff151a7812 */ /* 0x000fc600078ec0ff */
[----:B------:R-:W-:Y:S01]  /*b6010*/  STL [R1+0x154], R0 ;  /* 0x0001540001007387 */ /* 0x000fe20000100800 */
[----:B------:R-:W-:Y:S02]  /*b6020*/  LOP3.LUT R21, R29, 0xffff, RZ, 0xc0, !PT ;  /* 0x0000ffff1d157812 */ /* 0x000fe400078ec0ff */
[----:B------:R-:W-:-:S05]  /*b6030*/  LOP3.LUT R23, R22, 0xffff, RZ, 0xc0, !PT ;  /* 0x0000ffff16177812 */ /* 0x000fca00078ec0ff */
[----:B------:R-:W-:Y:S04]  /*b6040*/  STL [R1+0x150], R23 ;  /* 0x0001501701007387 */ /* 0x000fe80000100800 */
[----:B------:R1:W-:Y:S04]  /*b6050*/  STL [R1+0xa8], R25 ;  /* 0x0000a81901007387 */ /* 0x0003e80000100800 */
[----:B------:R-:W3:Y:S01]  /*b6060*/  LDL.LU R29, [R1+0x4] ;  /* 0x00000400011d7983 */ /* 0x000ee20000300800 */
[----:B------:R-:W-:Y:S02]  /*b6070*/  LOP3.LUT R2, R2, 0xffff, RZ, 0xc0, !PT ;  /* 0x0000ffff02027812 */ /* 0x000fe400078ec0ff */
[----:B------:R-:W-:-:S03]  /*b6080*/  LOP3.LUT R22, R28, 0xffff, RZ, 0xc0, !PT ;  /* 0x0000ffff1c167812 */ /* 0x000fc600078ec0ff */
[----:B------:R-:W-:Y:S01]  /*b6090*/  STL [R1+0xc], R2 ;  /* 0x00000c0201007387 */ /* 0x000fe20000100800 */
[----:B0-----:R-:W-:Y:S02]  /*b60a0*/  PRMT R20, R20, 0x3340, R1 ;  /* 0x0000334014147816 */ /* 0x001fe40000000001 */
[----:B------:R-:W-:Y:S01]  /*b60b0*/  PRMT R24, R24, 0x3340, R3 ;  /* 0x0000334018187816 */ /* 0x000fe20000000003 */
[----:B------:R-:W-:Y:S01]  /*b60c0*/  STL [R1+0x100], R26 ;  /* 0x0001001a01007387 */ /* 0x000fe20000100800 */
[----:B-1----:R-:W-:-:S03]  /*b60d0*/  PRMT R25, R25, 0x3340, R2 ;  /* 0x0000334019197816 */ /* 0x002fc60000000002 */
[----:B------:R0:W-:Y:S01]  /*b60e0*/  STL [R1+0x8], R21 ;  /* 0x0000081501007387 */ /* 0x0001e20000100800 */
[----:B------:R-:W-:-:S03]  /*b60f0*/  PRMT R27, R27, 0x3340, R0 ;  /* 0x000033401b1b7816 */ /* 0x000fc60000000000 */
[----:B------:R-:W-:Y:S01]  /*b6100*/  STL [R1+0xb0], R22 ;  /* 0x0000b01601007387 */ /* 0x000fe20000100800 */
[----:B------:R-:W-:Y:S02]  /*b6110*/  PRMT R20, R24, 0x5410, R20 ;  /* 0x0000541018147816 */ /* 0x000fe40000000014 */
[----:B0-----:R-:W-:-:S04]  /*b6120*/  PRMT R21, R21, 0x3340, R1 ;  /* 0x0000334015157816 */ /* 0x001fc80000000001 */
[----:B------:R-:W-:Y:S02]  /*b6130*/  PRMT R25, R25, 0x5410, R21 ;  /* 0x0000541019197816 */ /* 0x000fe40000000015 */
[----:B---3--:R-:W-:-:S05]  /*b6140*/  LOP3.LUT R29, R29, 0xffff, RZ, 0xc0, !PT ;  /* 0x0000ffff1d1d7812 */ /* 0x008fca00078ec0ff */
[----:B------:R0:W-:Y:S01]  /*b6150*/  STL [R1+0x4], R29 ;  /* 0x0000041d01007387 */ /* 0x0001e20000100800 */
[----:B------:R-:W-:-:S03]  /*b6160*/  PRMT R26, R26, 0x3340, R29 ;  /* 0x000033401a1a7816 */ /* 0x000fc6000000001d */
[----:B------:R-:W3:Y:S04]  /*b6170*/  LDL.LU R3, [R1+0x38d4] ;  /* 0x0038d40001037983 */ /* 0x000ee80000300800 */
[----:B------:R-:W4:Y:S04]  /*b6180*/  LDL.LU R2, [R1+0x38d0] ;  /* 0x0038d00001027983 */ /* 0x000f280000300800 */
[----:B------:R-:W5:Y:S04]  /*b6190*/  LDL.LU R0, [R1+0x38cc] ;  /* 0x0038cc0001007983 */ /* 0x000f680000300800 */
[----:B------:R-:W4:Y:S04]  /*b61a0*/  LDL.LU R28, [R1+0xac] ;  /* 0x0000ac00011c7983 */ /* 0x000f280000300800 */
[----:B0-----:R-:W4:Y:S04]  /*b61b0*/  LDL.LU R29, [R1+0xa0] ;  /* 0x0000a000011d7983 */ /* 0x001f280000300800 */
[----:B------:R-:W4:Y:S04]  /*b61c0*/  LDL.LU R24, [R1+0xb8] ;  /* 0x0000b80001187983 */ /* 0x000f280000300800 */
[----:B------:R0:W-:Y:S04]  /*b61d0*/  STL [R1+0x188], R20 ;  /* 0x0001881401007387 */ /* 0x0001e80000100800 */
[----:B0-----:R-:W4:Y:S04]  /*b61e0*/  LDL.LU R20, [R1+0x9c] ;  /* 0x00009c0001147983 */ /* 0x001f280000300800 */
[----:B------:R-:W4:Y:S01]  /*b61f0*/  LDL.LU R21, [R1+0xa4] ;  /* 0x0000a40001157983 */ /* 0x000f220000300800 */
[----:B------:R-:W-:-:S02]  /*b6200*/  PRMT R22, R22, 0x3340, R1 ;  /* 0x0000334016167816 */ /* 0x000fc40000000001 */
[----:B------:R-:W-:Y:S02]  /*b6210*/  PRMT R23, R23, 0x3340, R1 ;  /* 0x0000334017177816 */ /* 0x000fe40000000001 */
[----:B------:R-:W-:Y:S02]  /*b6220*/  PRMT R26, R26, 0x5410, R22 ;  /* 0x000054101a1a7816 */ /* 0x000fe40000000016 */
[----:B------:R-:W-:Y:S01]  /*b6230*/  PRMT R22, R27, 0x5410, R23 ;  /* 0x000054101b167816 */ /* 0x000fe20000000017 */
[----:B------:R0:W-:Y:S01]  /*b6240*/  STL [R1+0x190], R25 ;  /* 0x0001901901007387 */ /* 0x0001e20000100800 */
[----:B------:R-:W-:Y:S02]  /*b6250*/  LOP3.LUT R7, R7, 0xffff, RZ, 0xc0, !PT ;  /* 0x0000ffff07077812 */ /* 0x000fe400078ec0ff */
[----:B------:R-:W-:Y:S02]  /*b6260*/  LOP3.LUT R8, R8, 0xffff, RZ, 0xc0, !PT ;  /* 0x0000ffff08087812 */ /* 0x000fe400078ec0ff */
[----:B--2---:R-:W-:Y:S01]  /*b6270*/  LOP3.LUT R12, R12, 0xffff, RZ, 0xc0, !PT ;  /* 0x0000ffff0c0c7812 */ /* 0x004fe200078ec0ff */
[----:B0-----:R-:W2:Y:S04]  /*b6280*/  LDL.LU R25, [R1+0xb4] ;  /* 0x0000b40001197983 */ /* 0x001ea80000300800 */
[----:B------:R5:W-:Y:S04]  /*b6290*/  STL [R1+0x18c], R26 ;  /* 0x00018c1a01007387 */ /* 0x000be80000100800 */
[----:B------:R4:W-:Y:S01]  /*b62a0*/  STL [R1+0x1b8], R22 ;  /* 0x0001b81601007387 */ /* 0x0009e20000100800 */
[----:B------:R-:W-:-:S03]  /*b62b0*/  LOP3.LUT R5, R5, 0xffff, RZ, 0xc0, !PT ;  /* 0x0000ffff05057812 */ /* 0x000fc600078ec0ff */
[----:B------:R-:W-:Y:S01]  /*b62c0*/  STL [R1+0xcc], R7 ;  /* 0x0000cc0701007387 */ /* 0x000fe20000100800 */
[----:B------:R-:W-:-:S03]  /*b62d0*/  LOP3.LUT R6, R6, 0xffff, RZ, 0xc0, !PT ;  /* 0x0000ffff06067812 */ /* 0x000fc600078ec0ff */
[----:B------:R-:W-:Y:S01]  /*b62e0*/  STL [R1+0xbc], R8 ;  /* 0x0000bc0801007387 */ /* 0x000fe20000100800 */
[----:B------:R-:W-:Y:S02]  /*b62f0*/  LOP3.LUT R23, R4, 0xffff, RZ, 0xc0, !PT ;  /* 0x0000ffff04177812 */ /* 0x000fe400078ec0ff */
[----:B------:R-:W-:Y:S02]  /*b6300*/  PRMT R4, R12, 0x3340, R1 ;  /* 0x000033400c047816 */ /* 0x000fe40000000001 */
[----:B---3--:R-:W-:Y:S02]  /*b6310*/  LOP3.LUT R27, R3, 0xffff, RZ, 0xc0, !PT ;  /* 0x0000ffff031b7812 */ /* 0x008fe400078ec0ff */
[----:B-----5:R-:W-:Y:S02]  /*b6320*/  LOP3.LUT R26, R0, 0xffff, RZ, 0xc0, !PT ;  /* 0x0000ffff001a7812 */ /* 0x020fe400078ec0ff */
[----:B----4-:R-:W-:Y:S02]  /*b6330*/  LOP3.LUT R22, R20, 0xffff, RZ, 0xc0, !PT ;  /* 0x0000ffff14167812 */ /* 0x010fe400078ec0ff */
[----:B------:R-:W-:-:S02]  /*b6340*/  LOP3.LUT R21, R21, 0xffff, RZ, 0xc0, !PT ;  /* 0x0000ffff15157812 */ /* 0x000fc400078ec0ff */
[----:B------:R-:W-:-:S03]  /*b6350*/  LOP3.LUT R20, R2, 0xffff, RZ, 0xc0, !PT ;  /* 0x0000ffff02147812 */ /* 0x000fc600078ec0ff */
[----:B------:R-:W-:Y:S04]  /*b6360*/  STL [R1+0x174], R21 ;  /* 0x0001741501007387 */ /* 0x000fe80000100800 */
[----:B------:R-:W-:Y:S04]  /*b6370*/  STL [R1+0x168], R22 ;  /* 0x0001681601007387 */ /* 0x000fe80000100800 */
[----:B------:R-:W-:Y:S04]  /*b6380*/  STL [R1+0x170], R12 ;  /* 0x0001700c01007387 */ /* 0x000fe80000100800 */
[----:B------:R-:W-:Y:S04]  /*b6390*/  STL [R1+0xb8], R26 ;  /* 0x0000b81a01007387 */ /* 0x000fe80000100800 */
[----:B------:R-:W-:Y:S01]  /*b63a0*/  STL [R1+0xc4], R20 ;  /* 0x0000c41401007387 */ /* 0x000fe20000100800 */
[----:B------:R-:W-:-:S03]  /*b63b0*/  PRMT R2, R5, 0x3340, R1 ;  /* 0x0000334005027816 */ /* 0x000fc60000000001 */
[----:B------:R-:W-:Y:S04]  /*b63c0*/  STL [R1+0xa4], R27 ;  /* 0x0000a41b01007387 */ /* 0x000fe80000100800 */
[----:B------:R0:W-:Y:S04]  /*b63d0*/  STL [R1+0x98], R5 ;  /* 0x0000980501007387 */ /* 0x0001e80000100800 */
[----:B------:R1:W-:Y:S04]  /*b63e0*/  STL [R1+0x14c], R6 ;  /* 0x00014c0601007387 */ /* 0x0003e80000100800 */
[----:B------:R-:W-:Y:S01]  /*b63f0*/  STL [R1+0x9c], R23 ;  /* 0x00009c1701007387 */ /* 0x000fe20000100800 */
[----:B0-----:R-:W-:-:S03]  /*b6400*/  PRMT R5, R7, 0x3340, R8 ;  /* 0x0000334007057816 */ /* 0x001fc60000000008 */
[----:B------:R-:W3:Y:S04]  /*b6410*/  LDL.LU R12, [R1+0x38c8] ;  /* 0x0038c800010c7983 */ /* 0x000ee80000300800 */
[----:B------:R-:W4:Y:S04]  /*b6420*/  LDL.LU R8, [R1+0x38c4] ;  /* 0x0038c40001087983 */ /* 0x000f280000300800 */
[----:B------:R-:W5:Y:S01]  /*b6430*/  LDL.LU R7, [R1+0x38c0] ;  /* 0x0038c00001077983 */ /* 0x000f620000300800 */
[----:B------:R-:W-:-:S04]  /*b6440*/  LOP3.LUT R24, R24, 0xffff, RZ, 0xc0, !PT ;  /* 0x0000ffff18187812 */ /* 0x000fc800078ec0ff */
[--C-:B------:R-:W-:Y:S02]  /*b6450*/  PRMT R0, R24, 0x3340, R1.reuse ;  /* 0x0000334018007816 */ /* 0x100fe40000000001 */
[----:B------:R-:W-:Y:S02]  /*b6460*/  PRMT R3, R6, 0x3340, R1 ;  /* 0x0000334006037816 */ /* 0x000fe40000000001 */
[----:B-1----:R-:W-:Y:S02]  /*b6470*/  PRMT R6, R26, 0x3340, R27 ;  /* 0x000033401a067816 */ /* 0x002fe4000000001b */
[----:B------:R-:W-:Y:S02]  /*b6480*/  PRMT R0, R5, 0x5410, R0 ;  /* 0x0000541005007816 */ /* 0x000fe40000000000 */
[----:B------:R-:W-:Y:S02]  /*b6490*/  PRMT R20, R20, 0x3340, R23 ;  /* 0x0000334014147816 */ /* 0x000fe40000000017 */
[----:B------:R-:W-:Y:S01]  /*b64a0*/  PRMT R21, R21, 0x3340, R22 ;  /* 0x0000334015157816 */ /* 0x000fe20000000016 */
[----:B------:R0:W-:Y:S01]  /*b64b0*/  STL [R1+0x17c], R0 ;  /* 0x00017c0001007387 */ /* 0x0001e20000100800 */
[----:B------:R-:W-:-:S02]  /*b64c0*/  PRMT R5, R6, 0x5410, R2 ;  /* 0x0000541006057816 */ /* 0x000fc40000000002 */
[----:B------:R-:W-:Y:S02]  /*b64d0*/  PRMT R2, R20, 0x5410, R3 ;  /* 0x0000541014027816 */ /* 0x000fe40000000003 */
[----:B--2---:R-:W-:Y:S01]  /*b64e0*/  LOP3.LUT R22, R25, 0xffff, RZ, 0xc0, !PT ;  /* 0x0000ffff19167812 */ /* 0x004fe200078ec0ff */
[----:B------:R-:W-:Y:S01]  /*b64f0*/  STL [R1+0x184], R5 ;  /* 0x0001840501007387 */ /* 0x000fe20000100800 */
[----:B0-----:R-:W-:-:S03]  /*b6500*/  PRMT R0, R21, 0x5410, R4 ;  /* 0x0000541015007816 */ /* 0x001fc60000000004 */
[----:B------:R-:W-:Y:S01]  /*b6510*/  STL [R1+0x180], R2 ;  /* 0x0001800201007387 */ /* 0x000fe20000100800 */
[----:B------:R-:W-:-:S03]  /*b6520*/  LOP3.LUT R4, R28, 0xffff, RZ, 0xc0, !PT ;  /* 0x0000ffff1c047812 */ /* 0x000fc600078ec0ff */
[----:B------:R0:W-:Y:S04]  /*b6530*/  STL [R1+0x1a8], R0 ;  /* 0x0001a80001007387 */ /* 0x0001e80000100800 */
[----:B------:R-:W2:Y:S01]  /*b6540*/  LDL.LU R21, [R1+0x88] ;  /* 0x0000880001157983 */ /* 0x000ea20000300800 */
[----:B0-----:R-:W-:-:S03]  /*b6550*/  LOP3.LUT R0, R29, 0xffff, RZ, 0xc0, !PT ;  /* 0x0000ffff1d007812 */ /* 0x001fc600078ec0ff */
[----:B------:R-:W-:Y:S04]  /*b6560*/  STL [R1+0x148], R22 ;  /* 0x0001481601007387 */ /* 0x000fe80000100800 */
[----:B------:R-:W-:Y:S04]  /*b6570*/  STL [R1+0x144], R4 ;  /* 0x0001440401007387 */ /* 0x000fe80000100800 */
[----:B------:R0:W-:Y:S01]  /*b6580*/  STL [R1+0xb4], R0 ;  /* 0x0000b40001007387 */ /* 0x0001e20000100800 */
[----:B------:R-:W-:-:S03]  /*b6590*/  LOP3.LUT R2, R17, 0xffff, RZ, 0xc0, !PT ;  /* 0x0000ffff11027812 */ /* 0x000fc600078ec0ff */
[----:B------:R-:W2:Y:S01]  /*b65a0*/  LDL.LU R20, [R1+0x80] ;  /* 0x0000800001147983 */ /* 0x000ea20000300800 */
[----:B------:R-:W-:-:S03]  /*b65b0*/  LOP3.LUT R16, R16, 0xffff, RZ, 0xc0, !PT ;  /* 0x0000ffff10107812 */ /* 0x000fc600078ec0ff */
[----:B------:R-:W2:Y:S04]  /*b65c0*/  LDL.LU R23, [R1+0x7c] ;  /* 0x00007c0001177983 */ /* 0x000ea80000300800 */
[----:B------:R-:W2:Y:S04]  /*b65d0*/  LDL.LU R25, [R1+0x84] ;  /* 0x0000840001197983 */ /* 0x000ea80000300800 */
[----:B------:R-:W2:Y:S04]  /*b65e0*/  LDL.LU R28, [R1+0x90] ;  /* 0x00009000011c7983 */ /* 0x000ea80000300800 */
[----:B------:R-:W2:Y:S01]  /*b65f0*/  LDL.LU R29, [R1+0x94] ;  /* 0x00009400011d7983 */ /* 0x000ea20000300800 */
[----:B---3--:R-:W-:-:S02]  /*b6600*/  LOP3.LUT R12, R12, 0xffff, RZ, 0xc0, !PT ;  /* 0x0000ffff0c0c7812 */ /* 0x008fc400078ec0ff */
[----:B----4-:R-:W-:Y:S02]  /*b6610*/  LOP3.LUT R6, R8, 0xffff, RZ, 0xc0, !PT ;  /* 0x0000ffff08067812 */ /* 0x010fe400078ec0ff */
[----:B-----5:R-:W-:-:S05]  /*b6620*/  LOP3.LUT R5, R7, 0xffff, RZ, 0xc0, !PT ;  /* 0x0000ffff07057812 */ /* 0x020fca00078ec0ff */
[----:B------:R-:W-:Y:S04]  /*b6630*/  STL [R1+0xac], R5 ;  /* 0x0000ac0501007387 */ /* 0x000fe80000100800 */
[----:B------:R-:W-:Y:S04]  /*b6640*/  STL [R1+0xa0], R12 ;  /* 0x0000a00c01007387 */ /* 0x000fe80000100800 */
[----:B------:R-:W-:Y:S04]  /*b6650*/  STL [R1+0x16c], R6 ;  /* 0x00016c0601007387 */ /* 0x000fe80000100800 */
[----:B------:R1:W-:Y:S04]  /*b6660*/  STL [R1+0x15c], R2 ;  /* 0x00015c0201007387 */ /* 0x0003e80000100800 */
[----:B------:R-:W-:Y:S04]  /*b6670*/  STL [R1+0x164], R16 ;  /* 0x0001641001007387 */ /* 0x000fe80000100800 */
[----:B------:R-:W3:Y:S01]  /*b6680*/  LDL.LU R8, [R1+0x37ac] ;  /* 0x0037ac0001087983 */ /* 0x000ee20000300800 */
[----:B------:R-:W4:Y:S01]  /*b6690*/  S2R R26, SR_TID.X ;  /* 0x00000000001a7919 */ /* 0x000f220000002100 */
[----:B0-----:R-:W-:-:S02]  /*b66a0*/  PRMT R0, R0, 0x3340, R1 ;  /* 0x0000334000007816 */ /* 0x001fc40000000001 */
[----:B------:R-:W-:Y:S02]  /*b66b0*/  PRMT R4, R22, 0x3340, R4 ;  /* 0x0000334016047816 */ /* 0x000fe40000000004 */
[----:B------:R-:W-:Y:S02]  /*b66c0*/  LOP3.LUT R3, R18, 0xffff, RZ, 0xc0, !PT ;  /* 0x0000ffff12037812 */ /* 0x000fe400078ec0ff */
[----:B-1----:R-:W-:Y:S02]  /*b66d0*/  PRMT R2, R2, 0x3340, R1 ;  /* 0x0000334002027816 */ /* 0x002fe40000000001 */
[----:B------:R-:W-:Y:S02]  /*b66e0*/  PRMT R5, R5, 0x3340, R12 ;  /* 0x0000334005057816 */ /* 0x000fe4000000000c */
[----:B------:R-:W-:Y:S01]  /*b66f0*/  PRMT R4, R4, 0x5410, R0 ;  /* 0x0000541004047816 */ /* 0x000fe20000000000 */
[----:B------:R0:W-:Y:S01]  /*b6700*/  STL [R1+0x160], R3 ;  /* 0x0001600301007387 */ /* 0x0001e20000100800 */
[----:B------:R-:W-:-:S02]  /*b6710*/  PRMT R0, R5, 0x5410, R2 ;  /* 0x0000541005007816 */ /* 0x000fc40000000002 */
[----:B------:R-:W-:Y:S01]  /*b6720*/  PRMT R6, R6, 0x3340, R16 ;  /* 0x0000334006067816 */ /* 0x000fe20000000010 */
[----:B------:R-:W5:Y:S04]  /*b6730*/  LDL.LU R17, [R1+0x8c] ;  /* 0x00008c0001117983 */ /* 0x000f680000300800 */
[----:B------:R-:W-:Y:S01]  /*b6740*/  STL [R1+0x178], R4 ;  /* 0x0001780401007387 */ /* 0x000fe20000100800 */
[----:B0-----:R-:W-:-:S03]  /*b6750*/  PRMT R3, R3, 0x3340, R1 ;  /* 0x0000334003037816 */ /* 0x001fc60000000001 */
[----:B------:R-:W5:Y:S01]  /*b6760*/  LDL.LU R16, [R1+0x74] ;  /* 0x0000740001107983 */ /* 0x000f620000300800 */
[----:B----4-:R-:W-:-:S03]  /*b6770*/  IMAD.SHL.U32 R7, R26, 0x10, RZ ;  /* 0x000000101a077824 */ /* 0x010fc600078e00ff */
[----:B------:R3:W-:Y:S02]  /*b6780*/  STL [R1+0x198], R0 ;  /* 0x0001980001007387 */ /* 0x0007e40000100800 */
[----:B------:R-:W-:Y:S02]  /*b6790*/  LOP3.LUT R7, R7, 0x70, RZ, 0xc0, !PT ;  /* 0x0000007007077812 */ /* 0x000fe400078ec0ff */
[----:B------:R-:W4:Y:S01]  /*b67a0*/  LDL.LU R12, [R1+0x6c] ;  /* 0x00006c00010c7983 */ /* 0x000f220000300800 */
[----:B------:R-:W-:-:S03]  /*b67b0*/  PRMT R2, R6, 0x5410, R3 ;  /* 0x0000541006027816 */ /* 0x000fc60000000003 */
[----:B------:R-:W4:Y:S04]  /*b67c0*/  LDL.LU R27, [R1+0x78] ;  /* 0x00007800011b7983 */ /* 0x000f280000300800 */
[----:B------:R-:W4:Y:S01]  /*b67d0*/  LDL.LU R26, [R1+0x70] ;  /* 0x00007000011a7983 */ /* 0x000f220000300800 */
[----:B--2---:R-:W-:-:S03]  /*b67e0*/  SHF.R.U32.HI R3, RZ, 0x8, R20 ;  /* 0x00000008ff037819 */ /* 0x004fc60000011614 */
[----:B------:R-:W2:Y:S01]  /*b67f0*/  LDL.LU R22, [R1+0x68] ;  /* 0x0000680001167983 */ /* 0x000ea20000300800 */
[----:B------:R-:W-:Y:S02]  /*b6800*/  LOP3.LUT R3, R3, 0xffff, RZ, 0xc0, !PT ;  /* 0x0000ffff03037812 */ /* 0x000fe400078ec0ff */
[----:B---3--:R-:W-:-:S05]  /*b6810*/  IADD3 R0, PT, PT, R7, R19, R8 ;  /* 0x0000001307007210 */ /* 0x008fca0007ffe008 */
[----:B------:R0:W-:Y:S04]  /*b6820*/  STL [R1+0x3878], R0 ;  /* 0x0038780001007387 */ /* 0x0001e80000100800 */
[----:B------:R1:W-:Y:S04]  /*b6830*/  STL [R1+0x1a4], R2 ;  /* 0x0001a40201007387 */ /* 0x0003e80000100800 */
[----:B0-----:R-:W3:Y:S01]  /*b6840*/  LDL.LU R0, [R1+0x11c] ;  /* 0x00011c0001007983 */ /* 0x001ee20000300800 */
[----:B-1----:R-:W-:-:S03]  /*b6850*/  SHF.R.U32.HI R2, RZ, 0x8, R21 ;  /* 0x00000008ff027819 */ /* 0x002fc60000011615 */
[----:B------:R-:W3:Y:S01]  /*b6860*/  LDL.LU R8, [R1+0x118] ;  /* 0x0001180001087983 */ /* 0x000ee20000300800 */
[----:B------:R-:W-:-:S04]  /*b6870*/  LOP3.LUT R2, R2, 0xffff, RZ, 0xc0, !PT ;  /* 0x0000ffff02027812 */ /* 0x000fc800078ec0ff */
[----:B------:R-:W-:-:S05]  /*b6880*/  PRMT R2, R2, 0x3340, R3 ;  /* 0x0000334002027816 */ /* 0x000fca0000000003 */
[----:B------:R5:W-:Y:S04]  /*b6890*/  STL [R1+0x94], R2 ;  /* 0x0000940201007387 */ /* 0x000be80000100800 */
[----:B------:R-:W3:Y:S04]  /*b68a0*/  LDL.LU R21, [R1+0x114] ;  /* 0x0001140001157983 */ /* 0x000ee80000300800 */
[----:B------:R-:W3:Y:S01]  /*b68b0*/  LDL.LU R20, [R1+0x64] ;  /* 0x0000640001147983 */ /* 0x000ee20000300800 */
[----:B------:R-:W-:Y:S02]  /*b68c0*/  SHF.R.U32.HI R6, RZ, 0x8, R25 ;  /* 0x00000008ff067819 */ /* 0x000fe40000011619 */
[----:B------:R-:W-:-:S02]  /*b68d0*/  SHF.R.U32.HI R7, RZ, 0x8, R28 ;  /* 0x00000008ff077819 */ /* 0x000fc4000001161c */
[----:B------:R-:W-:Y:S02]  /*b68e0*/  LOP3.LUT R6, R6, 0xffff, RZ, 0xc0, !PT ;  /* 0x0000ffff06067812 */ /* 0x000fe400078ec0ff */
[----:B------:R-:W-:Y:S02]  /*b68f0*/  LOP3.LUT R7, R7, 0xffff, RZ, 0xc0, !PT ;  /* 0x0000ffff07077812 */ /* 0x000fe400078ec0ff */
[----:B------:R-:W-:Y:S02]  /*b6900*/  SHF.R.U32.HI R5, RZ, 0x8, R29 ;  /* 0x00000008ff057819 */ /* 0x000fe4000001161d */
[----:B------:R-:W-:Y:S02]  /*b6910*/  PRMT R3, R6, 0x3340, R7 ;  /* 0x0000334006037816 */ /* 0x000fe40000000007 */
[----:B------:R-:W-:Y:S02]  /*b6920*/  SHF.R.U32.HI R4, RZ, 0x8, R23 ;  /* 0x00000008ff047819 */ /* 0x000fe40000011617 */
[----:B------:R-:W-:Y:S01]  /*b6930*/  LOP3.LUT R5, R5, 0xffff, RZ, 0xc0, !PT ;  /* 0x0000ffff05057812 */ /* 0x000fe200078ec0ff */
[----:B------:R-:W3:Y:S01]  /*b6940*/  LDL.LU R23, [R1+0x34] ;  /* 0x0000340001177983 */ /* 0x000ee20000300800 */
[----:B------:R-:W-:-:S03]  /*b6950*/  LOP3.LUT R4, R4, 0xffff, RZ, 0xc0, !PT ;  /* 0x0000ffff04047812 */ /* 0x000fc600078ec0ff */
[----:B------:R-:W3:Y:S01]  /*b6960*/  LDL.LU R25, [R1] ;  /* 0x0000000001197983 */ /* 0x000ee20000300800 */
[----:B------:R-:W-:Y:S02]  /*b6970*/  PRMT R29, R5, 0x3340, R1 ;  /* 0x00003340051d7816 */ /* 0x000fe40000000001 */
[----:B-----5:R-:W-:Y:S01]  /*b6980*/  SHF.R.U32.HI R2, RZ, 0x8, R17 ;  /* 0x00000008ff027819 */ /* 0x020fe20000011611 */
[----:B------:R0:W-:Y:S01]  /*b6990*/  STL [R1+0x90], R3 ;  /* 0x0000900301007387 */ /* 0x0001e20000100800 */
[----:B----4-:R-:W-:Y:S02]  /*b69a0*/  SHF.R.U32.HI R5, RZ, 0x8, R27 ;  /* 0x00000008ff057819 */ /* 0x010fe4000001161b */
[----:B------:R-:W-:Y:S01]  /*b69b0*/  SHF.R.U32.HI R6, RZ, 0x8, R26 ;  /* 0x00000008ff067819 */ /* 0x000fe2000001161a */
[----:B------:R-:W4:Y:S01]  /*b69c0*/  LDL.LU R19, [R1+0xe8] ;  /* 0x0000e80001137983 */ /* 0x000f220000300800 */
[----:B------:R-:W-:Y:S02]  /*b69d0*/  PRMT R28, R4, 0x3340, R1 ;  /* 0x00003340041c7816 */ /* 0x000fe40000000001 */
[----:B0-----:R-:W-:Y:S01]  /*b69e0*/  SHF.R.U32.HI R3, RZ, 0x8, R16 ;  /* 0x00000008ff037819 */ /* 0x001fe20000011610 */
[----:B------:R-:W5:Y:S01]  /*b69f0*/  LDL.LU R18, [R1+0x54] ;  /* 0x0000540001127983 */ /* 0x000f620000300800 */
[----:B------:R-:W-:-:S02]  /*b6a00*/  LOP3.LUT R2, R2, 0xffff, RZ, 0xc0, !PT ;  /* 0x0000ffff02027812 */ /* 0x000fc400078ec0ff */
[----:B------:R-:W-:Y:S01]  /*b6a10*/  LOP3.LUT R3, R3, 0xffff, RZ, 0xc0, !PT ;  /* 0x0000ffff03037812 */ /* 0x000fe200078ec0ff */
[----:B------:R-:W5:Y:S01]  /*b6a20*/  LDL.LU R17, [R1+0x4c] ;  /* 0x00004c0001117983 */ /* 0x000f620000300800 */
[----:B------:R-:W-:Y:S02]  /*b6a30*/  SHF.R.U32.HI R4, RZ, 0x8, R12 ;  /* 0x00000008ff047819 */ /* 0x000fe4000001160c */
[----:B------:R-:W-:Y:S01]  /*b6a40*/  LOP3.LUT R6, R6, 0xffff, RZ, 0xc0, !PT ;  /* 0x0000ffff06067812 */ /* 0x000fe200078ec0ff */
[----:B------:R-:W5:Y:S01]  /*b6a50*/  LDL.LU R16, [R1+0x5c] ;  /* 0x00005c0001107983 */ /* 0x000f620000300800 */
[----:B------:R-:W-:Y:S02]  /*b6a60*/  LOP3.LUT R5, R5, 0xffff, RZ, 0xc0, !PT ;  /* 0x0000ffff05057812 */ /* 0x000fe400078ec0ff */
[----:B------:R-:W-:Y:S01]  /*b6a70*/  PRMT R3, R2, 0x3340, R3 ;  /* 0x0000334002037816 */ /* 0x000fe20000000003 */
[----:B------:R-:W5:Y:S01]  /*b6a80*/  LDL.LU R12, [R1+0x48] ;  /* 0x00004800010c7983 */ /* 0x000f620000300800 */
[----:B------:R-:W-:-:S02]  /*b6a90*/  LOP3.LUT R4, R4, 0xffff, RZ, 0xc0, !PT ;  /* 0x0000ffff04047812 */ /* 0x000fc400078ec0ff */
[----:B------:R-:W-:Y:S02]  /*b6aa0*/  PRMT R2, R5, 0x3340, R6 ;  /* 0x0000334005027816 */ /* 0x000fe40000000006 */
[----:B--2---:R-:W-:Y:S02]  /*b6ab0*/  SHF.R.U32.HI R7, RZ, 0x8, R22 ;  /* 0x00000008ff077819 */ /* 0x004fe40000011616 */
[----:B------:R-:W2:Y:S01]  /*b6ac0*/  LDL.LU R22, [R1+0x44] ;  /* 0x0000440001167983 */ /* 0x000ea20000300800 */
[----:B------:R-:W-:-:S03]  /*b6ad0*/  PRMT R27, R4, 0x3340, R1 ;  /* 0x00003340041b7816 */ /* 0x000fc60000000001 */
[----:B------:R-:W-:Y:S04]  /*b6ae0*/  STL [R1+0x88], R3 ;  /* 0x0000880301007387 */ /* 0x000fe80000100800 */
[----:B------:R0:W-:Y:S01]  /*b6af0*/  STL [R1+0x8c], R2 ;  /* 0x00008c0201007387 */ /* 0x0001e20000100800 */
[----:B---3--:R-:W-:-:S03]  /*b6b00*/  SHF.R.U32.HI R4, RZ, 0x8, R8 ;  /* 0x00000008ff047819 */ /* 0x008fc60000011608 */
[----:B------:R-:W3:Y:S01]  /*b6b10*/  LDL.LU R8, [R1+0x134] ;  /* 0x0001340001087983 */ /* 0x000ee20000300800 */
[----:B0-----:R-:W-:-:S03]  /*b6b20*/  SHF.R.U32.HI R2, RZ, 0x8, R21 ;  /* 0x00000008ff027819 */ /* 0x001fc60000011615 */
[----:B------:R-:W3:Y:S01]  /*b6b30*/  LDL.LU R21, [R1+0x12c] ;  /* 0x00012c0001157983 */ /* 0x000ee20000300800 */
[----:B------:R-:W-:-:S03]  /*b6b40*/  SHF.R.U32.HI R5, RZ, 0x8, R20 ;  /* 0x00000008ff057819 */ /* 0x000fc60000011614 */
[----:B------:R-:W3:Y:S01]  /*b6b50*/  LDL.LU R20, [R1+0x120] ;  /* 0x0001200001147983 */ /* 0x000ee20000300800 */
[----:B------:R-:W-:Y:S02]  /*b6b60*/  SHF.R.U32.HI R3, RZ, 0x8, R0 ;  /* 0x00000008ff037819 */ /* 0x000fe40000011600 */
[----:B------:R-:W-:Y:S02]  /*b6b70*/  LOP3.LUT R4, R4, 0xffff, RZ, 0xc0, !PT ;  /* 0x0000ffff04047812 */ /* 0x000fe400078ec0ff */
[----:B------:R-:W-:Y:S02]  /*b6b80*/  LOP3.LUT R3, R3, 0xffff, RZ, 0xc0, !PT ;  /* 0x0000ffff03037812 */ /* 0x000fe400078ec0ff */
[----:B------:R-:W-:Y:S02]  /*b6b90*/  LOP3.LUT R7, R7, 0xffff, RZ, 0xc0, !PT ;  /* 0x0000ffff07077812 */ /* 0x000fe400078ec0ff */
[----:B------:R-:W-:Y:S02]  /*b6ba0*/  LOP3.LUT R5, R5, 0xffff, RZ, 0xc0, !PT ;  /* 0x0000ffff05057812 */ /* 0x000fe400078ec0ff */
[----:B------:R-:W-:-:S02]  /*b6bb0*/  SHF.R.U32.HI R6, RZ, 0x8, R23 ;  /* 0x00000008ff067819 */ /* 0x000fc40000011617 */
[----:B------:R-:W-:Y:S02]  /*b6bc0*/  PRMT R3, R3, 0x3340, R4 ;  /* 0x0000334003037816 */ /* 0x000fe40000000004 */
[----:B------:R-:W-:Y:S02]  /*b6bd0*/  LOP3.LUT R6, R6, 0xffff, RZ, 0xc0, !PT ;  /* 0x0000ffff06067812 */ /* 0x000fe400078ec0ff */
[----:B------:R-:W-:Y:S02]  /*b6be0*/  PRMT R26, R7, 0x3340, R1 ;  /* 0x00003340071a7816 */ /* 0x000fe40000000001 */
[----:B------:R-:W-:Y:S02]  /*b6bf0*/  LOP3.LUT R2, R2, 0xffff, RZ, 0xc0, !PT ;  /* 0x0000ffff02027812 */ /* 0x000fe400078ec0ff */
[----:B------:R-:W-:Y:S01]  /*b6c00*/  SHF.R.U32.HI R7, RZ, 0x8, R25 ;  /* 0x00000008ff077819 */ /* 0x000fe20000011619 */
[----:B------:R5:W-:Y:S01]  /*b6c10*/  STL [R1+0x80], R3 ;  /* 0x0000800301007387 */ /* 0x000be20000100800 */
[----:B------:R-:W-:-:S02]  /*b6c20*/  PRMT R0, R5, 0x3340, R6 ;  /* 0x0000334005007816 */ /* 0x000fc40000000006 */
[----:B------:R-:W-:Y:S02]  /*b6c30*/  PRMT R25, R2, 0x3340, R1 ;  /* 0x0000334002197816 */ /* 0x000fe40000000001 */
[----:B------:R-:W-:Y:S02]  /*b6c40*/  LOP3.LUT R7, R7, 0xffff, RZ, 0xc0, !PT ;  /* 0x0000ffff07077812 */ /* 0x000fe400078ec0ff */
[----:B----4-:R-:W-:Y:S02]  /*b6c50*/  SHF.R.U32.HI R2, RZ, 0x8, R19 ;  /* 0x00000008ff027819 */ /* 0x010fe40000011613 */
[----:B-----5:R-:W-:Y:S02]  /*b6c60*/  SHF.R.U32.HI R3, RZ, 0x8, R18 ;  /* 0x00000008ff037819 */ /* 0x020fe40000011612 */
[----:B------:R-:W-:Y:S02]  /*b6c70*/  SHF.R.U32.HI R4, RZ, 0x8, R17 ;  /* 0x00000008ff047819 */ /* 0x000fe40000011611 */
[----:B------:R-:W-:-:S02]  /*b6c80*/  SHF.R.U32.HI R5, RZ, 0x8, R16 ;  /* 0x00000008ff057819 */ /* 0x000fc40000011610 */
[----:B------:R-:W-:Y:S02]  /*b6c90*/  SHF.R.U32.HI R6, RZ, 0x8, R12 ;  /* 0x00000008ff067819 */ /* 0x000fe4000001160c */
[----:B------:R-:W-:Y:S02]  /*b6ca0*/  LOP3.LUT R4, R4, 0xffff, RZ, 0xc0, !PT ;  /* 0x0000ffff04047812 */ /* 0x000fe400078ec0ff */
[----:B------:R-:W-:Y:S02]  /*b6cb0*/  LOP3.LUT R6, R6, 0xffff, RZ, 0xc0, !PT ;  /* 0x0000ffff06067812 */ /* 0x000fe400078ec0ff */
[----:B------:R-:W-:Y:S02]  /*b6cc0*/  LOP3.LUT R5, R5, 0xffff, RZ, 0xc0, !PT ;  /* 0x0000ffff05057812 */ /* 0x000fe400078ec0ff */
[----:B------:R-:W-:Y:S02]  /*b6cd0*/  PRMT R23, R7, 0x3340, R1 ;  /* 0x0000334007177816 */ /* 0x000fe40000000001 */
[----:B------:R-:W-:-:S02]  /*b6ce0*/  LOP3.LUT R3, R3, 0xffff, RZ, 0xc0, !PT ;  /* 0x0000ffff03037812 */ /* 0x000fc400078ec0ff */
[----:B------:R-:W-:Y:S01]  /*b6cf0*/  LOP3.LUT R2, R2, 0xffff, RZ, 0xc0, !PT ;  /* 0x0000ffff02027812 */ /* 0x000fe200078ec0ff */
[----:B------:R0:W-:Y:S01]  /*b6d00*/  STL [R1+0x84], R0 ;  /* 0x0000840001007387 */ /* 0x0001e20000100800 */
[----:B--2---:R-:W-:Y:S02]  /*b6d10*/  SHF.R.U32.HI R7, RZ, 0x8, R22 ;  /* 0x00000008ff077819 */ /* 0x004fe40000011616 */
[----:B------:R-:W-:Y:S01]  /*b6d20*/  PRMT R22, R4, 0x3340, R1 ;  /* 0x0000334004167816 */ /* 0x000fe20000000001 */
[----:B------:R-:W2:Y:S01]  /*b6d30*/  LDL.LU R19, [R1+0x60] ;  /* 0x0000600001137983 */ /* 0x000ea20000300800 */
[----:B------:R-:W-:Y:S02]  /*b6d40*/  PRMT R2, R2, 0x3340, R3 ;  /* 0x0000334002027816 */ /* 0x000fe40000000003 */
[----:B0-----:R-:W-:-:S03]  /*b6d50*/  PRMT R0, R5, 0x3340, R6 ;  /* 0x0000334005007816 */ /* 0x001fc60000000006 */
[----:B------:R0:W-:Y:S04]  /*b6d60*/  STL [R1+0x6c], R2 ;  /* 0x00006c0201007387 */ /* 0x0001e80000100800 */
[----:B------:R-:W4:Y:S04]  /*b6d70*/  LDL.LU R18, [R1+0x58] ;  /* 0x0000580001127983 */ /* 0x000f280000300800 */
[----:B------:R1:W-:Y:S01]  /*b6d80*/  STL [R1+0x7c], R0 ;  /* 0x00007c0001007387 */ /* 0x0003e20000100800 */
[----:B------:R-:W-:Y:S02]  /*b6d90*/  SHF.R.U32.HI R15, RZ, 0x8, R15 ;  /* 0x00000008ff0f7819 */ /* 0x000fe4000001160f */
[----:B------:R-:W-:-:S02]  /*b6da0*/  SHF.R.U32.HI R13, RZ, 0x8, R13 ;  /* 0x00000008ff0d7819 */ /* 0x000fc4000001160d */
[----:B------:R-:W-:Y:S02]  /*b6db0*/  LOP3.LUT R15, R15, 0xffff, RZ, 0xc0, !PT ;  /* 0x0000ffff0f0f7812 */ /* 0x000fe400078ec0ff */
[----:B------:R-:W-:Y:S02]  /*b6dc0*/  LOP3.LUT R13, R13, 0xffff, RZ, 0xc0, !PT ;  /* 0x0000ffff0d0d7812 */ /* 0x000fe400078ec0ff */
[----:B------:R-:W-:-:S04]  /*b6dd0*/  LOP3.LUT R7, R7, 0xffff, RZ, 0xc0, !PT ;  /* 0x0000ffff07077812 */ /* 0x000fc800078ec0ff */
[----:B0-----:R-:W-:Y:S02]  /*b6de0*/  PRMT R2, R7, 0x3340, R1 ;  /* 0x0000334007027816 */ /* 0x001fe40000000001 */
[----:B---3--:R-:W-:-:S04]  /*b6df0*/  SHF.R.U32.HI R4, RZ, 0x8, R8 ;  /* 0x00000008ff047819 */ /* 0x008fc80000011608 */
[----:B------:R-:W-:Y:S02]  /*b6e00*/  LOP3.LUT R4, R4, 0xffff, RZ, 0xc0, !PT ;  /* 0x0000ffff04047812 */ /* 0x000fe400078ec0ff */
[----:B------:R-:W-:-:S04]  /*b6e10*/  SHF.R.U32.HI R5, RZ, 0x8, R21 ;  /* 0x00000008ff057819 */ /* 0x000fc80000011615 */
[----:B------:R-:W-:-:S04]  /*b6e20*/  LOP3.LUT R5, R5, 0xffff, RZ, 0xc0, !PT ;  /* 0x0000ffff05057812 */ /* 0x000fc800078ec0ff */
[----:B-1----:R-:W-:Y:S02]  /*b6e30*/  PRMT R0, R4, 0x3340, R5 ;  /* 0x0000334004007816 */ /* 0x002fe40000000005 */
[----:B------:R-:W3:Y:S01]  /*b6e40*/  LDL.LU R4, [R1+0x104] ;  /* 0x0001040001047983 */ /* 0x000ee20000300800 */
[----:B------:R-:W-:-:S04]  /*b6e50*/  SHF.R.U32.HI R3, RZ, 0x8, R20 ;  /* 0x00000008ff037819 */ /* 0x000fc80000011614 */
[----:B------:R-:W-:-:S04]  /*b6e60*/  LOP3.LUT R3, R3, 0xffff, RZ, 0xc0, !PT ;  /* 0x0000ffff03037812 */ /* 0x000fc800078ec0ff */
[----:B------:R-:W-:Y:S01]  /*b6e70*/  PRMT R21, R3, 0x3340, R1 ;  /* 0x0000334003157816 */ /* 0x000fe20000000001 */
[----:B------:R0:W-:Y:S01]  /*b6e80*/  STL [R1+0x1c], R0 ;  /* 0x00001c0001007387 */ /* 0x0001e20000100800 */
[----:B------:R-:W-:-:S03]  /*b6e90*/  PRMT R3, R15, 0x3340, R13 ;  /* 0x000033400f037816 */ /* 0x000fc6000000000d */
[----:B------:R-:W-:Y:S04]  /*b6ea0*/  STL [R1+0x38bc], R21 ;  /* 0x0038bc1501007387 */ /* 0x000fe80000100800 */
[----:B------:R-:W5:Y:S04]  /*b6eb0*/  LDL.LU R7, [R1+0x130] ;  /* 0x0001300001077983 */ /* 0x000f680000300800 */
[----:B0-----:R-:W5:Y:S04]  /*b6ec0*/  LDL.LU R0, [R1+0x128] ;  /* 0x0001280001007983 */ /* 0x001f680000300800 */
[----:B------:R0:W-:Y:S04]  /*b6ed0*/  STL [R1+0x54], R3 ;  /* 0x0000540301007387 */ /* 0x0001e80000100800 */
[----:B------:R-:W5:Y:S04]  /*b6ee0*/  LDL.LU R17, [R1+0x108] ;  /* 0x0001080001117983 */ /* 0x000f680000300800 */
[----:B------:R-:W5:Y:S04]  /*b6ef0*/  LDL.LU R16, [R1+0xfc] ;  /* 0x0000fc0001107983 */ /* 0x000f680000300800 */
[----:B------:R-:W5:Y:S04]  /*b6f00*/  LDL.LU R12, [R1+0xf8] ;  /* 0x0000f800010c7983 */ /* 0x000f680000300800 */
[----:B------:R-:W5:Y:S01]  /*b6f10*/  LDL.LU R8, [R1+0xe4] ;  /* 0x0000e40001087983 */ /* 0x000f620000300800 */
[----:B------:R-:W-:-:S02]  /*b6f20*/  SHF.R.U32.HI R14, RZ, 0x8, R14 ;  /* 0x00000008ff0e7819 */ /* 0x000fc4000001160e */
[----:B------:R-:W-:Y:S02]  /*b6f30*/  SHF.R.U32.HI R5, RZ, 0x8, R9 ;  /* 0x00000008ff057819 */ /* 0x000fe40000011609 */
[----:B------:R-:W-:Y:S02]  /*b6f40*/  LOP3.LUT R14, R14, 0xffff, RZ, 0xc0, !PT ;  /* 0x0000ffff0e0e7812 */ /* 0x000fe400078ec0ff */
[----:B0-----:R-:W-:Y:S02]  /*b6f50*/  SHF.R.U32.HI R3, RZ, 0x8, R11 ;  /* 0x00000008ff037819 */ /* 0x001fe4000001160b */
[----:B------:R-:W-:Y:S02]  /*b6f60*/  LOP3.LUT R5, R5, 0xffff, RZ, 0xc0, !PT ;  /* 0x0000ffff05057812 */ /* 0x000fe400078ec0ff */
[----:B--2---:R-:W-:-:S04]  /*b6f70*/  SHF.R.U32.HI R6, RZ, 0x8, R19 ;  /* 0x00000008ff067819 */ /* 0x004fc80000011613 */
[----:B------:R-:W-:Y:S02]  /*b6f80*/  LOP3.LUT R6, R6, 0xffff, RZ, 0xc0, !PT ;  /* 0x0000ffff06067812 */ /* 0x000fe400078ec0ff */
[----:B------:R-:W-:Y:S02]  /*b6f90*/  PRMT R20, R14, 0x3340, R1 ;  /* 0x000033400e147816 */ /* 0x000fe40000000001 */
[----:B------:R-:W-:Y:S02]  /*b6fa0*/  LOP3.LUT R3, R3, 0xffff, RZ, 0xc0, !PT ;  /* 0x0000ffff03037812 */ /* 0x000fe400078ec0ff */
[----:B------:R-:W-:Y:S01]  /*b6fb0*/  PRMT R5, R6, 0x3340, R5 ;  /* 0x0000334006057816 */ /* 0x000fe20000000005 */
[----:B------:R-:W-:Y:S01]  /*b6fc0*/  STL [R1+0x38b8], R20 ;  /* 0x0038b81401007387 */ /* 0x000fe20000100800 */
[----:B------:R-:W-:-:S03]  /*b6fd0*/  SHF.R.U32.HI R19, RZ, 0x8, R10 ;  /* 0x00000008ff137819 */ /* 0x000fc6000001160a */
[----:B------:R0:W-:Y:S04]  /*b6fe0*/  STL [R1+0x14], R5 ;  /* 0x0000140501007387 */ /* 0x0001e80000100800 */
[----:B------:R-:W2:Y:S04]  /*b6ff0*/  LDL.LU R11, [R1+0x50] ;  /* 0x00005000010b7983 */ /* 0x000ea80000300800 */
[----:B------:R-:W2:Y:S01]  /*b7000*/  LDL.LU R10, [R1+0x3c] ;  /* 0x00003c00010a7983 */ /* 0x000ea20000300800 */
[----:B----4-:R-:W-:-:S04]  /*b7010*/  SHF.R.U32.HI R18, RZ, 0x8, R18 ;  /* 0x00000008ff127819 */ /* 0x010fc80000011612 */
[----:B------:R-:W-:-:S04]  /*b7020*/  LOP3.LUT R18, R18, 0xffff, RZ, 0xc0, !PT ;  /* 0x0000ffff12127812 */ /* 0x000fc800078ec0ff */
[----:B------:R-:W-:Y:S02]  /*b7030*/  PRMT R18, R18, 0x3340, R1 ;  /* 0x0000334012127816 */ /* 0x000fe40000000001 */
[----:B---3--:R-:W-:-:S04]  /*b7040*/  SHF.R.U32.HI R4, RZ, 0x8, R4 ;  /* 0x00000008ff047819 */ /* 0x008fc80000011604 */
[----:B------:R-:W-:-:S04]  /*b7050*/  LOP3.LUT R4, R4, 0xffff, RZ, 0xc0, !PT ;  /* 0x0000ffff04047812 */ /* 0x000fc800078ec0ff */
[----:B------:R-:W-:-:S05]  /*b7060*/  PRMT R3, R4, 0x3340, R3 ;  /* 0x0000334004037816 */ /* 0x000fca0000000003 */
[----:B------:R1:W-:Y:S04]  /*b7070*/  STL [R1+0x18], R3 ;  /* 0x0000180301007387 */ /* 0x0003e80000100800 */
[----:B------:R-:W3:Y:S04]  /*b7080*/  LDL.LU R15, [R1+0x30] ;  /* 0x00003000010f7983 */ /* 0x000ee80000300800 */
[----:B------:R-:W4:Y:S04]  /*b7090*/  LDL.LU R9, [R1+0xf4] ;  /* 0x0000f40001097983 */ /* 0x000f280000300800 */
[----:B------:R-:W4:Y:S04]  /*b70a0*/  LDL.LU R14, [R1+0x28] ;  /* 0x00002800010e7983 */ /* 0x000f280000300800 */
[----:B------:R-:W4:Y:S01]  /*b70b0*/  LDL.LU R13, [R1+0x40] ;  /* 0x00004000010d7983 */ /* 0x000f220000300800 */
[----:B-----5:R-:W-:-:S02]  /*b70c0*/  SHF.R.U32.HI R6, RZ, 0x8, R7 ;  /* 0x00000008ff067819 */ /* 0x020fc40000011607 */
[----:B0-----:R-:W-:Y:S02]  /*b70d0*/  SHF.R.U32.HI R5, RZ, 0x8, R0 ;  /* 0x00000008ff057819 */ /* 0x001fe40000011600 */
[----:B------:R-:W-:Y:S02]  /*b70e0*/  SHF.R.U32.HI R4, RZ, 0x8, R16 ;  /* 0x00000008ff047819 */ /* 0x000fe40000011610 */
[----:B------:R-:W-:Y:S02]  /*b70f0*/  LOP3.LUT R5, R5, 0xffff, RZ, 0xc0, !PT ;  /* 0x0000ffff05057812 */ /* 0x000fe400078ec0ff */
[----:B-1----:R-:W-:Y:S02]  /*b7100*/  SHF.R.U32.HI R3, RZ, 0x8, R12 ;  /* 0x00000008ff037819 */ /* 0x002fe4000001160c */
[----:B------:R-:W-:Y:S02]  /*b7110*/  LOP3.LUT R6, R6, 0xffff, RZ, 0xc0, !PT ;  /* 0x0000ffff06067812 */ /* 0x000fe400078ec0ff */
[----:B------:R-:W-:-:S02]  /*b7120*/  LOP3.LUT R3, R3, 0xffff, RZ, 0xc0, !PT ;  /* 0x0000ffff03037812 */ /* 0x000fc400078ec0ff */
[----:B------:R-:W-:Y:S02]  /*b7130*/  LOP3.LUT R4, R4, 0xffff, RZ, 0xc0, !PT ;  /* 0x0000ffff04047812 */ /* 0x000fe400078ec0ff */
[----:B------:R-:W-:Y:S01]  /*b7140*/  PRMT R5, R6, 0x3340, R5 ;  /* 0x0000334006057816 */ /* 0x000fe20000000005 */
[----:B------:R-:W-:Y:S01]  /*b7150*/  STL [R1+0x38b4], R18 ;  /* 0x0038b41201007387 */ /* 0x000fe20000100800 */
[----:B------:R-:W-:Y:S02]  /*b7160*/  PRMT R0, R4, 0x3340, R3 ;  /* 0x0000334004007816 */ /* 0x000fe40000000003 */
[----:B------:R-:W-:Y:S01]  /*b7170*/  SHF.R.U32.HI R16, RZ, 0x8, R8 ;  /* 0x00000008ff107819 */ /* 0x000fe20000011608 */
[----:B------:R-:W-:Y:S04]  /*b7180*/  STL [R1+0x20], R5 ;  /* 0x0000200501007387 */ /* 0x000fe80000100800 */
[----:B------:R-:W5:Y:S04]  /*b7190*/  LDL.LU R8, [R1+0x138] ;  /* 0x0001380001087983 */ /* 0x000f680000300800 */
[----:B------:R-:W5:Y:S04]  /*b71a0*/  LDL.LU R7, [R1+0x124] ;  /* 0x0001240001077983 */ /* 0x000f680000300800 */
[----:B------:R0:W-:Y:S04]  /*b71b0*/  STL [R1+0x70], R0 ;  /* 0x0000700001007387 */ /* 0x0001e80000100800 */
[----:B------:R-:W5:Y:S04]  /*b71c0*/  LDL.LU R20, [R1+0x110] ;  /* 0x0001100001147983 */ /* 0x000f680000300800 */
[----:B------:R-:W5:Y:S04]  /*b71d0*/  LDL.LU R21, [R1+0xe0] ;  /* 0x0000e00001157983 */ /* 0x000f680000300800 */
[----:B0-----:R-:W5:Y:S01]  /*b71e0*/  LDL.LU R0, [R1+0xd8] ;  /* 0x0000d80001007983 */ /* 0x001f620000300800 */
[----:B--2---:R-:W-:-:S02]  /*b71f0*/  SHF.R.U32.HI R6, RZ, 0x8, R11 ;  /* 0x00000008ff067819 */ /* 0x004fc4000001160b */
[----:B------:R-:W-:Y:S01]  /*b7200*/  LOP3.LUT R16, R16, 0xffff, RZ, 0xc0, !PT ;  /* 0x0000ffff10107812 */ /* 0x000fe200078ec0ff */
[----:B------:R-:W2:Y:S01]  /*b7210*/  LDL.LU R12, [R1+0x38] ;  /* 0x00003800010c7983 */ /* 0x000ea20000300800 */
[----:B------:R-:W-:Y:S02]  /*b7220*/  SHF.R.U32.HI R5, RZ, 0x8, R10 ;  /* 0x00000008ff057819 */ /* 0x000fe4000001160a */
[----:B------:R-:W-:Y:S02]  /*b7230*/  LOP3.LUT R6, R6, 0xffff, RZ, 0xc0, !PT ;  /* 0x0000ffff06067812 */ /* 0x000fe400078ec0ff */
[----:B------:R-:W-:Y:S02]  /*b7240*/  LOP3.LUT R5, R5, 0xffff, RZ, 0xc0, !PT ;  /* 0x0000ffff05057812 */ /* 0x000fe400078ec0ff */
[----:B------:R-:W-:Y:S02]  /*b7250*/  PRMT R16, R16, 0x3340, R1 ;  /* 0x0000334010107816 */ /* 0x000fe40000000001 */
[----:B------:R-:W-:-:S03]  /*b7260*/  PRMT R5, R6, 0x3340, R5 ;  /* 0x0000334006057816 */ /* 0x000fc60000000005 */
[----:B------:R0:W-:Y:S04]  /*b7270*/  STL [R1+0x38b0], R16 ;  /* 0x0038b01001007387 */ /* 0x0001e80000100800 */
[----:B0-----:R-:W2:Y:S04]  /*b7280*/  LDL.LU R16, [R1+0x2c] ;  /* 0x00002c0001107983 */ /* 0x001ea80000300800 */
[----:B------:R-:W2:Y:S04]  /*b7290*/  LDL.LU R11, [R1+0xf0] ;  /* 0x0000f000010b7983 */ /* 0x000ea80000300800 */
[----:B------:R-:W-:Y:S04]  /*b72a0*/  STL [R1+0x74], R5 ;  /* 0x0000740501007387 */ /* 0x000fe80000100800 */
[----:B------:R-:W2:Y:S01]  /*b72b0*/  LDL.LU R10, [R1+0x10] ;  /* 0x00001000010a7983 */ /* 0x000ea20000300800 */
[----:B---3--:R-:W-:-:S02]  /*b72c0*/  SHF.R.U32.HI R15, RZ, 0x8, R15 ;  /* 0x00000008ff0f7819 */ /* 0x008fc4000001160f */
[----:B----4-:R-:W-:Y:S02]  /*b72d0*/  SHF.R.U32.HI R4, RZ, 0x8, R9 ;  /* 0x00000008ff047819 */ /* 0x010fe40000011609 */
[----:B------:R-:W-:Y:S02]  /*b72e0*/  SHF.R.U32.HI R3, RZ, 0x8, R14 ;  /* 0x00000008ff037819 */ /* 0x000fe4000001160e */
[----:B------:R-:W-:Y:S02]  /*b72f0*/  LOP3.LUT R15, R15, 0xffff, RZ, 0xc0, !PT ;  /* 0x0000ffff0f0f7812 */ /* 0x000fe400078ec0ff */
[----:B------:R-:W-:Y:S02]  /*b7300*/  SHF.R.U32.HI R14, RZ, 0x8, R13 ;  /* 0x00000008ff0e7819 */ /* 0x000fe4000001160d */
[----:B------:R-:W-:Y:S01]  /*b7310*/  LOP3.LUT R3, R3, 0xffff, RZ, 0xc0, !PT ;  /* 0x0000ffff03037812 */ /* 0x000fe200078ec0ff */
[----:B------:R-:W3:Y:S01]  /*b7320*/  LDL.LU R13, [R1+0xd4] ;  /* 0x0000d400010d7983 */ /* 0x000ee20000300800 */
[----:B------:R-:W-:-:S02]  /*b7330*/  LOP3.LUT R14, R14, 0xffff, RZ, 0xc0, !PT ;  /* 0x0000ffff0e0e7812 */ /* 0x000fc400078ec0ff */
[----:B------:R-:W-:Y:S02]  /*b7340*/  LOP3.LUT R4, R4, 0xffff, RZ, 0xc0, !PT ;  /* 0x0000ffff04047812 */ /* 0x000fe400078ec0ff */
[--C-:B------:R-:W-:Y:S02]  /*b7350*/  PRMT R15, R15, 0x3340, R1.reuse ;  /* 0x000033400f0f7816 */ /* 0x100fe40000000001 */
[----:B------:R-:W-:Y:S02]  /*b7360*/  PRMT R14, R14, 0x3340, R1 ;  /* 0x000033400e0e7816 */ /* 0x000fe40000000001 */
[----:B------:R-:W-:Y:S01]  /*b7370*/  PRMT R3, R4, 0x3340, R3 ;  /* 0x0000334004037816 */ /* 0x000fe20000000003 */
[----:B------:R0:W-:Y:S04]  /*b7380*/  STL [R1+0x38ac], R15 ;  /* 0x0038ac0f01007387 */ /* 0x0001e80000100800 */
[----:B0-----:R-:W4:Y:S04]  /*b7390*/  LDL.LU R15, [R1+0xc0] ;  /* 0x0000c000010f7983 */ /* 0x001f280000300800 */
[----:B------:R0:W-:Y:S04]  /*b73a0*/  STL [R1+0x38a8], R14 ;  /* 0x0038a80e01007387 */ /* 0x0001e80000100800 */
[----:B------:R-:W-:Y:S04]  /*b73b0*/  STL [R1+0x78], R3 ;  /* 0x0000780301007387 */ /* 0x000fe80000100800 */
[----:B0-----:R-:W3:Y:S01]  /*b73c0*/  LDL.LU R14, [R1+0xc8] ;  /* 0x0000c800010e7983 */ /* 0x001ee20000300800 */
[----:B-----5:R-:W-:-:S02]  /*b73d0*/  SHF.R.U32.HI R8, RZ, 0x8, R8 ;  /* 0x00000008ff087819 */ /* 0x020fc40000011608 */
[----:B------:R-:W-:Y:S01]  /*b73e0*/  SHF.R.U32.HI R7, RZ, 0x8, R7 ;  /* 0x00000008ff077819 */ /* 0x000fe20000011607 */
[----:B------:R-:W5:Y:S01]  /*b73f0*/  LDL.LU R18, [R1+0x140] ;  /* 0x0001400001127983 */ /* 0x000f620000300800 */
[----:B------:R-:W-:Y:S02]  /*b7400*/  SHF.R.U32.HI R6, RZ, 0x8, R20 ;  /* 0x00000008ff067819 */ /* 0x000fe40000011614 */
[----:B------:R-:W-:Y:S02]  /*b7410*/  LOP3.LUT R7, R7, 0xffff, RZ, 0xc0, !PT ;  /* 0x0000ffff07077812 */ /* 0x000fe400078ec0ff */
[----:B------:R-:W-:Y:S02]  /*b7420*/  LOP3.LUT R8, R8, 0xffff, RZ, 0xc0, !PT ;  /* 0x0000ffff08087812 */ /* 0x000fe400078ec0ff */
[----:B------:R-:W-:Y:S02]  /*b7430*/  LOP3.LUT R6, R6, 0xffff, RZ, 0xc0, !PT ;  /* 0x0000ffff06067812 */ /* 0x000fe400078ec0ff */
[----:B------:R-:W-:-:S02]  /*b7440*/  PRMT R7, R8, 0x3340, R7 ;  /* 0x0000334008077816 */ /* 0x000fc40000000007 */
[----:B------:R-:W-:Y:S02]  /*b7450*/  SHF.R.U32.HI R4, RZ, 0x8, R0 ;  /* 0x00000008ff047819 */ /* 0x000fe40000011600 */
[----:B------:R-:W-:Y:S01]  /*b7460*/  PRMT R0, R6, 0x3340, R1 ;  /* 0x0000334006007816 */ /* 0x000fe20000000001 */
[----:B------:R-:W-:Y:S04]  /*b7470*/  STL [R1+0x64], R7 ;  /* 0x0000640701007387 */ /* 0x000fe80000100800 */
[----:B------:R-:W5:Y:S04]  /*b7480*/  LDL.LU R9, [R1+0x13c] ;  /* 0x00013c0001097983 */ /* 0x000f680000300800 */
[----:B------:R0:W-:Y:S04]  /*b7490*/  STL [R1+0x24], R0 ;  /* 0x0000240001007387 */ /* 0x0001e80000100800 */
[----:B------:R-:W5:Y:S01]  /*b74a0*/  LDL.LU R20, [R1+0x10c] ;  /* 0x00010c0001147983 */ /* 0x000f620000300800 */
[----:B------:R-:W-:-:S03]  /*b74b0*/  SHF.R.U32.HI R5, RZ, 0x8, R21 ;  /* 0x00000008ff057819 */ /* 0x000fc60000011615 */
[----:B------:R-:W5:Y:S04]  /*b74c0*/  LDL.LU R21, [R1+0xec] ;  /* 0x0000ec0001157983 */ /* 0x000f680000300800 */
[----:B0-----:R-:W5:Y:S01]  /*b74d0*/  LDL.LU R0, [R1+0xdc] ;  /* 0x0000dc0001007983 */ /* 0x001f620000300800 */
[----:B--2---:R-:W-:Y:S02]  /*b74e0*/  SHF.R.U32.HI R3, RZ, 0x8, R12 ;  /* 0x00000008ff037819 */ /* 0x004fe4000001160c */
[----:B------:R-:W-:Y:S01]  /*b74f0*/  LOP3.LUT R4, R4, 0xffff, RZ, 0xc0, !PT ;  /* 0x0000ffff04047812 */ /* 0x000fe200078ec0ff */
[----:B------:R-:W2:Y:S01]  /*b7500*/  LDL.LU R12, [R1+0xd0] ;  /* 0x0000d000010c7983 */ /* 0x000ea20000300800 */
[----:B------:R-:W-:Y:S02]  /*b7510*/  LOP3.LUT R5, R5, 0xffff, RZ, 0xc0, !PT ;  /* 0x0000ffff05057812 */ /* 0x000fe400078ec0ff */
[----:B------:R-:W-:-:S02]  /*b7520*/  LOP3.LUT R3, R3, 0xffff, RZ, 0xc0, !PT ;  /* 0x0000ffff03037812 */ /* 0x000fc400078ec0ff */
[----:B------:R-:W-:Y:S02]  /*b7530*/  PRMT R4, R5, 0x3340, R4 ;  /* 0x0000334005047816 */ /* 0x000fe40000000004 */
[----:B------:R-:W-:-:S03]  /*b7540*/  PRMT R3, R3, 0x3340, R1 ;  /* 0x0000334003037816 */ /* 0x000fc60000000001 */
[----:B------:R0:W-:Y:S01]  /*b7550*/  STL [R1+0x68], R4 ;  /* 0x0000680401007387 */ /* 0x0001e20000100800 */
[----:B------:R-:W-:-:S03]  /*b7560*/  SHF.R.U32.HI R5, RZ, 0x8, R16 ;  /* 0x00000008ff057819 */ /* 0x000fc60000011610 */
[----:B------:R1:W-:Y:S04]  /*b7570*/  STL [R1+0x34], R3 ;  /* 0x0000340301007387 */ /* 0x0003e80000100800 */
[----:B------:R-:W2:Y:S01]  /*b7580*/  LDL.LU R8, [R1+0xa8] ;  /* 0x0000a80001087983 */ /* 0x000ea20000300800 */
[----:B------:R-:W-:-:S04]  /*b7590*/  LOP3.LUT R5, R5, 0xffff, RZ, 0xc0, !PT ;  /* 0x0000ffff05057812 */ /* 0x000fc800078ec0ff */
[----:B------:R-:W-:Y:S02]  /*b75a0*/  PRMT R5, R5, 0x3340, R1 ;  /* 0x0000334005057816 */ /* 0x000fe40000000001 */
[----:B0-----:R-:W-:Y:S02]  /*b75b0*/  SHF.R.U32.HI R4, RZ, 0x8, R11 ;  /* 0x00000008ff047819 */ /* 0x001fe4000001160b */
[----:B-1----:R-:W-:Y:S02]  /*b75c0*/  SHF.R.U32.HI R3, RZ, 0x8, R10 ;  /* 0x00000008ff037819 */ /* 0x002fe4000001160a */
[----:B------:R-:W-:Y:S02]  /*b75d0*/  LOP3.LUT R4, R4, 0xffff, RZ, 0xc0, !PT ;  /* 0x0000ffff04047812 */ /* 0x000fe400078ec0ff */
[----:B------:R-:W-:-:S04]  /*b75e0*/  LOP3.LUT R3, R3, 0xffff, RZ, 0xc0, !PT ;  /* 0x0000ffff03037812 */ /* 0x000fc800078ec0ff */
[----:B------:R-:W-:Y:S02]  /*b75f0*/  PRMT R3, R4, 0x3340, R3 ;  /* 0x0000334004037816 */ /* 0x000fe40000000003 */
[----:B----4-:R-:W-:-:S04]  /*b7600*/  SHF.R.U32.HI R6, RZ, 0x8, R15 ;  /* 0x00000008ff067819 */ /* 0x010fc8000001160f */
[----:B------:R-:W-:Y:S02]  /*b7610*/  LOP3.LUT R6, R6, 0xffff, RZ, 0xc0, !PT ;  /* 0x0000ffff06067812 */ /* 0x000fe400078ec0ff */
[----:B---3--:R-:W-:-:S04]  /*b7620*/  SHF.R.U32.HI R7, RZ, 0x8, R14 ;  /* 0x00000008ff077819 */ /* 0x008fc8000001160e */
[----:B------:R-:W-:-:S04]  /*b7630*/  LOP3.LUT R7, R7, 0xffff, RZ, 0xc0, !PT ;  /* 0x0000ffff07077812 */ /* 0x000fc800078ec0ff */
[----:B------:R-:W-:-:S05]  /*b7640*/  PRMT R6, R7, 0x3340, R6 ;  /* 0x0000334007067816 */ /* 0x000fca0000000006 */
[----:B------:R5:W-:Y:S04]  /*b7650*/  STL [R1+0x58], R6 ;  /* 0x0000580601007387 */ /* 0x000be80000100800 */
[----:B------:R-:W3:Y:S01]  /*b7660*/  LDL.LU R14, [R1+0xc] ;  /* 0x00000c00010e7983 */ /* 0x000ee20000300800 */
[----:B------:R-:W-:-:S03]  /*b7670*/  SHF.R.U32.HI R13, RZ, 0x8, R13 ;  /* 0x00000008ff0d7819 */ /* 0x000fc6000001160d */
[----:B------:R0:W-:Y:S01]  /*b7680*/  STL [R1+0x30], R5 ;  /* 0x0000300501007387 */ /* 0x0001e20000100800 */
[----:B------:R-:W-:-:S03]  /*b7690*/  LOP3.LUT R13, R13, 0xffff, RZ, 0xc0, !PT ;  /* 0x0000ffff0d0d7812 */ /* 0x000fc600078ec0ff */
[----:B------:R-:W4:Y:S01]  /*b76a0*/  LDL.LU R11, [R1+0x8] ;  /* 0x00000800010b7983 */ /* 0x000f220000300800 */
[----:B-----5:R-:W-:-:S03]  /*b76b0*/  SHF.R.U32.HI R6, RZ, 0x8, R18 ;  /* 0x00000008ff067819 */ /* 0x020fc60000011612 */
[----:B------:R-:W5:Y:S01]  /*b76c0*/  LDL.LU R15, [R1+0x100] ;  /* 0x00010000010f7983 */ /* 0x000f620000300800 */
[----:B0-----:R-:W-:-:S03]  /*b76d0*/  SHF.R.U32.HI R5, RZ, 0x8, R9 ;  /* 0x00000008ff057819 */ /* 0x001fc60000011609 */
[----:B------:R-:W5:Y:S01]  /*b76e0*/  LDL.LU R16, [R1+0x4] ;  /* 0x0000040001107983 */ /* 0x000f620000300800 */
[----:B------:R-:W-:Y:S02]  /*b76f0*/  PRMT R13, R13, 0x3340, R1 ;  /* 0x000033400d0d7816 */ /* 0x000fe40000000001 */
[----:B------:R-:W-:Y:S01]  /*b7700*/  SHF.R.U32.HI R7, RZ, 0x8, R20 ;  /* 0x00000008ff077819 */ /* 0x000fe20000011614 */
[----:B------:R-:W5:Y:S01]  /*b7710*/  LDL.LU R10, [R1+0xb0] ;  /* 0x0000b000010a7983 */ /* 0x000f620000300800 */
[----:B------:R-:W-:Y:S02]  /*b7720*/  LOP3.LUT R5, R5, 0xffff, RZ, 0xc0, !PT ;  /* 0x0000ffff05057812 */ /* 0x000fe400078ec0ff */
[----:B------:R-:W-:Y:S01]  /*b7730*/  LOP3.LUT R6, R6, 0xffff, RZ, 0xc0, !PT ;  /* 0x0000ffff06067812 */ /* 0x000fe200078ec0ff */
[----:B------:R-:W-:Y:S01]  /*b7740*/  STL [R1+0x3898], R13 ;  /* 0x0038980d01007387 */ /* 0x000fe20000100800 */
[----:B------:R-:W-:Y:S02]  /*b7750*/  LOP3.LUT R7, R7, 0xffff, RZ, 0xc0, !PT ;  /* 0x0000ffff07077812 */ /* 0x000fe400078ec0ff */
[----:B------:R-:W-:Y:S01]  /*b7760*/  PRMT R5, R6, 0x3340, R5 ;  /* 0x0000334006057816 */ /* 0x000fe20000000005 */
[----:B------:R0:W-:Y:S04]  /*b7770*/  STL [R1+0x5c], R3 ;  /* 0x00005c0301007387 */ /* 0x0001e80000100800 */
[----:B------:R-:W5:Y:S01]  /*b7780*/  LDL.LU R18, [R1+0x158] ;  /* 0x0001580001127983 */ /* 0x000f620000300800 */
[----:B0-----:R-:W-:-:S02]  /*b7790*/  SHF.R.U32.HI R3, RZ, 0x8, R0 ;  /* 0x00000008ff037819 */ /* 0x001fc40000011600 */
[----:B------:R-:W-:Y:S01]  /*b77a0*/  PRMT R0, R7, 0x3340, R1 ;  /* 0x0000334007007816 */ /* 0x000fe20000000001 */
[----:B------:R-:W-:Y:S01]  /*b77b0*/  STL [R1+0x60], R5 ;  /* 0x0000600501007387 */ /* 0x000fe20000100800 */
[----:B------:R-:W-:-:S03]  /*b77c0*/  SHF.R.U32.HI R4, RZ, 0x8, R21 ;  /* 0x00000008ff047819 */ /* 0x000fc60000011615 */
[----:B------:R-:W5:Y:S04]  /*b77d0*/  LDL.LU R9, [R1+0x154] ;  /* 0x0001540001097983 */ /* 0x000f680000300800 */
[----:B------:R0:W-:Y:S04]  /*b77e0*/  STL [R1+0x3c], R0 ;  /* 0x00003c0001007387 */ /* 0x0001e80000100800 */
[----:B------:R-:W5:Y:S04]  /*b77f0*/  LDL.LU R20, [R1+0x150] ;  /* 0x0001500001147983 */ /* 0x000f680000300800 */
[----:B------:R-:W5:Y:S01]  /*b7800*/  LDL.LU R21, [R1+0xcc] ;  /* 0x0000cc0001157983 */ /* 0x000f620000300800 */
[----:B--2---:R-:W-:-:S03]  /*b7810*/  SHF.R.U32.HI R12, RZ, 0x8, R12 ;  /* 0x00000008ff0c7819 */ /* 0x004fc6000001160c */
[----:B0-----:R-:W2:Y:S01]  /*b7820*/  LDL.LU R0, [R1+0xbc] ;  /* 0x0000bc0001007983 */ /* 0x001ea20000300800 */
[----:B------:R-:W-:Y:S02]  /*b7830*/  LOP3.LUT R12, R12, 0xffff, RZ, 0xc0, !PT ;  /* 0x0000ffff0c0c7812 */ /* 0x000fe400078ec0ff */
[----:B------:R-:W-:Y:S02]  /*b7840*/  LOP3.LUT R3, R3, 0xffff, RZ, 0xc0, !PT ;  /* 0x0000ffff03037812 */ /* 0x000fe400078ec0ff */
[----:B------:R-:W-:Y:S02]  /*b7850*/  LOP3.LUT R4, R4, 0xffff, RZ, 0xc0, !PT ;  /* 0x0000ffff04047812 */ /* 0x000fe400078ec0ff */
[----:B------:R-:W-:Y:S02]  /*b7860*/  SHF.R.U32.HI R6, RZ, 0x8, R8 ;  /* 0x00000008ff067819 */ /* 0x000fe40000011608 */
[----:B------:R-:W-:Y:S02]  /*b7870*/  PRMT R12, R12, 0x3340, R1 ;  /* 0x000033400c0c7816 */ /* 0x000fe40000000001 */
[----:B------:R-:W-:-:S02]  /*b7880*/  PRMT R3, R4, 0x3340, R3 ;  /* 0x0000334004037816 */ /* 0x000fc40000000003 */
[----:B------:R-:W-:Y:S01]  /*b7890*/  LOP3.LUT R6, R6, 0xffff, RZ, 0xc0, !PT ;  /* 0x0000ffff06067812 */ /* 0x000fe200078ec0ff */
[----:B------:R-:W-:Y:S04]  /*b78a0*/  STL [R1+0x388c], R12 ;  /* 0x00388c0c01007387 */ /* 0x000fe80000100800 */
[----:B------:R0:W-:Y:S04]  /*b78b0*/  STL [R1+0x50], R3 ;  /* 0x0000500301007387 */ /* 0x0001e80000100800 */
[----:B------:R-:W2:Y:S04]  /*b78c0*/  LDL.LU R7, [R1+0xb8] ;  /* 0x0000b80001077983 */ /* 0x000ea80000300800 */
[----:B------:R-:W2:Y:S01]  /*b78d0*/  LDL.LU R13, [R1+0xa4] ;  /* 0x0000a400010d7983 */ /* 0x000ea20000300800 */
[----:B---3--:R-:W-:-:S04]  /*b78e0*/  SHF.R.U32.HI R5, RZ, 0x8, R14 ;  /* 0x00000008ff057819 */ /* 0x008fc8000001160e */
[----:B------:R-:W-:-:S04]  /*b78f0*/  LOP3.LUT R5, R5, 0xffff, RZ, 0xc0, !PT ;  /* 0x0000ffff05057812 */ /* 0x000fc800078ec0ff */
[----:B------:R-:W-:Y:S02]  /*b7900*/  PRMT R5, R6, 0x3340, R5 ;  /* 0x0000334006057816 */ /* 0x000fe40000000005 */
[----:B----4-:R-:W-:Y:S02]  /*b7910*/  SHF.R.U32.HI R11, RZ, 0x8, R11 ;  /* 0x00000008ff0b7819 */ /* 0x010fe4000001160b */
[----:B-----5:R-:W-:Y:S01]  /*b7920*/  SHF.R.U32.HI R4, RZ, 0x8, R15 ;  /* 0x00000008ff047819 */ /* 0x020fe2000001160f */
[----:B------:R1:W-:Y:S01]  /*b7930*/  STL [R1+0x4c], R5 ;  /* 0x00004c0501007387 */ /* 0x0003e20000100800 */
[----:B0-----:R-:W-:-:S03]  /*b7940*/  SHF.R.U32.HI R3, RZ, 0x8, R16 ;  /* 0x00000008ff037819 */ /* 0x001fc60000011610 */
[----:B------:R-:W3:Y:S01]  /*b7950*/  LDL.LU R14, [R1+0x98] ;  /* 0x00009800010e7983 */ /* 0x000ee20000300800 */
[----:B------:R-:W-:-:S03]  /*b7960*/  SHF.R.U32.HI R10, RZ, 0x8, R10 ;  /* 0x00000008ff0a7819 */ /* 0x000fc6000001160a */
[----:B------:R-:W4:Y:S01]  /*b7970*/  LDL.LU R15, [R1+0xc4] ;  /* 0x0000c400010f7983 */ /* 0x000f220000300800 */
[----:B------:R-:W-:-:S03]  /*b7980*/  LOP3.LUT R11, R11, 0xffff, RZ, 0xc0, !PT ;  /* 0x0000ffff0b0b7812 */ /* 0x000fc600078ec0ff */
[----:B------:R-:W5:Y:S01]  /*b7990*/  LDL.LU R16, [R1+0x9c] ;  /* 0x00009c0001107983 */ /* 0x000f620000300800 */
[----:B------:R-:W-:Y:S02]  /*b79a0*/  LOP3.LUT R10, R10, 0xffff, RZ, 0xc0, !PT ;  /* 0x0000ffff0a0a7812 */ /* 0x000fe400078ec0ff */
[----:B------:R-:W-:Y:S02]  /*b79b0*/  LOP3.LUT R3, R3, 0xffff, RZ, 0xc0, !PT ;  /* 0x0000ffff03037812 */ /* 0x000fe400078ec0ff */
[----:B------:R-:W-:Y:S02]  /*b79c0*/  LOP3.LUT R4, R4, 0xffff, RZ, 0xc0, !PT ;  /* 0x0000ffff04047812 */ /* 0x000fe400078ec0ff */
[--C-:B------:R-:W-:Y:S02]  /*b79d0*/  PRMT R11, R11, 0x3340, R1.reuse ;  /* 0x000033400b0b7816 */ /* 0x100fe40000000001 */
[----:B------:R-:W-:Y:S02]  /*b79e0*/  PRMT R10, R10, 0x3340, R1 ;  /* 0x000033400a0a7816 */ /* 0x000fe40000000001 */
[----:B------:R-:W-:Y:S01]  /*b79f0*/  PRMT R3, R4, 0x3340, R3 ;  /* 0x0000334004037816 */ /* 0x000fe20000000003 */
[----:B------:R-:W-:Y:S01]  /*b7a00*/  STL [R1+0x3888], R11 ;  /* 0x0038880b01007387 */ /* 0x000fe20000100800 */
[----:B------:R-:W-:-:S03]  /*b7a10*/  SHF.R.U32.HI R6, RZ, 0x8, R18 ;  /* 0x00000008ff067819 */ /* 0x000fc60000011612 */
[----:B------:R-:W-:Y:S04]  /*b7a20*/  STL [R1+0x3884], R10 ;  /* 0x0038840a01007387 */ /* 0x000fe80000100800 */
[----:B------:R2:W-:Y:S01]  /*b7a30*/  STL [R1+0x48], R3 ;  /* 0x0000480301007387 */ /* 0x0005e20000100800 */
[----:B-1----:R-:W-:-:S03]  /*b7a40*/  SHF.R.U32.HI R5, RZ, 0x8, R9 ;  /* 0x00000008ff057819 */ /* 0x002fc60000011609 */
[----:B------:R-:W5:Y:S01]  /*b7a50*/  LDL.LU R18, [R1+0x14c] ;  /* 0x00014c0001127983 */ /* 0x000f620000300800 */
[----:B------:R-:W-:-:S03]  /*b7a60*/  SHF.R.U32.HI R9, RZ, 0x8, R20 ;  /* 0x00000008ff097819 */ /* 0x000fc60000011614 */
[----:B------:R-:W5:Y:S01]  /*b7a70*/  LDL.LU R20, [R1+0x168] ;  /* 0x0001680001147983 */ /* 0x000f620000300800 */
[----:B------:R-:W-:-:S03]  /*b7a80*/  SHF.R.U32.HI R4, RZ, 0x8, R21 ;  /* 0x00000008ff047819 */ /* 0x000fc60000011615 */
[----:B------:R-:W5:Y:S01]  /*b7a90*/  LDL.LU R21, [R1+0x174] ;  /* 0x0001740001157983 */ /* 0x000f620000300800 */
[----:B------:R-:W-:Y:S02]  /*b7aa0*/  SHF.R.U32.HI R8, RZ, 0x8, R24 ;  /* 0x00000008ff087819 */ /* 0x000fe40000011618 */
[----:B--2---:R-:W-:Y:S02]  /*b7ab0*/  SHF.R.U32.HI R3, RZ, 0x8, R0 ;  /* 0x00000008ff037819 */ /* 0x004fe40000011600 */
[----:B------:R-:W2:Y:S01]  /*b7ac0*/  LDL.LU R0, [R1+0x170] ;  /* 0x0001700001007983 */ /* 0x000ea20000300800 */
[----:B------:R-:W-:Y:S02]  /*b7ad0*/  LOP3.LUT R9, R9, 0xffff, RZ, 0xc0, !PT ;  /* 0x0000ffff09097812 */ /* 0x000fe400078ec0ff */
[----:B------:R-:W-:Y:S02]  /*b7ae0*/  LOP3.LUT R5, R5, 0xffff, RZ, 0xc0, !PT ;  /* 0x0000ffff05057812 */ /* 0x000fe400078ec0ff */
[----:B------:R-:W-:-:S02]  /*b7af0*/  LOP3.LUT R6, R6, 0xffff, RZ, 0xc0, !PT ;  /* 0x0000ffff06067812 */ /* 0x000fc400078ec0ff */
[----:B------:R-:W-:Y:S02]  /*b7b00*/  LOP3.LUT R8, R8, 0xffff, RZ, 0xc0, !PT ;  /* 0x0000ffff08087812 */ /* 0x000fe400078ec0ff */
[----:B------:R-:W-:Y:S02]  /*b7b10*/  LOP3.LUT R3, R3, 0xffff, RZ, 0xc0, !PT ;  /* 0x0000ffff03037812 */ /* 0x000fe400078ec0ff */
[----:B------:R-:W-:Y:S02]  /*b7b20*/  LOP3.LUT R4, R4, 0xffff, RZ, 0xc0, !PT ;  /* 0x0000ffff04047812 */ /* 0x000fe400078ec0ff */
[----:B------:R-:W-:Y:S02]  /*b7b30*/  PRMT R9, R9, 0x3340, R1 ;  /* 0x0000334009097816 */ /* 0x000fe40000000001 */
[----:B------:R-:W-:Y:S02]  /*b7b40*/  PRMT R5, R6, 0x3340, R5 ;  /* 0x0000334006057816 */ /* 0x000fe40000000005 */
[----:B------:R-:W-:-:S02]  /*b7b50*/  PRMT R8, R8, 0x3340, R1 ;  /* 0x0000334008087816 */ /* 0x000fc40000000001 */
[----:B------:R-:W-:Y:S01]  /*b7b60*/  PRMT R3, R4, 0x3340, R3 ;  /* 0x0000334004037816 */ /* 0x000fe20000000003 */
[----:B------:R-:W-:Y:S04]  /*b7b70*/  STL [R1+0x3890], R9 ;  /* 0x0038900901007387 */ /* 0x000fe80000100800 */
[----:B------:R0:W-:Y:S04]  /*b7b80*/  STL [R1+0x44], R5 ;  /* 0x0000440501007387 */ /* 0x0001e80000100800 */
[----:B------:R-:W-:Y:S04]  /*b7b90*/  STL [R1+0x3880], R8 ;  /* 0x0038800801007387 */ /* 0x000fe80000100800 */
[----:B------:R5:W-:Y:S01]  /*b7ba0*/  STL [R1+0x40], R3 ;  /* 0x0000400301007387 */ /* 0x000be20000100800 */
[----:B0-----:R-:W-:-:S03]  /*b7bb0*/  SHF.R.U32.HI R5, RZ, 0x8, R13 ;  /* 0x00000008ff057819 */ /* 0x001fc6000001160d */
[----:B------:R-:W2:Y:S01]  /*b7bc0*/  LDL.LU R12, [R1+0x148] ;  /* 0x00014800010c7983 */ /* 0x000ea20000300800 */
[----:B------:R-:W-:-:S03]  /*b7bd0*/  SHF.R.U32.HI R6, RZ, 0x8, R7 ;  /* 0x00000008ff067819 */ /* 0x000fc60000011607 */
[----:B------:R-:W2:Y:S01]  /*b7be0*/  LDL.LU R13, [R1+0x144] ;  /* 0x00014400010d7983 */ /* 0x000ea20000300800 */
[----:B------:R-:W-:Y:S02]  /*b7bf0*/  LOP3.LUT R5, R5, 0xffff, RZ, 0xc0, !PT ;  /* 0x0000ffff05057812 */ /* 0x000fe400078ec0ff */
[----:B------:R-:W-:-:S04]  /*b7c00*/  LOP3.LUT R6, R6, 0xffff, RZ, 0xc0, !PT ;  /* 0x0000ffff06067812 */ /* 0x000fc800078ec0ff */
[----:B------:R-:W-:Y:S02]  /*b7c10*/  PRMT R5, R6, 0x3340, R5 ;  /* 0x0000334006057816 */ /* 0x000fe40000000005 */
[----:B---3--:R-:W-:Y:S02]  /*b7c20*/  SHF.R.U32.HI R7, RZ, 0x8, R14 ;  /* 0x00000008ff077819 */ /* 0x008fe4000001160e */
[----:B------:R-:W3:Y:S01]  /*b7c30*/  LDL.LU R14, [R1+0xb4] ;  /* 0x0000b400010e7983 */ /* 0x000ee20000300800 */
[----:B----4-:R-:W-:-:S03]  /*b7c40*/  SHF.R.U32.HI R4, RZ, 0x8, R15 ;  /* 0x00000008ff047819 */ /* 0x010fc6000001160f */
[----:B------:R-:W4:Y:S01]  /*b7c50*/  LDL.LU R15, [R1+0xac] ;  /* 0x0000ac00010f7983 */ /* 0x000f220000300800 */
[----:B-----5:R-:W-:-:S03]  /*b7c60*/  SHF.R.U32.HI R3, RZ, 0x8, R16 ;  /* 0x00000008ff037819 */ /* 0x020fc60000011610 */
[----:B------:R-:W5:Y:S01]  /*b7c70*/  LDL.LU R16, [R1+0xa0] ;  /* 0x0000a00001107983 */ /* 0x000f620000300800 */
[----:B------:R-:W-:Y:S02]  /*b7c80*/  LOP3.LUT R7, R7, 0xffff, RZ, 0xc0, !PT ;  /* 0x0000ffff07077812 */ /* 0x000fe400078ec0ff */
[----:B------:R-:W-:Y:S02]  /*b7c90*/  LOP3.LUT R3, R3, 0xffff, RZ, 0xc0, !PT ;  /* 0x0000ffff03037812 */ /* 0x000fe400078ec0ff */
[----:B------:R-:W-:Y:S02]  /*b7ca0*/  LOP3.LUT R4, R4, 0xffff, RZ, 0xc0, !PT ;  /* 0x0000ffff04047812 */ /* 0x000fe400078ec0ff */
[----:B------:R-:W-:Y:S02]  /*b7cb0*/  PRMT R7, R7, 0x3340, R1 ;  /* 0x0000334007077816 */ /* 0x000fe40000000001 */
[----:B------:R-:W-:-:S03]  /*b7cc0*/  PRMT R3, R4, 0x3340, R3 ;  /* 0x0000334004037816 */ /* 0x000fc60000000003 */
[----:B------:R-:W-:Y:S04]  /*b7cd0*/  STL [R1+0x3894], R7 ;  /* 0x0038940701007387 */ /* 0x000fe80000100800 */
[----:B------:R-:W-:Y:S04]  /*b7ce0*/  STL [R1+0x38], R5 ;  /* 0x0000380501007387 */ /* 0x000fe80000100800 */
[----:B------:R0:W-:Y:S01]  /*b7cf0*/  STL [R1+0x2c], R3 ;  /* 0x00002c0301007387 */ /* 0x0001e20000100800 */
[----:B------:R-:W-:-:S03]  /*b7d00*/  SHF.R.U32.HI R6, RZ, 0x8, R18 ;  /* 0x00000008ff067819 */ /* 0x000fc60000011612 */
[----:B------:R-:W5:Y:S01]  /*b7d10*/  LDL.LU R18, [R1+0x15c] ;  /* 0x00015c0001127983 */ /* 0x000f620000300800 */
[----:B0-----:R-:W-:Y:S02]  /*b7d20*/  SHF.R.U32.HI R3, RZ, 0x8, R20 ;  /* 0x00000008ff037819 */ /* 0x001fe40000011614 */
[----:B------:R-:W-:Y:S01]  /*b7d30*/  SHF.R.U32.HI R4, RZ, 0x8, R21 ;  /* 0x00000008ff047819 */ /* 0x000fe20000011615 */
[----:B------:R-:W5:Y:S04]  /*b7d40*/  LDL.LU R20, [R1+0x164] ;  /* 0x0001640001147983 */ /* 0x000f680000300800 */
[----:B------:R-:W5:Y:S01]  /*b7d50*/  LDL.LU R21, [R1+0x16c] ;  /* 0x00016c0001157983 */ /* 0x000f620000300800 */
[----:B--2---:R-:W-:Y:S02]  /*b7d60*/  SHF.R.U32.HI R5, RZ, 0x8, R0 ;  /* 0x00000008ff057819 */ /* 0x004fe40000011600 */
[----:B------:R-:W-:Y:S01]  /*b7d70*/  LOP3.LUT R6, R6, 0xffff, RZ, 0xc0, !PT ;  /* 0x0000ffff06067812 */ /* 0x000fe200078ec0ff */
[----:B------:R-:W2:Y:S01]  /*b7d80*/  LDL.LU R0, [R1+0x160] ;  /* 0x0001600001007983 */ /* 0x000ea20000300800 */
[----:B------:R-:W-:-:S02]  /*b7d90*/  LOP3.LUT R5, R5, 0xffff, RZ, 0xc0, !PT ;  /* 0x0000ffff05057812 */ /* 0x000fc400078ec0ff */
[----:B------:R-:W-:Y:S02]  /*b7da0*/  LOP3.LUT R3, R3, 0xffff, RZ, 0xc0, !PT ;  /* 0x0000ffff03037812 */ /* 0x000fe400078ec0ff */
[----:B------:R-:W-:Y:S02]  /*b7db0*/  LOP3.LUT R4, R4, 0xffff, RZ, 0xc0, !PT ;  /* 0x0000ffff04047812 */ /* 0x000fe400078ec0ff */
[--C-:B------:R-:W-:Y:S02]  /*b7dc0*/  PRMT R6, R6, 0x3340, R1.reuse ;  /* 0x0000334006067816 */ /* 0x100fe40000000001 */
[----:B------:R-:W-:Y:S02]  /*b7dd0*/  PRMT R5, R5, 0x3340, R1 ;  /* 0x0000334005057816 */ /* 0x000fe40000000001 */
[----:B------:R-:W-:Y:S01]  /*b7de0*/  PRMT R3, R4, 0x3340, R3 ;  /* 0x0000334004037816 */ /* 0x000fe20000000003 */
[----:B------:R-:W-:Y:S04]  /*b7df0*/  STL [R1+0x387c], R6 ;  /* 0x00387c0601007387 */ /* 0x000fe80000100800 */
[----:B------:R-:W-:Y:S04]  /*b7e00*/  STL [R1+0x389c], R5 ;  /* 0x00389c0501007387 */ /* 0x000fe80000100800 */
[----:B------:R0:W-:Y:S02]  /*b7e10*/  STL [R1+0x28], R3 ;  /* 0x0000280301007387 */ /* 0x0001e40000100800 */
[----:B0-----:R-:W-:-:S02]  /*b7e20*/  SHF.R.U32.HI R3, RZ, 0x8, R12 ;  /* 0x00000008ff037819 */ /* 0x001fc4000001160c */
[----:B------:R-:W-:Y:S02]  /*b7e30*/  SHF.R.U32.HI R4, RZ, 0x8, R13 ;  /* 0x00000008ff047819 */ /* 0x000fe4000001160d */
[----:B------:R-:W-:Y:S02]  /*b7e40*/  LOP3.LUT R3, R3, 0xffff, RZ, 0xc0, !PT ;  /* 0x0000ffff03037812 */ /* 0x000fe400078ec0ff */
[----:B------:R-:W-:-:S04]  /*b7e50*/  LOP3.LUT R6, R4, 0xffff, RZ, 0xc0, !PT ;  /* 0x0000ffff04067812 */ /* 0x000fc800078ec0ff */
[----:B------:R-:W-:Y:S02]  /*b7e60*/  PRMT R3, R3, 0x3340, R6 ;  /* 0x0000334003037816 */ /* 0x000fe40000000006 */
[----:B---3--:R-:W-:Y:S02]  /*b7e70*/  SHF.R.U32.HI R24, RZ, 0x8, R14 ;  /* 0x00000008ff187819 */ /* 0x008fe4000001160e */
[----:B----4-:R-:W-:Y:S02]  /*b7e80*/  SHF.R.U32.HI R7, RZ, 0x8, R15 ;  /* 0x00000008ff077819 */ /* 0x010fe4000001160f */
[----:B------:R-:W-:Y:S02]  /*b7e90*/  LOP3.LUT R4, R24, 0xffff, RZ, 0xc0, !PT ;  /* 0x0000ffff18047812 */ /* 0x000fe400078ec0ff */
[----:B-----5:R-:W-:Y:S02]  /*b7ea0*/  SHF.R.U32.HI R5, RZ, 0x8, R16 ;  /* 0x00000008ff057819 */ /* 0x020fe40000011610 */
[----:B------:R-:W-:Y:S01]  /*b7eb0*/  LOP3.LUT R24, R7, 0xffff, RZ, 0xc0, !PT ;  /* 0x0000ffff07187812 */ /* 0x000fe200078ec0ff */
[----:B------:R-:W3:Y:S01]  /*b7ec0*/  LDL.LU R16, [R1+0x94] ;  /* 0x0000940001107983 */ /* 0x000ee20000300800 */
[----:B------:R-:W-:-:S02]  /*b7ed0*/  LOP3.LUT R5, R5, 0xffff, RZ, 0xc0, !PT ;  /* 0x0000ffff05057812 */ /* 0x000fc400078ec0ff */
[----:B------:R-:W-:Y:S01]  /*b7ee0*/  PRMT R4, R4, 0x3340, R1 ;  /* 0x0000334004047816 */ /* 0x000fe20000000001 */
[----:B------:R-:W4:Y:S04]  /*b7ef0*/  LDL.LU R15, [R1+0x90] ;  /* 0x00009000010f7983 */ /* 0x000f280000300800 */
[----:B------:R-:W5:Y:S04]  /*b7f00*/  LDL.LU R14, [R1+0x88] ;  /* 0x00008800010e7983 */ /* 0x000f680000300800 */
[----:B------:R0:W-:Y:S04]  /*b7f10*/  STL [R1+0x10], R3 ;  /* 0x0000100301007387 */ /* 0x0001e80000100800 */
[----:B------:R-:W-:Y:S04]  /*b7f20*/  STL [R1+0x38a0], R4 ;  /* 0x0038a00401007387 */ /* 0x000fe80000100800 */
[----:B------:R-:W5:Y:S01]  /*b7f30*/  LDL.LU R13, [R1+0x8c] ;  /* 0x00008c00010d7983 */ /* 0x000f620000300800 */
[----:B0-----:R-:W-:-:S05]  /*b7f40*/  PRMT R3, R24, 0x3340, R5 ;  /* 0x0000334018037816 */ /* 0x001fca0000000005 */
[----:B------:R0:W-:Y:S04]  /*b7f50*/  STL [R1+0xc], R3 ;  /* 0x00000c0301007387 */ /* 0x0001e80000100800 */
[----:B------:R-:W5:Y:S04]  /*b7f60*/  LDL.LU R11, [R1+0x80] ;  /* 0x00008000010b7983 */ /* 0x000f680000300800 */
[----:B------:R-:W5:Y:S01]  /*b7f70*/  LDL.LU R12, [R1+0x84] ;  /* 0x00008400010c7983 */ /* 0x000f620000300800 */
[----:B------:R-:W-:-:S03]  /*b7f80*/  SHF.R.U32.HI R5, RZ, 0x8, R21 ;  /* 0x00000008ff057819 */ /* 0x000fc60000011615 */
[----:B------:R-:W5:Y:S04]  /*b7f90*/  LDL.LU R10, [R1+0x6c] ;  /* 0x00006c00010a7983 */ /* 0x000f680000300800 */
[----:B------:R-:W5:Y:S01]  /*b7fa0*/  LDL.LU R21, [R1+0x7c] ;  /* 0x00007c0001157983 */ /* 0x000f620000300800 */
[----:B0-----:R-:W-:-:S04]  /*b7fb0*/  SHF.R.U32.HI R3, RZ, 0x8, R18 ;  /* 0x00000008ff037819 */ /* 0x001fc80000011612 */
[----:B------:R-:W-:Y:S02]  /*b7fc0*/  LOP3.LUT R3, R3, 0xffff, RZ, 0xc0, !PT ;  /* 0x0000ffff03037812 */ /* 0x000fe400078ec0ff */
[----:B------:R-:W-:Y:S02]  /*b7fd0*/  SHF.R.U32.HI R24, RZ, 0x8, R20 ;  /* 0x00000008ff187819 */ /* 0x000fe40000011614 */
[----:B------:R-:W-:Y:S01]  /*b7fe0*/  PRMT R3, R3, 0x3340, R1 ;  /* 0x0000334003037816 */ /* 0x000fe20000000001 */
[----:B------:R-:W5:Y:S01]  /*b7ff0*/  LDL.LU R20, [R1+0x1c] ;  /* 0x00001c0001147983 */ /* 0x000f620000300800 */
[----:B--2---:R-:W-:Y:S02]  /*b8000*/  SHF.R.U32.HI R4, RZ, 0x8, R0 ;  /* 0x00000008ff047819 */ /* 0x004fe40000011600 */
[----:B------:R-:W-:Y:S01]  /*b8010*/  LOP3.LUT R0, R24, 0xffff, RZ, 0xc0, !PT ;  /* 0x0000ffff18007812 */ /* 0x000fe200078ec0ff */
[----:B------:R-:W2:Y:S01]  /*b8020*/  LDL.LU R8, [R1+0x54] ;  /* 0x0000540001087983 */ /* 0x000ea20000300800 */
[----:B------:R-:W-:-:S02]  /*b8030*/  LOP3.LUT R24, R5, 0xffff, RZ, 0xc0, !PT ;  /* 0x0000ffff05187812 */ /* 0x000fc400078ec0ff */
[----:B------:R-:W-:Y:S01]  /*b8040*/  LOP3.LUT R4, R4, 0xffff, RZ, 0xc0, !PT ;  /* 0x0000ffff04047812 */ /* 0x000fe200078ec0ff */
[----:B------:R-:W2:Y:S04]  /*b8050*/  LDL.LU R18, [R1+0x14] ;  /* 0x0000140001127983 */ /* 0x000ea80000300800 */
[----:B------:R0:W-:Y:S01]  /*b8060*/  STL [R1+0x38a4], R3 ;  /* 0x0038a40301007387 */ /* 0x0001e20000100800 */
[----:B------:R-:W-:-:S03]  /*b8070*/  PRMT R0, R24, 0x3340, R0 ;  /* 0x0000334018007816 */ /* 0x000fc60000000000 */
[----:B------:R-:W2:Y:S01]  /*b8080*/  LDL.LU R6, [R1+0x18] ;  /* 0x0000180001067983 */ /* 0x000ea20000300800 */
[----:B------:R-:W-:Y:S02]  /*b8090*/  PRMT R24, R4, 0x3340, R1 ;  /* 0x0000334004187816 */ /* 0x000fe40000000001 */
[----:B---3--:R-:W-:Y:S02]  /*b80a0*/  PRMT R28, R16, 0x5410, R28 ;  /* 0x00005410101c7816 */ /* 0x008fe4000000001c */
[----:B------:R-:W3:Y:S01]  /*b80b0*/  LDL.LU R16, [R1+0x20] ;  /* 0x0000200001107983 */ /* 0x000ee20000300800 */
[----:B----4-:R-:W-:-:S03]  /*b80c0*/  PRMT R29, R15, 0x5410, R29 ;  /* 0x000054100f1d7816 */ /* 0x010fc6000000001d */
[----:B------:R-:W4:Y:S01]  /*b80d0*/  LDL.LU R15, [R1+0x70] ;  /* 0x00007000010f7983 */ /* 0x000f220000300800 */
[----:B-----5:R-:W-:-:S03]  /*b80e0*/  PRMT R27, R14, 0x5410, R27 ;  /* 0x000054100e1b7816 */ /* 0x020fc6000000001b */
[----:B------:R-:W5:Y:S04]  /*b80f0*/  LDL.LU R14, [R1+0x74] ;  /* 0x00007400010e7983 */ /* 0x000f680000300800 */
[----:B0-----:R-:W2:Y:S04]  /*b8100*/  LDL.LU R3, [R1+0x24] ;  /* 0x0000240001037983 */ /* 0x001ea80000300800 */
[----:B------:R-:W2:Y:S01]  /*b8110*/  LDL.LU R4, [R1+0x64] ;  /* 0x0000640001047983 */ /* 0x000ea20000300800 */
[----:B------:R-:W-:-:S03]  /*b8120*/  PRMT R26, R13, 0x5410, R26 ;  /* 0x000054100d1a7816 */ /* 0x000fc6000000001a */
[----:B------:R-:W2:Y:S04]  /*b8130*/  LDL.LU R5, [R1+0x34] ;  /* 0x0000340001057983 */ /* 0x000ea80000300800 */
[----:B------:R-:W2:Y:S04]  /*b8140*/  LDL.LU R13, [R1+0x68] ;  /* 0x00006800010d7983 */ /* 0x000ea80000300800 */
[----:B------:R-:W2:Y:S01]  /*b8150*/  LDL.LU R7, [R1+0x5c] ;  /* 0x00005c0001077983 */ /* 0x000ea20000300800 */
[----:B------:R-:W-:-:S03]  /*b8160*/  PRMT R25, R11, 0x5410, R25 ;  /* 0x000054100b197816 */ /* 0x000fc60000000019 */
[----:B------:R-:W2:Y:S01]  /*b8170*/  LDL.LU R9, [R1+0x3c] ;  /* 0x00003c0001097983 */ /* 0x000ea20000300800 */
[----:B------:R-:W-:-:S03]  /*b8180*/  PRMT R23, R12, 0x5410, R23 ;  /* 0x000054100c177816 */ /* 0x000fc60000000017 */
[----:B------:R-:W2:Y:S01]  /*b8190*/  LDL.LU R12, [R1+0x60] ;  /* 0x00006000010c7983 */ /* 0x000ea20000300800 */
[----:B------:R-:W-:-:S03]  /*b81a0*/  PRMT R22, R10, 0x5410, R22 ;  /* 0x000054100a167816 */ /* 0x000fc60000000016 */
[----:B------:R-:W2:Y:S01]  /*b81b0*/  LDL.LU R11, [R1+0x50] ;  /* 0x00005000010b7983 */ /* 0x000ea20000300800 */
[----:B------:R-:W-:-:S03]  /*b81c0*/  PRMT R2, R21, 0x5410, R2 ;  /* 0x0000541015027816 */ /* 0x000fc60000000002 */
[----:B------:R-:W2:Y:S04]  /*b81d0*/  LDL.LU R10, [R1+0x4c] ;  /* 0x00004c00010a7983 */ /* 0x000ea80000300800 */
[----:B------:R-:W2:Y:S01]  /*b81e0*/  LDL.LU R21, [R1+0x38bc] ;  /* 0x0038bc0001157983 */ /* 0x000ea20000300800 */
[----:B------:R-:W-:Y:S02]  /*b81f0*/  LOP3.LUT R19, R19, 0xffff, RZ, 0xc0, !PT ;  /* 0x0000ffff13137812 */ /* 0x000fe400078ec0ff */
[----:B--2---:R-:W-:Y:S02]  /*b8200*/  PRMT R21, R20, 0x5410, R21 ;  /* 0x0000541014157816 */ /* 0x004fe40000000015 */
[----:B------:R-:W2:Y:S01]  /*b8210*/  LDL.LU R20, [R1+0x38b8] ;  /* 0x0038b80001147983 */ /* 0x000ea20000300800 */
[----:B------:R-:W-:-:S04]  /*b8220*/  PRMT R19, R19, 0x3340, R1 ;  /* 0x0000334013137816 */ /* 0x000fc80000000001 */
[----:B------:R-:W-:Y:S02]  /*b8230*/  PRMT R19, R18, 0x5410, R19 ;  /* 0x0000541012137816 */ /* 0x000fe40000000013 */
[----:B--2---:R-:W-:Y:S02]  /*b8240*/  PRMT R20, R8, 0x5410, R20 ;  /* 0x0000541008147816 */ /* 0x004fe40000000014 */
[----:B------:R-:W2:Y:S04]  /*b8250*/  LDL.LU R8, [R1+0x44] ;  /* 0x0000440001087983 */ /* 0x000ea80000300800 */
[----:B------:R-:W2:Y:S01]  /*b8260*/  LDL.LU R18, [R1+0x38b4] ;  /* 0x0038b40001127983 */ /* 0x000ea20000300800 */
[----:B------:R-:W-:-:S04]  /*b8270*/  SHF.R.U32.HI R17, RZ, 0x8, R17 ;  /* 0x00000008ff117819 */ /* 0x000fc80000011611 */
[----:B------:R-:W-:Y:S01]  /*b8280*/  LOP3.LUT R17, R17, 0xffff, RZ, 0xc0, !PT ;  /* 0x0000ffff11117812 */ /* 0x000fe200078ec0ff */
[----:B------:R0:W-:Y:S03]  /*b8290*/  STL [R1+0x4], R19 ;  /* 0x0000041301007387 */ /* 0x0001e60000100800 */
[----:B------:R-:W-:-:S04]  /*b82a0*/  PRMT R17, R17, 0x3340, R1 ;  /* 0x0000334011117816 */ /* 0x000fc80000000001 */
[----:B---3--:R-:W-:Y:S01]  /*b82b0*/  PRMT R17, R16, 0x5410, R17 ;  /* 0x0000541010117816 */ /* 0x008fe20000000011 */
[----:B0-----:R-:W3:Y:S01]  /*b82c0*/  LDL.LU R19, [R1+0x48] ;  /* 0x0000480001137983 */ /* 0x001ee20000300800 */
[----:B--2---:R-:W-:-:S03]  /*b82d0*/  PRMT R6, R6, 0x5410, R18 ;  /* 0x0000541006067816 */ /* 0x004fc60000000012 */
[----:B------:R-:W2:Y:S04]  /*b82e0*/  LDL.LU R18, [R1+0x58] ;  /* 0x0000580001127983 */ /* 0x000ea80000300800 */
[----:B------:R0:W-:Y:S04]  /*b82f0*/  STL [R1+0x8], R6 ;  /* 0x0000080601007387 */ /* 0x0001e80000100800 */
[----:B0-----:R-:W2:Y:S04]  /*b8300*/  LDL.LU R6, [R1+0x38] ;  /* 0x0000380001067983 */ /* 0x001ea80000300800 */
[----:B------:R-:W4:Y:S04]  /*b8310*/  LDL.LU R16, [R1+0x38b0] ;  /* 0x0038b00001107983 */ /* 0x000f280000300800 */
[----:B------:R0:W-:Y:S04]  /*b8320*/  STL [R1+0x14], R17 ;  /* 0x0000141101007387 */ /* 0x0001e80000100800 */
[----:B0-----:R-:W2:Y:S01]  /*b8330*/  LDL.LU R17, [R1+0x78] ;  /* 0x0000780001117983 */ /* 0x001ea20000300800 */
[----:B----4-:R-:W-:-:S03]  /*b8340*/  PRMT R16, R15, 0x5410, R16 ;  /* 0x000054100f107816 */ /* 0x010fc60000000010 */
[----:B------:R-:W5:Y:S04]  /*b8350*/  LDL.LU R15, [R1+0x38ac] ;  /* 0x0038ac00010f7983 */ /* 0x000f680000300800 */
[----:B------:R0:W-:Y:S04]  /*b8360*/  STL [R1+0x18], R16 ;  /* 0x0000181001007387 */ /* 0x0001e80000100800 */
[----:B0-----:R-:W4:Y:S01]  /*b8370*/  LDL.LU R16, [R1+0x30] ;  /* 0x0000300001107983 */ /* 0x001f220000300800 */
[----:B-----5:R-:W-:-:S03]  /*b8380*/  PRMT R15, R14, 0x5410, R15 ;  /* 0x000054100e0f7816 */ /* 0x020fc6000000000f */
[----:B------:R-:W2:Y:S01]  /*b8390*/  LDL.LU R14, [R1+0x38a8] ;  /* 0x0038a800010e7983 */ /* 0x000ea20000300800 */
[----:B------:R-:W-:-:S03]  /*b83a0*/  PRMT R4, R4, 0x5410, R3 ;  /* 0x0000541004047816 */ /* 0x000fc60000000003 */
[----:B------:R0:W-:Y:S01]  /*b83b0*/  STL [R1+0x1c], R15 ;  /* 0x00001c0f01007387 */ /* 0x0001e20000100800 */
[----:B------:R-:W-:-:S03]  /*b83c0*/  PRMT R13, R13, 0x5410, R5 ;  /* 0x000054100d0d7816 */ /* 0x000fc60000000005 */
[----:B0-----:R-:W5:Y:S01]  /*b83d0*/  LDL.LU R15, [R1+0x10] ;  /* 0x00001000010f7983 */ /* 0x001f620000300800 */
[----:B--2---:R-:W-:-:S03]  /*b83e0*/  PRMT R17, R17, 0x5410, R14 ;  /* 0x0000541011117816 */ /* 0x004fc6000000000e */
[----:B------:R-:W2:Y:S04]  /*b83f0*/  LDL.LU R14, [R1+0xc] ;  /* 0x00000c00010e7983 */ /* 0x000ea80000300800 */
[----:B------:R0:W-:Y:S04]  /*b8400*/  STL [R1+0x20], R17 ;  /* 0x0000201101007387 */ /* 0x0001e80000100800 */
[----:B0-----:R-:W2:Y:S04]  /*b8410*/  LDL.LU R17, [R1+0x244] ;  /* 0x0002440001117983 */ /* 0x001ea80000300800 */
[----:B------:R-:W2:Y:S04]  /*b8420*/  LDL.LU R3, [R1+0x38a4] ;  /* 0x0038a40001037983 */ /* 0x000ea80000300800 */
[----:B------:R0:W-:Y:S04]  /*b8430*/  STL [R1+0x24], R4 ;  /* 0x0000240401007387 */ /* 0x0001e80000100800 */
[----:B0-----:R-:W5:Y:S04]  /*b8440*/  LDL.LU R4, [R1+0x38a0] ;  /* 0x0038a00001047983 */ /* 0x001f680000300800 */
[----:B------:R-:W2:Y:S04]  /*b8450*/  LDL.LU R5, [R1+0x389c] ;  /* 0x00389c0001057983 */ /* 0x000ea80000300800 */
[----:B------:R0:W-:Y:S04]  /*b8460*/  STL [R1+0x54], R13 ;  /* 0x0000540d01007387 */ /* 0x0001e80000100800 */
[----:B0-----:R-:W2:Y:S01]  /*b8470*/  LDL.LU R13, [R1+0x3898] ;  /* 0x00389800010d7983 */ /* 0x001ea20000300800 */
[----:B----4-:R-:W-:-:S03]  /*b8480*/  PRMT R18, R18, 0x5410, R16 ;  /* 0x0000541012127816 */ /* 0x010fc60000000010 */
[----:B------:R-:W4:Y:S01]  /*b8490*/  LDL.LU R16, [R1+0x240] ;  /* 0x0002400001107983 */ /* 0x000f220000300800 */
[----:B------:R-:W-:-:S03]  /*b84a0*/  PRMT R12, R12, 0x5410, R9 ;  /* 0x000054100c0c7816 */ /* 0x000fc60000000009 */
[----:B------:R0:W-:Y:S04]  /*b84b0*/  STL [R1+0x58], R18 ;  /* 0x0000581201007387 */ /* 0x0001e80000100800 */
[----:B0-----:R-:W3:Y:S01]  /*b84c0*/  LDL.LU R18, [R1+0x230] ;  /* 0x0002300001127983 */ /* 0x001ee20000300800 */
[----:B--2---:R-:W-:-:S03]  /*b84d0*/  PRMT R13, R7, 0x5410, R13 ;  /* 0x00005410070d7816 */ /* 0x004fc6000000000d */
[----:B------:R-:W2:Y:S04]  /*b84e0*/  LDL.LU R7, [R1+0x3894] ;  /* 0x0038940001077983 */ /* 0x000ea80000300800 */
[----:B------:R0:W-:Y:S04]  /*b84f0*/  STL [R1+0x5c], R13 ;  /* 0x00005c0d01007387 */ /* 0x0001e80000100800 */
[----:B0-----:R-:W2:Y:S04]  /*b8500*/  LDL.LU R13, [R1+0x28] ;  /* 0x00002800010d7983 */ /* 0x001ea80000300800 */
[----:B------:R-:W2:Y:S04]  /*b8510*/  LDL.LU R9, [R1+0x3890] ;  /* 0x0038900001097983 */ /* 0x000ea80000300800 */
[----:B------:R0:W-:Y:S04]  /*b8520*/  STL [R1+0x70], R12 ;  /* 0x0000700c01007387 */ /* 0x0001e80000100800 */
[----:B0-----:R-:W2:Y:S02]  /*b8530*/  LDL.LU R12, [R1+0x388c] ;  /* 0x00388c00010c7983 */ /* 0x001ea40000300800 */
[----:B--2---:R-:W-:-:S02]  /*b8540*/  PRMT R12, R11, 0x5410, R12 ;  /* 0x000054100b0c7816 */ /* 0x004fc4000000000c */
[----:B------:R-:W2:Y:S04]  /*b8550*/  LDL.LU R11, [R1+0x3888] ;  /* 0x00388800010b7983 */ /* 0x000ea80000300800 */
[----:B------:R0:W-:Y:S04]  /*b8560*/  STL [R1+0x74], R12 ;  /* 0x0000740c01007387 */ /* 0x0001e80000100800 */
[----:B0-----:R-:W3:Y:S01]  /*b8570*/  LDL.LU R12, [R1+0x2c] ;  /* 0x00002c00010c7983 */ /* 0x001ee20000300800 */
[----:B--2---:R-:W-:-:S03]  /*b8580*/  PRMT R11, R10, 0x5410, R11 ;  /* 0x000054100a0b7816 */ /* 0x004fc6000000000b */
[----:B------:R-:W3:Y:S04]  /*b8590*/  LDL.LU R10, [R1+0x3884] ;  /* 0x00388400010a7983 */ /* 0x000ee80000300800 */
[----:B------:R0:W-:Y:S01]  /*b85a0*/  STL [R1+0x78], R11 ;  /* 0x0000780b01007387 */ /* 0x0001e20000100800 */
[----:B------:R-:W-:-:S03]  /*b85b0*/  PRMT R9, R8, 0x5410, R9 ;  /* 0x0000541008097816 */ /* 0x000fc60000000009 */
[----:B0-----:R-:W2:Y:S01]  /*b85c0*/  LDL.LU R11, [R1+0x234] ;  /* 0x00023400010b7983 */ /* 0x001ea20000300800 */
[----:B---3--:R-:W-:-:S03]  /*b85d0*/  PRMT R19, R19, 0x5410, R10 ;  /* 0x0000541013137816 */ /* 0x008fc6000000000a */
[----:B------:R-:W3:Y:S04]  /*b85e0*/  LDL.LU R10, [R1+0x40] ;  /* 0x00004000010a7983 */ /* 0x000ee80000300800 */
[----:B------:R0:W-:Y:S04]  /*b85f0*/  STL [R1+0x7c], R19 ;  /* 0x00007c1301007387 */ /* 0x0001e80000100800 */
[----:B0-----:R-:W2:Y:S04]  /*b8600*/  LDL.LU R19, [R1+0x1e8] ;  /* 0x0001e80001137983 */ /* 0x001ea80000300800 */
        /* <DEDUP_REMOVED lines=8> */
[----:B------:R-:W2:Y:S01]  /*b8690*/  LDL.LU R6, [R1+0x387c] ;  /* 0x00387c0001067983 */ /* 0x000ea20000300800 */
[----:B------:R-:W-:-:S02]  /*b86a0*/  PRMT R5, R13, 0x5410, R5 ;  /* 0x000054100d057816 */ /* 0x000fc40000000005 */
[----:B-----5:R-:W-:Y:S01]  /*b86b0*/  PRMT R4, R15, 0x5410, R4 ;  /* 0x000054100f047816 */ /* 0x020fe20000000004 */
[----:B------:R4:W-:Y:S01]  /*b86c0*/  STL [R1+0xa8], R7 ;  /* 0x0000a80701007387 */ /* 0x0009e20000100800 */
[----:B------:R-:W-:-:S03]  /*b86d0*/  PRMT R3, R14, 0x5410, R3 ;  /* 0x000054100e037816 */ /* 0x000fc60000000003 */
[----:B------:R-:W5:Y:S01]  /*b86e0*/  LDL.LU R13, [R1+0x23c] ;  /* 0x00023c00010d7983 */ /* 0x000f620000300800 */
[----:B----4-:R-:W-:Y:S02]  /*b86f0*/  LOP3.LUT R7, R16, 0xffff, RZ, 0xc0, !PT ;  /* 0x0000ffff10077812 */ /* 0x010fe400078ec0ff */
[----:B--2---:R-:W-:-:S05]  /*b8700*/  PRMT R6, R12, 0x5410, R6 ;  /* 0x000054100c067816 */ /* 0x004fca0000000006 */
[----:B------:R-:W-:Y:S04]  /*b8710*/  STL [R1+0x2c], R6 ;  /* 0x00002c0601007387 */ /* 0x000fe80000100800 */
[----:B------:R0:W-:Y:S04]  /*b8720*/  STL [R1+0xac], R5 ;  /* 0x0000ac0501007387 */ /* 0x0001e80000100800 */
[----:B------:R-:W2:Y:S04]  /*b8730*/  LDL.LU R15, [R1+0x238] ;  /* 0x00023800010f7983 */ /* 0x000ea80000300800 */
[----:B------:R-:W4:Y:S04]  /*b8740*/  LDL.LU R12, [R1+0x224] ;  /* 0x00022400010c7983 */ /* 0x000f280000300800 */
[----:B------:R-:W-:Y:S01]  /*b8750*/  STL [R1+0x28], R4 ;  /* 0x0000280401007387 */ /* 0x000fe20000100800 */
[----:B0-----:R-:W-:-:S03]  /*b8760*/  LOP3.LUT R5, R17, 0xffff, RZ, 0xc0, !PT ;  /* 0x0000ffff11057812 */ /* 0x001fc600078ec0ff */
[----:B------:R-:W2:Y:S04]  /*b8770*/  LDL.LU R14, [R1+0x1c8] ;  /* 0x0001c800010e7983 */ /* 0x000ea80000300800 */
[----:B------:R0:W-:Y:S02]  /*b8780*/  STL [R1+0xc0], R3 ;  /* 0x0000c00301007387 */ /* 0x0001e40000100800 */
[----:B0-----:R-:W-:Y:S02]  /*b8790*/  PRMT R3, R0, 0x5410, R24 ;  /* 0x0000541000037816 */ /* 0x001fe40000000018 */
[----:B------:R-:W2:Y:S04]  /*b87a0*/  LDL.LU R0, [R1+0x3878] ;  /* 0x0038780001007983 */ /* 0x000ea80000300800 */
[----:B------:R-:W4:Y:S01]  /*b87b0*/  LDL.LU R17, [R1+0x1d8] ;  /* 0x0001d80001117983 */ /* 0x000f220000300800 */
[----:B------:R-:W-:-:S03]  /*b87c0*/  PRMT R4, R18, 0x4210, R5 ;  /* 0x0000421012047816 */ /* 0x000fc60000000005 */
[----:B------:R-:W-:Y:S04]  /*b87d0*/  STL [R1+0xc4], R3 ;  /* 0x0000c40301007387 */ /* 0x000fe80000100800 */
[----:B------:R-:W4:Y:S04]  /*b87e0*/  LDL.LU R16, [R1+0x1d0] ;  /* 0x0001d00001107983 */ /* 0x000f280000300800 */
[----:B------:R-:W4:Y:S01]  /*b87f0*/  LDL.LU R18, [R1+0x1d4] ;  /* 0x0001d40001127983 */ /* 0x000f220000300800 */
[----:B------:R-:W-:Y:S02]  /*b8800*/  PRMT R6, R11, 0x4210, R7 ;  /* 0x000042100b067816 */ /* 0x000fe40000000007 */
[----:B------:R-:W-:-:S02]  /*b8810*/  PRMT R5, R28, 0x5210, R5 ;  /* 0x000052101c057816 */ /* 0x000fc40000000005 */
[----:B------:R-:W-:Y:S02]  /*b8820*/  PRMT R7, R29, 0x5210, R7 ;  /* 0x000052101d077816 */ /* 0x000fe40000000007 */
[----:B------:R-:W-:Y:S02]  /*b8830*/  LOP3.LUT R9, R9, 0xffff, RZ, 0xc0, !PT ;  /* 0x0000ffff09097812 */ /* 0x000fe400078ec0ff */
[----:B------:R-:W-:Y:S02]  /*b8840*/  LOP3.LUT R11, R19, 0xffff, RZ, 0xc0, !PT ;  /* 0x0000ffff130b7812 */ /* 0x000fe400078ec0ff */
[----:B---3--:R-:W-:Y:S01]  /*b8850*/  PRMT R8, R8, 0x4210, R9 ;  /* 0x0000421008087816 */ /* 0x008fe20000000009 */
[----:B------:R-:W3:Y:S01]  /*b8860*/  LDL.LU R19, [R1+0x1dc] ;  /* 0x0001dc0001137983 */ /* 0x000ee20000300800 */
[----:B------:R-:W-:Y:S02]  /*b8870*/  PRMT R10, R10, 0x4210, R11 ;  /* 0x000042100a0a7816 */ /* 0x000fe4000000000b */
[----:B------:R-:W-:Y:S01]  /*b8880*/  PRMT R9, R27, 0x5210, R9 ;  /* 0x000052101b097816 */ /* 0x000fe20000000009 */
[----:B------:R-:W3:Y:S01]  /*b8890*/  LDL.LU R28, [R1+0x210] ;  /* 0x00021000011c7983 */ /* 0x000ee20000300800 */
[----:B------:R-:W-:-:S02]  /*b88a0*/  PRMT R11, R26, 0x5210, R11 ;  /* 0x000052101a0b7816 */ /* 0x000fc4000000000b */
[----:B-----5:R-:W-:Y:S01]  /*b88b0*/  LOP3.LUT R13, R13, 0xffff, RZ, 0xc0, !PT ;  /* 0x0000ffff0d0d7812 */ /* 0x020fe200078ec0ff */
[----:B--2---:R4:W-:Y:S02]  /*b88c0*/  STSM.16.M88.4 [R0], R4 ;  /* 0x0000000400007844 */ /* 0x0049e40000000200 */
[----:B----4-:R-:W-:Y:S02]  /*b88d0*/  LOP3.LUT R5, R17, 0xffff, RZ, 0xc0, !PT ;  /* 0x0000ffff11057812 */ /* 0x010fe400078ec0ff */
[----:B------:R-:W0:Y:S01]  /*b88e0*/  S2R R17, SR_TID.X ;  /* 0x0000000000117919 */ /* 0x000e220000002100 */
[----:B------:R1:W-:Y:S01]  /*b88f0*/  STSM.16.M88.4 [R0+0x100], R8 ;  /* 0x0001000800007844 */ /* 0x0003e20000000200 */
[--C-:B------:R-:W-:Y:S02]  /*b8900*/  PRMT R12, R12, 0x4210, R13.reuse ;  /* 0x000042100c0c7816 */ /* 0x100fe4000000000d */
[----:B------:R-:W-:Y:S02]  /*b8910*/  PRMT R13, R25, 0x5210, R13 ;  /* 0x00005210190d7816 */ /* 0x000fe4000000000d */
[----:B------:R-:W-:-:S02]  /*b8920*/  PRMT R4, R18, 0x4210, R5 ;  /* 0x0000421012047816 */ /* 0x000fc40000000005 */
[----:B0-----:R-:W-:Y:S01]  /*b8930*/  LOP3.LUT R3, R17, 0x3f, RZ, 0xc0, !PT ;  /* 0x0000003f11037812 */ /* 0x001fe200078ec0ff */
[----:B-1----:R-:W2:Y:S03]  /*b8940*/  LDL.LU R9, [R1+0x1e4] ;  /* 0x0001e40001097983 */ /* 0x002ea60000300800 */
[----:B------:R-:W-:Y:S01]  /*b8950*/  LEA R8, R3, UR4, 0x4 ;  /* 0x0000000403087c11 */ /* 0x000fe2000f8e20ff */
[----:B------:R-:W-:Y:S01]  /*b8960*/  BAR.SYNC.DEFER_BLOCKING 0x0 ;  /* 0x0000000000007b1d */ /* 0x000fe20000010000 */
[----:B------:R-:W-:Y:S02]  /*b8970*/  LOP3.LUT R15, R15, 0xffff, RZ, 0xc0, !PT ;  /* 0x0000ffff0f0f7812 */ /* 0x000fe400078ec0ff */
[----:B------:R-:W-:Y:S02]  /*b8980*/  PRMT R5, R22, 0x5210, R5 ;  /* 0x0000521016057816 */ /* 0x000fe40000000005 */
[----:B------:R-:W-:Y:S01]  /*b8990*/  LOP3.LUT R7, R16, 0xffff, RZ, 0xc0, !PT ;  /* 0x0000ffff10077812 */ /* 0x000fe200078ec0ff */
[----:B------:R-:W0:Y:S01]  /*b89a0*/  LDCU.64 UR4, c[0x0][0x390] ;  /* 0x00007200ff0477ac */ /* 0x000e220008000a00 */
[----:B------:R-:W4:Y:S04]  /*b89b0*/  LDL.LU R11, [R1+0x1bc] ;  /* 0x0001bc00010b7983 */ /* 0x000f280000300800 */
[----:B------:R-:W1:Y:S01]  /*b89c0*/  LDS.128 R24, [R8] ;  /* 0x0000000008187984 */ /* 0x000e620000000c00 */
[----:B------:R-:W-:-:S03]  /*b89d0*/  PRMT R14, R14, 0x4210, R15 ;  /* 0x000042100e0e7816 */ /* 0x000fc6000000000f */
[----:B------:R-:W5:Y:S01]  /*b89e0*/  LDL.LU R22, [R1+0x248] ;  /* 0x0002480001167983 */ /* 0x000f620000300800 */
[----:B------:R-:W-:-:S03]  /*b89f0*/  PRMT R15, R23, 0x5210, R15 ;  /* 0x00005210170f7816 */ /* 0x000fc6000000000f */
[----:B------:R-:W2:Y:S04]  /*b8a00*/  LDL.LU R3, [R1+0x24c] ;  /* 0x00024c0001037983 */ /* 0x000ea80000300800 */
[----:B------:R0:W-:Y:S04]  /*b8a10*/  STL [R1+0x50], R8 ;  /* 0x0000500801007387 */ /* 0x0001e80000100800 */
[----:B------:R-:W4:Y:S04]  /*b8a20*/  LDL.LU R29, [R1+0x1ec] ;  /* 0x0001ec00011d7983 */ /* 0x000f280000300800 */
[----:B0-----:R-:W4:Y:S04]  /*b8a30*/  LDL.LU R8, [R1+0x1c4] ;  /* 0x0001c40001087983 */ /* 0x001f280000300800 */
[----:B------:R-:W4:Y:S04]  /*b8a40*/  LDL.LU R23, [R1+0x4] ;  /* 0x0000040001177983 */ /* 0x000f280000300800 */
[----:B------:R-:W4:Y:S04]  /*b8a50*/  LDL.LU R10, [R1+0x1c0] ;  /* 0x0001c000010a7983 */ /* 0x000f280000300800 */
[----:B-1----:R0:W-:Y:S04]  /*b8a60*/  STL [R1+0x3830], R27 ;  /* 0x0038301b01007387 */ /* 0x0021e80000100800 */
[----:B0-----:R-:W4:Y:S01]  /*b8a70*/  LDL R27, [R1+0x50] ;  /* 0x00005000011b7983 */ /* 0x001f220000100800 */
[----:B---3--:R-:W-:-:S02]  /*b8a80*/  PRMT R6, R19, 0x4210, R7 ;  /* 0x0000421013067816 */ /* 0x008fc40000000007 */
[----:B------:R-:W-:Y:S02]  /*b8a90*/  PRMT R7, R2, 0x5210, R7 ;  /* 0x0000521002077816 */ /* 0x000fe40000000007 */
[----:B--2---:R-:W-:Y:S01]  /*b8aa0*/  LOP3.LUT R2, R3, 0xffff, RZ, 0xc0, !PT ;  /* 0x0000ffff03027812 */ /* 0x004fe200078ec0ff */
[----:B----4-:R-:W0:Y:S01]  /*b8ab0*/  LDS.128 R16, [R27+0x400] ;  /* 0x000400001b107984 */ /* 0x010e220000000c00 */
[----:B------:R-:W-:Y:S06]  /*b8ac0*/  BAR.SYNC.DEFER_BLOCKING 0x0 ;  /* 0x0000000000007b1d */ /* 0x000fec0000010000 */
[----:B------:R-:W-:Y:S04]  /*b8ad0*/  STSM.16.M88.4 [R0], R12 ;  /* 0x0000000c00007844 */ /* 0x000fe80000000200 */
[----:B------:R1:W-:Y:S04]  /*b8ae0*/  STSM.16.M88.4 [R0+0x100], R4 ;  /* 0x0001000400007844 */ /* 0x0003e80000000200 */
[----:B0-----:R0:W-:Y:S01]  /*b8af0*/  STL.64 [R1+0x3840], R18 ;  /* 0x0038401201007387 */ /* 0x0011e20000100a00 */
[----:B-1----:R-:W-:-:S03]  /*b8b00*/  PRMT R4, R28, 0x4210, R2 ;  /* 0x000042101c047816 */ /* 0x002fc60000000002 */
[----:B0-----:R-:W2:Y:S04]  /*b8b10*/  LDL.LU R19, [R1+0x8] ;  /* 0x0000080001137983 */ /* 0x001ea80000300800 */
[----:B------:R0:W-:Y:S04]  /*b8b20*/  STL.64 [R1+0x3838], R16 ;  /* 0x0038381001007387 */ /* 0x0001e80000100a00 */
[----:B------:R-:W3:Y:S04]  /*b8b30*/  LDL.LU R15, [R1+0x254] ;  /* 0x00025400010f7983 */ /* 0x000ee80000300800 */
[----:B------:R-:W4:Y:S04]  /*b8b40*/  LDL.LU R13, [R1+0x250] ;  /* 0x00025000010d7983 */ /* 0x000f280000300800 */
[----:B------:R-:W2:Y:S04]  /*b8b50*/  LDL.LU R3, [R1+0x200] ;  /* 0x0002000001037983 */ /* 0x000ea80000300800 */
[----:B------:R-:W2:Y:S04]  /*b8b60*/  LDL.LU R28, [R1+0x14] ;  /* 0x00001400011c7983 */ /* 0x000ea80000300800 */
[----:B------:R-:W3:Y:S01]  /*b8b70*/  LDL.LU R14, [R1+0x1f4] ;  /* 0x0001f400010e7983 */ /* 0x000ee20000300800 */
[----:B-----5:R-:W-:-:S02]  /*b8b80*/  LOP3.LUT R7, R22, 0xffff, RZ, 0xc0, !PT ;  /* 0x0000ffff16077812 */ /* 0x020fc400078ec0ff */
[----:B------:R-:W-:Y:S02]  /*b8b90*/  LOP3.LUT R9, R9, 0xffff, RZ, 0xc0, !PT ;  /* 0x0000ffff09097812 */ /* 0x000fe400078ec0ff */
[----:B------:R-:W-:Y:S02]  /*b8ba0*/  PRMT R6, R11, 0x4210, R7 ;  /* 0x000042100b067816 */ /* 0x000fe40000000007 */
[----:B------:R-:W-:Y:S02]  /*b8bb0*/  LOP3.LUT R11, R29, 0xffff, RZ, 0xc0, !PT ;  /* 0x0000ffff1d0b7812 */ /* 0x000fe400078ec0ff */
[--C-:B------:R-:W-:Y:S02]  /*b8bc0*/  PRMT R8, R8, 0x4210, R9.reuse ;  /* 0x0000421008087816 */ /* 0x100fe40000000009 */
[----:B------:R-:W-:Y:S02]  /*b8bd0*/  PRMT R9, R23, 0x5210, R9 ;  /* 0x0000521017097816 */ /* 0x000fe40000000009 */
[--C-:B------:R-:W-:Y:S01]  /*b8be0*/  PRMT R10, R10, 0x4210, R11.reuse ;  /* 0x000042100a0a7816 */ /* 0x100fe2000000000b */
[----:B------:R-:W-:Y:S06]  /*b8bf0*/  BAR.SYNC.DEFER_BLOCKING 0x0 ;  /* 0x0000000000007b1d */ /* 0x000fec0000010000 */
[----:B---3--:R-:W-:Y:S04]  /*b8c00*/  STL.64 [R1+0x3870], R14 ;  /* 0x0038700e01007387 */ /* 0x008fe80000100a00 */
[----:B----4-:R-:W-:Y:S04]  /*b8c10*/  STL [R1+0x3868], R13 ;  /* 0x0038680d01007387 */ /* 0x010fe80000100800 */
[----:B------:R-:W1:Y:S04]  /*b8c20*/  LDS.128 R12, [R27] ;  /* 0x000000001b0c7984 */ /* 0x000e680000000c00 */
[----:B0-----:R-:W3:Y:S04]  /*b8c30*/  LDL.LU R16, [R1+0x1ac] ;  /* 0x0001ac0001107983 */ /* 0x001ee80000300800 */
[----:B------:R-:W4:Y:S01]  /*b8c40*/  LDL.LU R22, [R1+0x18] ;  /* 0x0000180001167983 */ /* 0x000f220000300800 */
[----:B--2---:R-:W-:-:S03]  /*b8c50*/  PRMT R11, R19, 0x5210, R11 ;  /* 0x00005210130b7816 */ /* 0x004fc6000000000b */
[----:B------:R-:W2:Y:S04]  /*b8c60*/  LDL.LU R29, [R1+0x1f8] ;  /* 0x0001f800011d7983 */ /* 0x000ea80000300800 */
[----:B------:R-:W5:Y:S04]  /*b8c70*/  LDL.LU R23, [R1+0x1b4] ;  /* 0x0001b40001177983 */ /* 0x000f680000300800 */
[----:B------:R-:W2:Y:S04]  /*b8c80*/  LDL.LU R17, [R1+0x1c] ;  /* 0x00001c0001117983 */ /* 0x000ea80000300800 */
[----:B------:R-:W2:Y:S04]  /*b8c90*/  LDL.LU R18, [R1+0x1b0] ;  /* 0x0001b00001127983 */ /* 0x000ea80000300800 */
[----:B------:R-:W2:Y:S04]  /*b8ca0*/  LDL.LU R19, [R1+0x20] ;  /* 0x0000200001137983 */ /* 0x000ea80000300800 */
[----:B-1----:R-:W-:Y:S04]  /*b8cb0*/  STL.64 [R1], R12 ;  /* 0x0000000c01007387 */ /* 0x002fe80000100a00 */
[----:B------:R-:W-:Y:S04]  /*b8cc0*/  STL.64 [R1+0x8], R14 ;  /* 0x0000080e01007387 */ /* 0x000fe80000100a00 */
[----:B------:R-:W0:Y:S04]  /*b8cd0*/  LDS.128 R12, [R27+0x400] ;  /* 0x000400001b0c7984 */ /* 0x000e280000000c00 */
[----:B0-----:R-:W-:Y:S04]  /*b8ce0*/  STL.64 [R1+0x40], R12 ;  /* 0x0000400c01007387 */ /* 0x001fe80000100a00 */
[----:B------:R0:W-:Y:S04]  /*b8cf0*/  STL.64 [R1+0x48], R14 ;  /* 0x0000480e01007387 */ /* 0x0001e80000100a00 */
[----:B0-----:R-:W2:Y:S04]  /*b8d00*/  LDL.LU.64 R14, [R1+0x3870] ;  /* 0x00387000010e7983 */ /* 0x001ea80000300a00 */
[----:B------:R-:W3:Y:S01]  /*b8d10*/  LDL.LU R13, [R1+0x3868] ;  /* 0x00386800010d7983 */ /* 0x000ee20000300800 */
[----:B------:R-:W-:-:S02]  /*b8d20*/  PRMT R5, R21, 0x5210, R2 ;  /* 0x0000521015057816 */ /* 0x000fc40000000002 */
[----:B------:R-:W-:Y:S01]  /*b8d30*/  PRMT R7, R20, 0x5210, R7 ;  /* 0x0000521014077816 */ /* 0x000fe20000000007 */
[----:B------:R-:W-:Y:S06]  /*b8d40*/  BAR.SYNC.DEFER_BLOCKING 0x0 ;  /* 0x0000000000007b1d */ /* 0x000fec0000010000 */
[----:B------:R2:W-:Y:S04]  /*b8d50*/  STSM.16.M88.4 [R0], R4 ;  /* 0x0000000400007844 */ /* 0x0005e80000000200 */
[----:B------:R0:W-:Y:S01]  /*b8d60*/  STSM.16.M88.4 [R0+0x100], R8 ;  /* 0x0001000800007844 */ /* 0x0001e20000000200 */
[----:B------:R-:W-:Y:S01]  /*b8d70*/  BAR.SYNC.DEFER_BLOCKING 0x0 ;  /* 0x0000000000007b1d */ /* 0x000fe20000010000 */
[----:B--2---:R-:W-:-:S05]  /*b8d80*/  LOP3.LUT R5, R15, 0xffff, RZ, 0xc0, !PT ;  /* 0x0000ffff0f057812 */ /* 0x004fca00078ec0ff */
[----:B------:R-:W2:Y:S01]  /*b8d90*/  LDL.LU R15, [R1+0x25c] ;  /* 0x00025c00010f7983 */ /* 0x000ea20000300800 */
[----:B---3--:R-:W-:Y:S02]  /*b8da0*/  LOP3.LUT R7, R13, 0xffff, RZ, 0xc0, !PT ;  /* 0x0000ffff0d077812 */ /* 0x008fe400078ec0ff */
[----:B------:R-:W-:Y:S02]  /*b8db0*/  PRMT R4, R3, 0x4210, R5 ;  /* 0x0000421003047816 */ /* 0x000fe40000000005 */
[--C-:B------:R-:W-:Y:S01]  /*b8dc0*/  PRMT R6, R16, 0x4210, R7.reuse ;  /* 0x0000421010067816 */ /* 0x100fe20000000007 */
[----:B------:R-:W3:Y:S01]  /*b8dd0*/  LDL.LU R3, [R1+0x258] ;  /* 0x0002580001037983 */ /* 0x000ee20000300800 */
[----:B----4-:R-:W-:Y:S02]  /*b8de0*/  PRMT R7, R22, 0x5210, R7 ;  /* 0x0000521016077816 */ /* 0x010fe40000000007 */
[----:B------:R-:W-:Y:S02]  /*b8df0*/  PRMT R5, R28, 0x5210, R5 ;  /* 0x000052101c057816 */ /* 0x000fe40000000005 */
[----:B------:R-:W4:Y:S04]  /*b8e00*/  LDL.LU R28, [R1+0x1f0] ;  /* 0x0001f000011c7983 */ /* 0x000f280000300800 */
[----:B------:R-:W-:Y:S04]  /*b8e10*/  STL.64 [R1+0x3860], R6 ;  /* 0x0038600601007387 */ /* 0x000fe80000100a00 */
[----:B------:R-:W-:Y:S04]  /*b8e20*/  STL.64 [R1+0x3858], R4 ;  /* 0x0038580401007387 */ /* 0x000fe80000100a00 */
[----:B------:R-:W1:Y:S01]  /*b8e30*/  LDS.128 R4, [R27] ;  /* 0x000000001b047984 */ /* 0x000e620000000c00 */
[----:B0-----:R-:W-:-:S02]  /*b8e40*/  LOP3.LUT R9, R14, 0xffff, RZ, 0xc0, !PT ;  /* 0x0000ffff0e097812 */ /* 0x001fc400078ec0ff */
[----:B------:R-:W-:Y:S01]  /*b8e50*/  LOP3.LUT R11, R29, 0xffff, RZ, 0xc0, !PT ;  /* 0x0000ffff1d0b7812 */ /* 0x000fe200078ec0ff */
[----:B------:R-:W4:Y:S01]  /*b8e60*/  LDL.LU R21, [R1+0x24] ;  /* 0x0000240001157983 */ /* 0x000f220000300800 */
[----:B-----5:R-:W-:-:S03]  /*b8e70*/  PRMT R8, R23, 0x4210, R9 ;  /* 0x0000421017087816 */ /* 0x020fc60000000009 */
[----:B------:R-:W5:Y:S01]  /*b8e80*/  LDL.LU R12, [R1+0x1fc] ;  /* 0x0001fc00010c7983 */ /* 0x000f620000300800 */
[----:B------:R-:W-:-:S03]  /*b8e90*/  PRMT R9, R17, 0x5210, R9 ;  /* 0x0000521011097816 */ /* 0x000fc60000000009 */
[----:B------:R-:W4:Y:S01]  /*b8ea0*/  LDL.LU R29, [R1+0x194] ;  /* 0x00019400011d7983 */ /* 0x000f220000300800 */
[----:B------:R-:W-:-:S03]  /*b8eb0*/  PRMT R10, R18, 0x4210, R11 ;  /* 0x00004210120a7816 */ /* 0x000fc6000000000b */
[----:B------:R-:W4:Y:S01]  /*b8ec0*/  LDL.LU R22, [R1+0x54] ;  /* 0x0000540001167983 */ /* 0x000f220000300800 */
[----:B------:R-:W-:-:S03]  /*b8ed0*/  PRMT R11, R19, 0x5210, R11 ;  /* 0x00005210130b7816 */ /* 0x000fc6000000000b */
[----:B------:R-:W4:Y:S04]  /*b8ee0*/  LDL.LU R23, [R1+0x204] ;  /* 0x0002040001177983 */ /* 0x000f280000300800 */
[----:B------:R-:W4:Y:S04]  /*b8ef0*/  LDL.LU R16, [R1+0x1a0] ;  /* 0x0001a00001107983 */ /* 0x000f280000300800 */
[----:B------:R-:W4:Y:S04]  /*b8f00*/  LDL.LU R17, [R1+0x58] ;  /* 0x0000580001117983 */ /* 0x000f280000300800 */
[----:B------:R-:W4:Y:S04]  /*b8f10*/  LDL.LU R18, [R1+0x19c] ;  /* 0x00019c0001127983 */ /* 0x000f280000300800 */
[----:B------:R-:W4:Y:S04]  /*b8f20*/  LDL.LU R19, [R1+0x5c] ;  /* 0x00005c0001137983 */ /* 0x000f280000300800 */
[----:B-1----:R-:W-:Y:S04]  /*b8f30*/  STL.64 [R1+0x30], R4 ;  /* 0x0000300401007387 */ /* 0x002fe80000100a00 */
[----:B------:R-:W-:Y:S04]  /*b8f40*/  STL.64 [R1+0x38], R6 ;  /* 0x0000380601007387 */ /* 0x000fe80000100a00 */
[----:B------:R-:W0:Y:S04]  /*b8f50*/  LDS.128 R4, [R27+0x400] ;  /* 0x000400001b047984 */ /* 0x000e280000000c00 */
[----:B0-----:R-:W-:Y:S04]  /*b8f60*/  STL.64 [R1+0x60], R4 ;  /* 0x0000600401007387 */ /* 0x001fe80000100a00 */
[----:B------:R0:W-:Y:S04]  /*b8f70*/  STL.64 [R1+0x68], R6 ;  /* 0x0000680601007387 */ /* 0x0001e80000100a00 */
[----:B0-----:R-:W4:Y:S04]  /*b8f80*/  LDL.LU.64 R6, [R1+0x3860] ;  /* 0x0038600001067983 */ /* 0x001f280000300a00 */
[----:B------:R-:W4:Y:S04]  /*b8f90*/  LDL.LU.64 R4, [R1+0x3858] ;  /* 0x0038580001047983 */ /* 0x000f280000300a00 */
[----:B------:R-:W5:Y:S04]  /*b8fa0*/  LDL.LU R13, [R1+0x264] ;  /* 0x00026400010d7983 */ /* 0x000f680000300800 */
[----:B------:R-:W5:Y:S01]  /*b8fb0*/  LDL.LU R14, [R1+0x260] ;  /* 0x00026000010e7983 */ /* 0x000f620000300800 */
[----:B------:R-:W-:Y:S01]  /*b8fc0*/  BAR.SYNC.DEFER_BLOCKING 0x0 ;  /* 0x0000000000007b1d */ /* 0x000fe20000010000 */
[----:B--2---:R-:W-:-:S05]  /*b8fd0*/  LOP3.LUT R2, R15, 0xffff, RZ, 0xc0, !PT ;  /* 0x0000ffff0f027812 */ /* 0x004fca00078ec0ff */
[----:B------:R-:W2:Y:S01]  /*b8fe0*/  LDL.LU R15, [R1+0x1cc] ;  /* 0x0001cc00010f7983 */ /* 0x000ea20000300800 */
[----:B---3--:R-:W-:-:S03]  /*b8ff0*/  LOP3.LUT R3, R3, 0xffff, RZ, 0xc0, !PT ;  /* 0x0000ffff03037812 */ /* 0x008fc600078ec0ff */
[----:B----4-:R0:W-:Y:S04]  /*b9000*/  STSM.16.M88.4 [R0], R4 ;  /* 0x0000000400007844 */ /* 0x0101e80000000200 */
[----:B------:R1:W-:Y:S01]  /*b9010*/  STSM.16.M88.4 [R0+0x100], R8 ;  /* 0x0001000800007844 */ /* 0x0003e20000000200 */
[--C-:B0-----:R-:W-:Y:S02]  /*b9020*/  PRMT R4, R28, 0x4210, R2.reuse ;  /* 0x000042101c047816 */ /* 0x101fe40000000002 */
[----:B------:R-:W-:Y:S02]  /*b9030*/  PRMT R5, R21, 0x5210, R2 ;  /* 0x0000521015057816 */ /* 0x000fe40000000002 */
[----:B-----5:R-:W-:Y:S02]  /*b9040*/  LOP3.LUT R2, R12, 0xffff, RZ, 0xc0, !PT ;  /* 0x0000ffff0c027812 */ /* 0x020fe400078ec0ff */
[----:B------:R-:W-:-:S02]  /*b9050*/  PRMT R6, R29, 0x4210, R3 ;  /* 0x000042101d067816 */ /* 0x000fc40000000003 */
[----:B------:R-:W-:Y:S01]  /*b9060*/  PRMT R7, R22, 0x5210, R3 ;  /* 0x0000521016077816 */ /* 0x000fe20000000003 */
[----:B------:R-:W-:Y:S01]  /*b9070*/  BAR.SYNC.DEFER_BLOCKING 0x0 ;  /* 0x0000000000007b1d */ /* 0x000fe20000010000 */
[----:B------:R-:W-:Y:S02]  /*b9080*/  LOP3.LUT R3, R23, 0xffff, RZ, 0xc0, !PT ;  /* 0x0000ffff17037812 */ /* 0x000fe400078ec0ff */
[--C-:B-1----:R-:W-:Y:S02]  /*b9090*/  PRMT R8, R16, 0x4210, R2.reuse ;  /* 0x0000421010087816 */ /* 0x102fe40000000002 */
[----:B------:R-:W-:Y:S02]  /*b90a0*/  PRMT R9, R17, 0x5210, R2 ;  /* 0x0000521011097816 */ /* 0x000fe40000000002 */
[--C-:B------:R-:W-:Y:S02]  /*b90b0*/  PRMT R10, R18, 0x4210, R3.reuse ;  /* 0x00004210120a7816 */ /* 0x100fe40000000003 */
[----:B------:R-:W-:Y:S01]  /*b90c0*/  PRMT R11, R19, 0x5210, R3 ;  /* 0x00005210130b7816 */ /* 0x000fe20000000003 */
[----:B--2---:R-:W-:Y:S04]  /*b90d0*/  STL.64 [R1+0x3850], R14 ;  /* 0x0038500e01007387 */ /* 0x004fe80000100a00 */
[----:B------:R-:W-:Y:S04]  /*b90e0*/  STL [R1+0x3848], R13 ;  /* 0x0038480d01007387 */ /* 0x000fe80000100800 */
[----:B------:R-:W0:Y:S04]  /*b90f0*/  LDS.128 R12, [R27] ;  /* 0x000000001b0c7984 */ /* 0x000e280000000c00 */
[----:B------:R-:W2:Y:S04]  /*b9100*/  LDL.LU R28, [R1+0x70] ;  /* 0x00007000011c7983 */ /* 0x000ea80000300800 */
[----:B------:R-:W3:Y:S04]  /*b9110*/  LDL.LU R29, [R1+0x208] ;  /* 0x00020800011d7983 */ /* 0x000ee80000300800 */
[----:B------:R-:W4:Y:S04]  /*b9120*/  LDL.LU R22, [R1+0x188] ;  /* 0x0001880001167983 */ /* 0x000f280000300800 */
[----:B------:R-:W5:Y:S04]  /*b9130*/  LDL.LU R23, [R1+0x74] ;  /* 0x0000740001177983 */ /* 0x000f680000300800 */
[----:B------:R-:W2:Y:S04]  /*b9140*/  LDL.LU R16, [R1+0x190] ;  /* 0x0001900001107983 */ /* 0x000ea80000300800 */
[----:B------:R-:W2:Y:S04]  /*b9150*/  LDL.LU R17, [R1+0x78] ;  /* 0x0000780001117983 */ /* 0x000ea80000300800 */
[----:B------:R-:W2:Y:S04]  /*b9160*/  LDL.LU R18, [R1+0x18c] ;  /* 0x00018c0001127983 */ /* 0x000ea80000300800 */
[----:B------:R-:W2:Y:S04]  /*b9170*/  LDL.LU R19, [R1+0x7c] ;  /* 0x00007c0001137983 */ /* 0x000ea80000300800 */
[----:B0-----:R-:W-:Y:S04]  /*b9180*/  STL.64 [R1+0x80], R12 ;  /* 0x0000800c01007387 */ /* 0x001fe80000100a00 */
[----:B------:R-:W-:Y:S04]  /*b9190*/  STL.64 [R1+0x88], R14 ;  /* 0x0000880e01007387 */ /* 0x000fe80000100a00 */
[----:B------:R-:W0:Y:S01]  /*b91a0*/  LDS.128 R12, [R27+0x400] ;  /* 0x000400001b0c7984 */ /* 0x000e220000000c00 */
[----:B------:R-:W-:Y:S06]  /*b91b0*/  BAR.SYNC.DEFER_BLOCKING 0x0 ;  /* 0x0000000000007b1d */ /* 0x000fec0000010000 */
[----:B------:R-:W-:Y:S04]  /*b91c0*/  STSM.16.M88.4 [R0], R4 ;  /* 0x0000000400007844 */ /* 0x000fe80000000200 */
[----:B0-----:R-:W-:Y:S04]  /*b91d0*/  STL.64 [R1+0x90], R12 ;  /* 0x0000900c01007387 */ /* 0x001fe80000100a00 */
[----:B------:R0:W-:Y:S04]  /*b91e0*/  STL.64 [R1+0x98], R14 ;  /* 0x0000980e01007387 */ /* 0x0001e80000100a00 */
[----:B------:R1:W-:Y:S04]  /*b91f0*/  STSM.16.M88.4 [R0+0x100], R8 ;  /* 0x0001000800007844 */ /* 0x0003e80000000200 */
[----:B0-----:R-:W2:Y:S04]  /*b9200*/  LDL.LU.64 R14, [R1+0x3850] ;  /* 0x00385000010e7983 */ /* 0x001ea80000300a00 */
[----:B------:R-:W3:Y:S04]  /*b9210*/  LDL.LU R13, [R1+0x3848] ;  /* 0x00384800010d7983 */ /* 0x000ee80000300800 */
[----:B-1----:R-:W4:Y:S04]  /*b9220*/  LDL.LU R11, [R1+0x20c] ;  /* 0x00020c00010b7983 */ /* 0x002f280000300800 */
[----:B------:R-:W4:Y:S01]  /*b9230*/  LDL.LU R12, [R1+0x1b8] ;  /* 0x0001b800010c7983 */ /* 0x000f220000300800 */
[----:B------:R-:W-:Y:S01]  /*b9240*/  BAR.SYNC.DEFER_BLOCKING 0x0 ;  /* 0x0000000000007b1d */ /* 0x000fe20000010000 */
[----:B--2---:R-:W-:-:S02]  /*b9250*/  LOP3.LUT R3, R14, 0xffff, RZ, 0xc0, !PT ;  /* 0x0000ffff0e037812 */ /* 0x004fc400078ec0ff */
[----:B---3--:R-:W-:-:S03]  /*b9260*/  LOP3.LUT R2, R13, 0xffff, RZ, 0xc0, !PT ;  /* 0x0000ffff0d027812 */ /* 0x008fc600078ec0ff */
[----:B------:R-:W2:Y:S01]  /*b9270*/  LDL.LU R13, [R1+0xa0] ;  /* 0x0000a000010d7983 */ /* 0x000ea20000300800 */
[----:B------:R-:W-:-:S03]  /*b9280*/  PRMT R5, R28, 0x5210, R2 ;  /* 0x000052101c057816 */ /* 0x000fc60000000002 */
[----:B------:R-:W3:Y:S01]  /*b9290*/  LDL.LU R28, [R1+0x21c] ;  /* 0x00021c00011c7983 */ /* 0x000ee20000300800 */
[----:B------:R-:W-:Y:S02]  /*b92a0*/  PRMT R4, R15, 0x4210, R2 ;  /* 0x000042100f047816 */ /* 0x000fe40000000002 */
[----:B------:R-:W-:Y:S01]  /*b92b0*/  LOP3.LUT R2, R29, 0xffff, RZ, 0xc0, !PT ;  /* 0x0000ffff1d027812 */ /* 0x000fe200078ec0ff */
[----:B------:R-:W2:Y:S01]  /*b92c0*/  LDL.LU R14, [R1+0x17c] ;  /* 0x00017c00010e7983 */ /* 0x000ea20000300800 */
[--C-:B----4-:R-:W-:Y:S02]  /*b92d0*/  PRMT R6, R22, 0x4210, R3.reuse ;  /* 0x0000421016067816 */ /* 0x110fe40000000003 */
[----:B-----5:R-:W-:Y:S01]  /*b92e0*/  PRMT R7, R23, 0x5210, R3 ;  /* 0x0000521017077816 */ /* 0x020fe20000000003 */
[----:B------:R-:W4:Y:S01]  /*b92f0*/  LDL.LU R15, [R1+0xa4] ;  /* 0x0000a400010f7983 */ /* 0x000f220000300800 */
[----:B------:R-:W-:-:S03]  /*b9300*/  LOP3.LUT R3, R11, 0xffff, RZ, 0xc0, !PT ;  /* 0x0000ffff0b037812 */ /* 0x000fc600078ec0ff */
[----:B------:R-:W5:Y:S01]  /*b9310*/  LDL.LU R29, [R1+0x220] ;  /* 0x00022000011d7983 */ /* 0x000f620000300800 */
        /* <DEDUP_REMOVED lines=8> */
[----:B------:R-:W2:Y:S04]  /*b93a0*/  LDL.LU R2, [R1+0x26c] ;  /* 0x00026c0001027983 */ /* 0x000ea80000300800 */
[----:B------:R-:W3:Y:S04]  /*b93b0*/  LDL.LU R3, [R1+0x268] ;  /* 0x0002680001037983 */ /* 0x000ee80000300800 */
[----:B------:R-:W0:Y:S04]  /*b93c0*/  LDS.128 R16, [R27] ;  /* 0x000000001b107984 */ /* 0x000e280000000c00 */
[----:B0-----:R-:W-:Y:S04]  /*b93d0*/  STL.64 [R1+0xb0], R16 ;  /* 0x0000b01001007387 */ /* 0x001fe80000100a00 */
[----:B------:R-:W-:Y:S04]  /*b93e0*/  STL.64 [R1+0xb8], R18 ;  /* 0x0000b81201007387 */ /* 0x000fe80000100a00 */
[----:B------:R-:W0:Y:S01]  /*b93f0*/  LDS.128 R16, [R27+0x400] ;  /* 0x000400001b107984 */ /* 0x000e220000000c00 */
[----:B------:R-:W-:Y:S06]  /*b9400*/  BAR.SYNC.DEFER_BLOCKING 0x0 ;  /* 0x0000000000007b1d */ /* 0x000fec0000010000 */
[----:B------:R1:W-:Y:S04]  /*b9410*/  STSM.16.M88.4 [R0], R4 ;  /* 0x0000000400007844 */ /* 0x0003e80000000200 */
[----:B------:R-:W-:Y:S01]  /*b9420*/  STSM.16.M88.4 [R0+0x100], R8 ;  /* 0x0001000800007844 */ /* 0x000fe20000000200 */
[----:B-1----:R-:W-:-:S03]  /*b9430*/  IMAD.MOV.U32 R7, RZ, RZ, R27 ;  /* 0x000000ffff077224 */ /* 0x002fc600078e001b */
[----:B0-----:R-:W-:Y:S04]  /*b9440*/  STL.64 [R1+0xd0], R16 ;  /* 0x0000d01001007387 */ /* 0x001fe80000100a00 */
[----:B------:R0:W-:Y:S04]  /*b9450*/  STL.64 [R1+0xd8], R18 ;  /* 0x0000d81201007387 */ /* 0x0001e80000100a00 */
[----:B0-----:R-:W5:Y:S04]  /*b9460*/  LDL.LU.64 R18, [R1+0x3840] ;  /* 0x0038400001127983 */ /* 0x001f680000300a00 */
[----:B------:R-:W5:Y:S04]  /*b9470*/  LDL.LU.64 R16, [R1+0x3838] ;  /* 0x0038380001107983 */ /* 0x000f680000300a00 */
[----:B------:R-:W5:Y:S01]  /*b9480*/  LDL.LU R27, [R1+0x3830] ;  /* 0x00383000011b7983 */ /* 0x000f620000300800 */
[----:B--2---:R-:W-:-:S02]  /*b9490*/  LOP3.LUT R2, R2, 0xffff, RZ, 0xc0, !PT ;  /* 0x0000ffff02027812 */ /* 0x004fc400078ec0ff */
[----:B---3--:R-:W-:Y:S02]  /*b94a0*/  LOP3.LUT R3, R3, 0xffff, RZ, 0xc0, !PT ;  /* 0x0000ffff03037812 */ /* 0x008fe400078ec0ff */
[--C-:B------:R-:W-:Y:S02]  /*b94b0*/  PRMT R12, R12, 0x4210, R2.reuse ;  /* 0x000042100c0c7816 */ /* 0x100fe40000000002 */
[----:B------:R-:W-:Y:S02]  /*b94c0*/  PRMT R13, R13, 0x5210, R2 ;  /* 0x000052100d0d7816 */ /* 0x000fe40000000002 */
[--C-:B------:R-:W-:Y:S02]  /*b94d0*/  PRMT R14, R14, 0x4210, R3.reuse ;  /* 0x000042100e0e7816 */ /* 0x100fe40000000003 */
[----:B----4-:R-:W-:Y:S01]  /*b94e0*/  PRMT R15, R15, 0x5210, R3 ;  /* 0x000052100f0f7816 */ /* 0x010fe20000000003 */
[----:B------:R-:W-:Y:S01]  /*b94f0*/  BAR.SYNC.DEFER_BLOCKING 0x0 ;  /* 0x0000000000007b1d */ /* 0x000fe20000010000 */
[----:B------:R-:W-:-:S02]  /*b9500*/  LOP3.LUT R2, R28, 0xffff, RZ, 0xc0, !PT ;  /* 0x0000ffff1c027812 */ /* 0x000fc400078ec0ff */
[----:B-----5:R-:W-:Y:S02]  /*b9510*/  LOP3.LUT R3, R29, 0xffff, RZ, 0xc0, !PT ;  /* 0x0000ffff1d037812 */ /* 0x020fe400078ec0ff */
[--C-:B------:R-:W-:Y:S02]  /*b9520*/  PRMT R8, R20, 0x4210, R2.reuse ;  /* 0x0000421014087816 */ /* 0x100fe40000000002 */
[----:B------:R-:W-:Y:S01]  /*b9530*/  PRMT R9, R21, 0x5210, R2 ;  /* 0x0000521015097816 */ /* 0x000fe20000000002 */
[----:B------:R-:W2:Y:S01]  /*b9540*/  LDL.LU R28, [R1+0x274] ;  /* 0x00027400011c7983 */ /* 0x000ea20000300800 */
[--C-:B------:R-:W-:Y:S02]  /*b9550*/  PRMT R10, R22, 0x4210, R3.reuse ;  /* 0x00004210160a7816 */ /* 0x100fe40000000003 */
[----:B------:R-:W-:Y:S01]  /*b9560*/  PRMT R11, R23, 0x5210, R3 ;  /* 0x00005210170b7816 */ /* 0x000fe20000000003 */
[----:B------:R-:W3:Y:S04]  /*b9570*/  LDL.LU R29, [R1+0x270] ;  /* 0x00027000011d7983 */ /* 0x000ee80000300800 */
[----:B------:R-:W0:Y:S04]  /*b9580*/  LDS.128 R20, [R7] ;  /* 0x0000000007147984 */ /* 0x000e280000000c00 */
[----:B0-----:R-:W-:Y:S04]  /*b9590*/  STL [R1+0x37ec], R20 ;  /* 0x0037ec1401007387 */ /* 0x001fe80000100800 */
[----:B------:R-:W-:Y:S04]  /*b95a0*/  STL [R1+0x37e8], R21 ;  /* 0x0037e81501007387 */ /* 0x000fe80000100800 */
[----:B------:R-:W-:Y:S04]  /*b95b0*/  STL [R1+0x37e4], R22 ;  /* 0x0037e41601007387 */ /* 0x000fe80000100800 */
[----:B------:R0:W-:Y:S02]  /*b95c0*/  STL [R1+0x37e0], R23 ;  /* 0x0037e01701007387 */ /* 0x0001e40000100800 */
[----:B0-----:R-:W-:-:S05]  /*b95d0*/  IMAD.MOV.U32 R23, RZ, RZ, R7 ;  /* 0x000000ffff177224 */ /* 0x001fca00078e0007 */
[----:B------:R-:W0:Y:S01]  /*b95e0*/  LDS.128 R4, [R23+0x400] ;  /* 0x0004000017047984 */ /* 0x000e220000000c00 */
[----:B------:R-:W-:Y:S06]  /*b95f0*/  BAR.SYNC.DEFER_BLOCKING 0x0 ;  /* 0x0000000000007b1d */ /* 0x000fec0000010000 */
[----:B------:R-:W-:Y:S04]  /*b9600*/  STSM.16.M88.4 [R0], R12 ;  /* 0x0000000c00007844 */ /* 0x000fe80000000200 */
[----:B0-----:R0:W-:Y:S04]  /*b9610*/  STL [R1+0x37dc], R4 ;  /* 0x0037dc0401007387 */ /* 0x0011e80000100800 */
[----:B0-----:R-:W4:Y:S04]  /*b9620*/  LDL.LU R4, [R1+0x178] ;  /* 0x0001780001047983 */ /* 0x001f280000300800 */
[----:B------:R0:W-:Y:S04]  /*b9630*/  STL [R1+0x37d8], R5 ;  /* 0x0037d80501007387 */ /* 0x0001e80000100800 */
[----:B0-----:R-:W5:Y:S04]  /*b9640*/  LDL.LU R5, [R1+0xac] ;  /* 0x0000ac0001057983 */ /* 0x001f680000300800 */
[----:B------:R0:W-:Y:S04]  /*b9650*/  STL [R1+0x37d4], R6 ;  /* 0x0037d40601007387 */ /* 0x0001e80000100800 */
[----:B0-----:R-:W4:Y:S04]  /*b9660*/  LDL.LU R6, [R1+0x22c] ;  /* 0x00022c0001067983 */ /* 0x001f280000300800 */
[----:B------:R0:W-:Y:S04]  /*b9670*/  STL [R1+0x37d0], R7 ;  /* 0x0037d00701007387 */ /* 0x0001e80000100800 */
[----:B0-----:R-:W4:Y:S04]  /*b9680*/  LDL.LU R7, [R1+0x1a8] ;  /* 0x0001a80001077983 */ /* 0x001f280000300800 */
[----:B------:R-:W4:Y:S04]  /*b9690*/  LDL.LU R15, [R1+0x28] ;  /* 0x00002800010f7983 */ /* 0x000f280000300800 */
[----:B------:R-:W-:Y:S01]  /*b96a0*/  STSM.16.M88.4 [R0+0x100], R8 ;  /* 0x0001000800007844 */ /* 0x000fe20000000200 */
[----:B------:R-:W-:Y:S06]  /*b96b0*/  BAR.SYNC.DEFER_BLOCKING 0x0 ;  /* 0x0000000000007b1d */ /* 0x000fec0000010000 */
[----:B------:R-:W-:Y:S01]  /*b96c0*/  LDS.128 R8, [R23+0x400] ;  /* 0x0004000017087984 */ /* 0x000fe20000000c00 */
[----:B--2---:R-:W-:-:S03]  /*b96d0*/  LOP3.LUT R3, R28, 0xffff, RZ, 0xc0, !PT ;  /* 0x0000ffff1c037812 */ /* 0x004fc600078ec0ff */
[----:B------:R-:W2:Y:S01]  /*b96e0*/  LDL.LU R28, [R1+0x228] ;  /* 0x00022800011c7983 */ /* 0x000ea20000300800 */
[----:B---3--:R-:W-:-:S03]  /*b96f0*/  LOP3.LUT R2, R29, 0xffff, RZ, 0xc0, !PT ;  /* 0x0000ffff1d027812 */ /* 0x008fc600078ec0ff */
[----:B------:R-:W3:Y:S04]  /*b9700*/  LDL.LU R22, [R1+0x198] ;  /* 0x0001980001167983 */ /* 0x000ee80000300800 */
[----:B------:R-:W3:Y:S04]  /*b9710*/  LDL.LU R21, [R1+0xc0] ;  /* 0x0000c00001157983 */ /* 0x000ee80000300800 */
[----:B------:R-:W3:Y:S04]  /*b9720*/  LDL.LU R20, [R1+0x1a4] ;  /* 0x0001a40001147983 */ /* 0x000ee80000300800 */
[----:B------:R-:W3:Y:S01]  /*b9730*/  LDL.LU R29, [R1+0xc4] ;  /* 0x0000c400011d7983 */ /* 0x000ee20000300800 */
[----:B-----5:R-:W-:-:S02]  /*b9740*/  PRMT R5, R5, 0x5210, R3 ;  /* 0x0000521005057816 */ /* 0x020fc40000000003 */
[----:B----4-:R-:W-:Y:S02]  /*b9750*/  PRMT R7, R7, 0x4210, R3 ;  /* 0x0000421007077816 */ /* 0x010fe40000000003 */
[--C-:B------:R-:W-:Y:S02]  /*b9760*/  PRMT R3, R15, 0x5210, R2.reuse ;  /* 0x000052100f037816 */ /* 0x100fe40000000002 */
[----:B------:R-:W0:Y:S01]  /*b9770*/  LDS.128 R12, [R23] ;  /* 0x00000000170c7984 */ /* 0x000e220000000c00 */
[----:B------:R-:W-:-:S03]  /*b9780*/  PRMT R4, R4, 0x4210, R2 ;  /* 0x0000421004047816 */ /* 0x000fc60000000002 */
[----:B0-----:R-:W-:Y:S04]  /*b9790*/  STL [R1+0x37cc], R12 ;  /* 0x0037cc0c01007387 */ /* 0x001fe80000100800 */
[----:B------:R0:W-:Y:S04]  /*b97a0*/  STL [R1+0x37c8], R13 ;  /* 0x0037c80d01007387 */ /* 0x0001e80000100800 */
[----:B------:R1:W-:Y:S04]  /*b97b0*/  STL [R1+0x37c4], R14 ;  /* 0x0037c40e01007387 */ /* 0x0003e80000100800 */
[----:B------:R4:W-:Y:S01]  /*b97c0*/  STL [R1+0x37c0], R15 ;  /* 0x0037c00f01007387 */ /* 0x0009e20000100800 */
[----:B0-----:R-:W-:-:S03]  /*b97d0*/  IMAD.MOV.U32 R13, RZ, RZ, R5 ;  /* 0x000000ffff0d7224 */ /* 0x001fc600078e0005 */
[----:B------:R-:W5:Y:S01]  /*b97e0*/  LDL.LU R5, [R1+0x37a8] ;  /* 0x0037a80001057983 */ /* 0x000f620000300800 */
[----:B-1----:R-:W-:-:S03]  /*b97f0*/  IMAD.MOV.U32 R14, RZ, RZ, R4 ;  /* 0x000000ffff0e7224 */ /* 0x002fc600078e0004 */
[----:B------:R-:W5:Y:S01]  /*b9800*/  LDL.LU R4, [R1+0x710] ;  /* 0x0007100001047983 */ /* 0x000f620000300800 */
[----:B------:R-:W0:Y:S01]  /*b9810*/  S2R R23, SR_TID.X ;  /* 0x0000000000177919 */ /* 0x000e220000002100 */
[----:B------:R-:W-:Y:S02]  /*b9820*/  LOP3.LUT R2, R6, 0xffff, RZ, 0xc0, !PT ;  /* 0x0000ffff06027812 */ /* 0x000fe400078ec0ff */
[----:B------:R3:W-:Y:S01]  /*b9830*/  STL [R1+0x37bc], R8 ;  /* 0x0037bc0801007387 */ /* 0x0007e20000100800 */
[----:B------:R-:W-:-:S03]  /*b9840*/  IMAD.MOV.U32 R12, RZ, RZ, R7 ;  /* 0x000000ffff0c7224 */ /* 0x000fc600078e0007 */
[----:B------:R1:W-:Y:S01]  /*b9850*/  STL [R1+0x37b8], R9 ;  /* 0x0037b80901007387 */ /* 0x0003e20000100800 */
[----:B----4-:R-:W-:Y:S01]  /*b9860*/  IMAD.MOV.U32 R15, RZ, RZ, R3 ;  /* 0x000000ffff0f7224 */ /* 0x010fe200078e0003 */
[----:B------:R-:W-:Y:S06]  /*b9870*/  BAR.SYNC.DEFER_BLOCKING 0x0 ;  /* 0x0000000000007b1d */ /* 0x000fec0000010000 */
[----:B------:R4:W-:Y:S04]  /*b9880*/  STL [R1+0x37b4], R10 ;  /* 0x0037b40a01007387 */ /* 0x0009e80000100800 */
[----:B------:R0:W-:Y:S02]  /*b9890*/  STL [R1+0x37b0], R11 ;  /* 0x0037b00b01007387 */ /* 0x0001e40000100800 */
[----:B0-----:R-:W-:-:S02]  /*b98a0*/  SHF.R.U32.HI R3, RZ, 0x5, R23 ;  /* 0x00000005ff037819 */ /* 0x001fc40000011617 */
[----:B------:R-:W-:Y:S02]  /*b98b0*/  STSM.16.M88.4 [R0], R12 ;  /* 0x0000000c00007844 */ /* 0x000fe40000000200 */
[----:B------:R-:W-:Y:S02]  /*b98c0*/  SGXT.U32 R3, R3, 0x1 ;  /* 0x000000010303781a */ /* 0x000fe40000000000 */
[----:B--2---:R-:W-:Y:S02]  /*b98d0*/  LOP3.LUT R28, R28, 0xffff, RZ, 0xc0, !PT ;  /* 0x0000ffff1c1c7812 */ /* 0x004fe400078ec0ff */
[--C-:B---3--:R-:W-:Y:S02]  /*b98e0*/  PRMT R8, R22, 0x4210, R2.reuse ;  /* 0x0000421016087816 */ /* 0x108fe40000000002 */
[----:B-1----:R-:W-:Y:S02]  /*b98f0*/  PRMT R9, R21, 0x5210, R2 ;  /* 0x0000521015097816 */ /* 0x002fe40000000002 */
[----:B----4-:R-:W-:-:S02]  /*b9900*/  PRMT R10, R20, 0x4210, R28 ;  /* 0x00004210140a7816 */ /* 0x010fc4000000001c */
[----:B------:R-:W-:-:S05]  /*b9910*/  PRMT R11, R29, 0x5210, R28 ;  /* 0x000052101d0b7816 */ /* 0x000fca000000001c */
[----:B------:R0:W-:Y:S01]  /*b9920*/  STSM.16.M88.4 [R0+0x100], R8 ;  /* 0x0001000800007844 */ /* 0x0001e20000000200 */
[----:B------:R-:W-:Y:S01]  /*b9930*/  PRMT R7, R24, 0x7770, RZ ;  /* 0x0000777018077816 */ /* 0x000fe200000000ff */
[----:B------:R-:W-:Y:S01]  /*b9940*/  BAR.SYNC.DEFER_BLOCKING 0x0 ;  /* 0x0000000000007b1d */ /* 0x000fe20000010000 */
[C---:B-----5:R-:W-:Y:S01]  /*b9950*/  IMAD R6, R5.reuse, UR34, RZ ;  /* 0x0000002205067c24 */ /* 0x060fe2000f8e02ff */
[----:B------:R-:W-:-:S04]  /*b9960*/  ISETP.GE.AND P0, PT, R5, UR6, PT ;  /* 0x0000000605007c0c */ /* 0x000fc8000bf06270 */
[----:B------:R-:W1:Y:S01]  /*b9970*/  LDCU UR6, c[0x0][0x3b8] ;  /* 0x00007700ff0677ac */ /* 0x000e620008000800 */
[C---:B------:R-:W-:Y:S02]  /*b9980*/  LOP3.LUT R28, R4.reuse, R3, RZ, 0xfc, !PT ;  /* 0x00000003041c7212 */ /* 0x040fe400078efcff */
[----:B------:R-:W-:Y:S01]  /*b9990*/  LOP3.LUT R2, R4, 0x2, R3, 0xfe, !PT ;  /* 0x0000000204027812 */ /* 0x000fe200078efe03 */
[----:B------:R-:W2:Y:S01]  /*b99a0*/  LDCU UR34, c[0x0][0x3b8] ;  /* 0x00007700ff2277ac */ /* 0x000ea20008000800 */
[----:B0-----:R-:W-:Y:S01]  /*b99b0*/  IADD3 R0, P3, PT, R6, UR4, RZ ;  /* 0x0000000406007c10 */ /* 0x001fe2000ff7e0ff */
[C---:B------:R-:W-:Y:S01]  /*b99c0*/  IMAD R29, R28.reuse, UR35, RZ ;  /* 0x000000231c1d7c24 */ /* 0x040fe2000f8e02ff */
[----:B------:R-:W-:Y:S01]  /*b99d0*/  ISETP.LT.AND P2, PT, R28, UR7, !P0 ;  /* 0x000000071c007c0c */ /* 0x000fe2000c741270 */
[C---:B------:R-:W-:Y:S01]  /*b99e0*/  IMAD R5, R2.reuse, UR42, RZ ;  /* 0x0000002a02057c24 */ /* 0x040fe2000f8e02ff */
[----:B------:R-:W-:Y:S01]  /*b99f0*/  ISETP.LT.AND P1, PT, R2, UR55, !P0 ;  /* 0x0000003702007c0c */ /* 0x000fe2000c721270 */
[----:B------:R-:W0:Y:S01]  /*b9a00*/  LDCU UR7, c[0x0][0x39c] ;  /* 0x00007380ff0777ac */ /* 0x000e220008000800 */
[----:B------:R-:W-:-:S02]  /*b9a10*/  LEA.HI.X.SX32 R2, R6, UR5, 0x1, P3 ;  /* 0x0000000506027c11 */ /* 0x000fc400098f0eff */
[-C--:B------:R-:W-:Y:S01]  /*b9a20*/  IADD3 R28, P3, PT, R29, R0.reuse, RZ ;  /* 0x000000001d1c7210 */ /* 0x080fe20007f7e0ff */
[----:B------:R-:W3:Y:S01]  /*b9a30*/  LDCU UR4, c[0x0][0x3b8] ;  /* 0x00007700ff0477ac */ /* 0x000ee20008000800 */
[--C-:B------:R-:W-:Y:S02]  /*b9a40*/  LOP3.LUT R6, R4, 0x4, R3.reuse, 0xfe, !PT ;  /* 0x0000000404067812 */ /* 0x100fe400078efe03 */
[----:B------:R-:W-:Y:S01]  /*b9a50*/  IADD3 R8, P4, PT, R5, R0, RZ ;  /* 0x0000000005087210 */ /* 0x000fe20007f9e0ff */
[----:B------:R-:W4:Y:S01]  /*b9a60*/  LDCU UR5, c[0x0][0x39c] ;  /* 0x00007380ff0577ac */ /* 0x000f220008000800 */
[-C--:B------:R-:W-:Y:S02]  /*b9a70*/  LEA.HI.X.SX32 R29, R29, R2.reuse, 0x1, P3 ;  /* 0x000000021d1d7211 */ /* 0x080fe400018f0eff */
[C---:B------:R-:W-:Y:S01]  /*b9a80*/  ISETP.LT.AND P3, PT, R6.reuse, UR56, !P0 ;  /* 0x0000003806007c0c */ /* 0x040fe2000c761270 */
[----:B------:R-:W-:Y:S01]  /*b9a90*/  IMAD R6, R6, UR43, RZ ;  /* 0x0000002b06067c24 */ /* 0x000fe2000f8e02ff */
[----:B------:R-:W-:Y:S01]  /*b9aa0*/  LEA.HI.X.SX32 R9, R5, R2, 0x1, P4 ;  /* 0x0000000205097211 */ /* 0x000fe200020f0eff */
[----:B------:R5:W-:Y:S01]  /*b9ab0*/  @P2 STG.E.U8 desc[UR8][R28.64], R7 ;  /* 0x000000071c002986 */ /* 0x000be2000c101108 */
[----:B------:R-:W-:Y:S01]  /*b9ac0*/  PRMT R5, R25, 0x7770, RZ ;  /* 0x0000777019057816 */ /* 0x000fe200000000ff */
[----:B------:R-:W0:Y:S04]  /*b9ad0*/  LDCU UR35, c[0x0][0x39c] ;  /* 0x00007380ff2377ac */ /* 0x000e280008000800 */
[----:B------:R1:W-:Y:S01]  /*b9ae0*/  @P1 STG.E.U8 desc[UR8][R8.64], R5 ;  /* 0x0000000508001986 */ /* 0x0003e2000c101108 */
[--C-:B------:R-:W-:Y:S01]  /*b9af0*/  LOP3.LUT R12, R4, 0x36, R3.reuse, 0xfe, !PT ;  /* 0x00000036040c7812 */ /* 0x100fe200078efe03 */
[----:B------:R-:W0:Y:S01]  /*b9b00*/  LDCU UR42, c[0x0][0x3b8] ;  /* 0x00007700ff2a77ac */ /* 0x000e220008000800 */
[----:B-----5:R-:W-:Y:S01]  /*b9b10*/  IADD3 R28, P2, PT, R6, R0, RZ ;  /* 0x00000000061c7210 */ /* 0x020fe20007f5e0ff */
[----:B------:R-:W5:Y:S01]  /*b9b20*/  LDCU UR43, c[0x0][0x39c] ;  /* 0x00007380ff2b77ac */ /* 0x000f620008000800 */
[----:B-1----:R-:W-:-:S02]  /*b9b30*/  LOP3.LUT R5, R4, 0x6, R3, 0xfe, !PT ;  /* 0x0000000604057812 */ /* 0x002fc400078efe03 */
[----:B------:R-:W-:Y:S02]  /*b9b40*/  LEA.HI.X.SX32 R29, R6, R2, 0x1, P2 ;  /* 0x00000002061d7211 */ /* 0x000fe400010f0eff */
[----:B------:R-:W-:Y:S02]  /*b9b50*/  PRMT R6, R26, 0x7770, RZ ;  /* 0x000077701a067816 */ /* 0x000fe400000000ff */
[C---:B------:R-:W-:Y:S01]  /*b9b60*/  ISETP.LT.AND P4, PT, R5.reuse, UR57, !P0 ;  /* 0x0000003905007c0c */ /* 0x040fe2000c781270 */
[----:B------:R-:W-:Y:S01]  /*b9b70*/  IMAD R5, R5, UR48, RZ ;  /* 0x0000003005057c24 */ /* 0x000fe2000f8e02ff */
[C-C-:B------:R-:W-:Y:S01]  /*b9b80*/  LOP3.LUT R7, R4.reuse, 0x8, R3.reuse, 0xfe, !PT ;  /* 0x0000000804077812 */ /* 0x140fe200078efe03 */
[----:B------:R1:W-:Y:S01]  /*b9b90*/  @P3 STG.E.U8 desc[UR8][R28.64], R6 ;  /* 0x000000061c003986 */ /* 0x0003e2000c101108 */
[C-C-:B------:R-:W-:Y:S01]  /*b9ba0*/  LOP3.LUT R13, R4.reuse, 0x88, R3.reuse, 0xfe, !PT ;  /* 0x00000088040d7812 */ /* 0x140fe200078efe03 */
[----:B------:R-:W0:Y:S01]  /*b9bb0*/  LDCU UR48, c[0x0][0x3b8] ;  /* 0x00007700ff3077ac */ /* 0x000e220008000800 */
[C---:B------:R-:W-:Y:S01]  /*b9bc0*/  ISETP.LT.AND P2, PT, R7.reuse, UR58, !P0 ;  /* 0x0000003a07007c0c */ /* 0x040fe2000c741270 */
[----:B------:R-:W-:Y:S01]  /*b9bd0*/  IMAD R7, R7, UR49, RZ ;  /* 0x0000003107077c24 */ /* 0x000fe2000f8e02ff */
[----:B------:R-:W-:Y:S01]  /*b9be0*/  LOP3.LUT R20, R4, 0x142, R3, 0xfe, !PT ;  /* 0x0000014204147812 */ /* 0x000fe200078efe03 */
[----:B------:R-:W0:Y:S01]  /*b9bf0*/  LDCU UR49, c[0x0][0x3b8] ;  /* 0x00007700ff3177ac */ /* 0x000e220008000800 */
[----:B-1----:R-:W-:-:S02]  /*b9c00*/  IADD3 R28, P1, PT, R5, R0, RZ ;  /* 0x00000000051c7210 */ /* 0x002fc40007f3e0ff */
[--C-:B------:R-:W-:Y:S02]  /*b9c10*/  LOP3.LUT R6, R4, 0xa, R3.reuse, 0xfe, !PT ;  /* 0x0000000a04067812 */ /* 0x100fe400078efe03 */
[----:B------:R-:W-:Y:S02]  /*b9c20*/  LEA.HI.X.SX32 R29, R5, R2, 0x1, P1 ;  /* 0x00000002051d7211 */ /* 0x000fe400008f0eff */
[----:B------:R-:W-:Y:S02]  /*b9c30*/  PRMT R5, R27, 0x7770, RZ ;  /* 0x000077701b057816 */ /* 0x000fe400000000ff */
[C---:B------:R-:W-:Y:S01]  /*b9c40*/  ISETP.LT.AND P1, PT, R6.reuse, UR59, !P0 ;  /* 0x0000003b06007c0c */ /* 0x040fe2000c721270 */
[----:B------:R-:W-:Y:S01]  /*b9c50*/  IMAD R6, R6, UR50, RZ ;  /* 0x0000003206067c24 */ /* 0x000fe2000f8e02ff */
[C-C-:B------:R-:W-:Y:S01]  /*b9c60*/  LOP3.LUT R21, R4.reuse, 0x144, R3.reuse, 0xfe, !PT ;  /* 0x0000014404157812 */ /* 0x140fe200078efe03 */
[----:B------:R1:W-:Y:S01]  /*b9c70*/  @P4 STG.E.U8 desc[UR8][R28.64], R5 ;  /* 0x000000051c004986 */ /* 0x0003e2000c101108 */
[----:B------:R-:W-:Y:S01]  /*b9c80*/  LOP3.LUT R22, R4, 0x146, R3, 0xfe, !PT ;  /* 0x0000014604167812 */ /* 0x000fe200078efe03 */
[----:B------:R-:W0:Y:S01]  /*b9c90*/  LDCU UR50, c[0x0][0x39c] ;  /* 0x00007380ff3277ac */ /* 0x000e220008000800 */
[----:B------:R-:W-:-:S04]  /*b9ca0*/  IADD3 R8, P4, PT, R6, R0, RZ ;  /* 0x0000000006087210 */ /* 0x000fc80007f9e0ff */
[----:B------:R-:W-:Y:S02]  /*b9cb0*/  LEA.HI.X.SX32 R9, R6, R2, 0x1, P4 ;  /* 0x0000000206097211 */ /* 0x000fe400020f0eff */
[C---:B-1----:R-:W-:Y:S02]  /*b9cc0*/  IADD3 R28, P3, PT, R7.reuse, R0, RZ ;  /* 0x00000000071c7210 */ /* 0x042fe40007f7e0ff */
[----:B------:R-:W-:Y:S02]  /*b9cd0*/  LOP3.LUT R5, R4, 0xc, R3, 0xfe, !PT ;  /* 0x0000000c04057812 */ /* 0x000fe400078efe03 */
[----:B------:R-:W-:Y:S02]  /*b9ce0*/  LEA.HI.X.SX32 R29, R7, R2, 0x1, P3 ;  /* 0x00000002071d7211 */ /* 0x000fe400018f0eff */
[C---:B------:R-:W-:Y:S01]  /*b9cf0*/  ISETP.LT.AND P3, PT, R5.reuse, UR60, !P0 ;  /* 0x0000003c05007c0c */ /* 0x040fe2000c761270 */
[----:B------:R-:W-:Y:S01]  /*b9d00*/  IMAD R5, R5, UR51, RZ ;  /* 0x0000003305057c24 */ /* 0x000fe2000f8e02ff */
[----:B------:R-:W-:Y:S01]  /*b9d10*/  PRMT R7, R16, 0x7770, RZ ;  /* 0x0000777010077816 */ /* 0x000fe200000000ff */
[----:B------:R-:W1:Y:S01]  /*b9d20*/  LDCU UR51, c[0x0][0x39c] ;  /* 0x00007380ff3377ac */ /* 0x000e620008000800 */
[----:B------:R-:W-:-:S03]  /*b9d30*/  PRMT R6, R17, 0x7770, RZ ;  /* 0x0000777011067816 */ /* 0x000fc600000000ff */
[----:B------:R0:W-:Y:S04]  /*b9d40*/  @P2 STG.E.U8 desc[UR8][R28.64], R7 ;  /* 0x000000071c002986 */ /* 0x0001e8000c101108 */
[----:B------:R1:W-:Y:S01]  /*b9d50*/  @P1 STG.E.U8 desc[UR8][R8.64], R6 ;  /* 0x0000000608001986 */ /* 0x0003e2000c101108 */
[C---:B0-----:R-:W-:Y:S02]  /*b9d60*/  IADD3 R28, P2, PT, R5.reuse, R0, RZ ;  /* 0x00000000051c7210 */ /* 0x041fe40007f5e0ff */
[----:B-1----:R-:W-:Y:S02]  /*b9d70*/  LOP3.LUT R6, R4, 0xe, R3, 0xfe, !PT ;  /* 0x0000000e04067812 */ /* 0x002fe400078efe03 */
[----:B------:R-:W-:Y:S02]  /*b9d80*/  LEA.HI.X.SX32 R29, R5, R2, 0x1, P2 ;  /* 0x00000002051d7211 */ /* 0x000fe400010f0eff */
[----:B------:R-:W-:-:S02]  /*b9d90*/  PRMT R5, R18, 0x7770, RZ ;  /* 0x0000777012057816 */ /* 0x000fc400000000ff */
[C---:B------:R-:W-:Y:S01]  /*b9da0*/  ISETP.LT.AND P4, PT, R6.reuse, UR61, !P0 ;  /* 0x0000003d06007c0c */ /* 0x040fe2000c781270 */
[----:B------:R-:W-:Y:S01]  /*b9db0*/  IMAD R6, R6, UR52, RZ ;  /* 0x0000003406067c24 */ /* 0x000fe2000f8e02ff */
[C-C-:B------:R-:W-:Y:S01]  /*b9dc0*/  LOP3.LUT R7, R4.reuse, 0x10, R3.reuse, 0xfe, !PT ;  /* 0x0000001004077812 */ /* 0x140fe200078efe03 */
[----:B------:R0:W-:Y:S01]  /*b9dd0*/  @P3 STG.E.U8 desc[UR8][R28.64], R5 ;  /* 0x000000051c003986 */ /* 0x0001e2000c101108 */
[C-C-:B------:R-:W-:Y:S01]  /*b9de0*/  LOP3.LUT R14, R4.reuse, 0x26, R3.reuse, 0xfe, !PT ;  /* 0x00000026040e7812 */ /* 0x140fe200078efe03 */
[----:B------:R-:W1:Y:S01]  /*b9df0*/  LDCU UR52, c[0x0][0x3b8] ;  /* 0x00007700ff3477ac */ /* 0x000e620008000800 */
[C---:B------:R-:W-:Y:S01]  /*b9e00*/  ISETP.LT.AND P2, PT, R7.reuse, UR62, !P0 ;  /* 0x0000003e07007c0c */ /* 0x040fe2000c741270 */
[----:B------:R-:W-:Y:S01]  /*b9e10*/  IMAD R7, R7, UR53, RZ ;  /* 0x0000003507077c24 */ /* 0x000fe2000f8e02ff */
[----:B------:R-:W-:Y:S01]  /*b9e20*/  LOP3.LUT R11, R4, 0x28, R3, 0xfe, !PT ;  /* 0x00000028040b7812 */ /* 0x000fe200078efe03 */
[----:B------:R-:W1:Y:S01]  /*b9e30*/  LDCU UR53, c[0x0][0x39c] ;  /* 0x00007380ff3577ac */ /* 0x000e620008000800 */
[----:B0-----:R-:W-:-:S02]  /*b9e40*/  IADD3 R28, P1, PT, R6, R0, RZ ;  /* 0x00000000061c7210 */ /* 0x001fc40007f3e0ff */
[----:B------:R-:W-:Y:S02]  /*b9e50*/  LOP3.LUT R5, R4, 0x12, R3, 0xfe, !PT ;  /* 0x0000001204057812 */ /* 0x000fe400078efe03 */
[----:B------:R-:W-:Y:S02]  /*b9e60*/  LEA.HI.X.SX32 R29, R6, R2, 0x1, P1 ;  /* 0x00000002061d7211 */ /* 0x000fe400008f0eff */
[----:B------:R-:W-:Y:S02]  /*b9e70*/  PRMT R6, R19, 0x7770, RZ ;  /* 0x0000777013067816 */ /* 0x000fe400000000ff */
[C---:B------:R-:W-:Y:S01]  /*b9e80*/  ISETP.LT.AND P1, PT, R5.reuse, UR63, !P0 ;  /* 0x0000003f05007c0c */ /* 0x040fe2000c721270 */
[----:B------:R-:W-:Y:S02]  /*b9e90*/  IMAD R5, R5, UR54, RZ ;  /* 0x0000003605057c24 */ /* 0x000fe4000f8e02ff */
[----:B------:R0:W-:Y:S03]  /*b9ea0*/  @P4 STG.E.U8 desc[UR8][R28.64], R6 ;  /* 0x000000061c004986 */ /* 0x0001e6000c101108 */
[----:B------:R-:W-:-:S04]  /*b9eb0*/  IADD3 R8, P4, PT, R5, R0, RZ ;  /* 0x0000000005087210 */ /* 0x000fc80007f9e0ff */
[----:B------:R-:W-:Y:S02]  /*b9ec0*/  LEA.HI.X.SX32 R9, R5, R2, 0x1, P4 ;  /* 0x0000000205097211 */ /* 0x000fe400020f0eff */
[C---:B0-----:R-:W-:Y:S02]  /*b9ed0*/  IADD3 R28, P3, PT, R7.reuse, R0, RZ ;  /* 0x00000000071c7210 */ /* 0x041fe40007f7e0ff */
[----:B------:R-:W-:Y:S02]  /*b9ee0*/  LOP3.LUT R6, R4, 0x14, R3, 0xfe, !PT ;  /* 0x0000001404067812 */ /* 0x000fe400078efe03 */
[----:B------:R-:W-:Y:S02]  /*b9ef0*/  LEA.HI.X.SX32 R29, R7, R2, 0x1, P3 ;  /* 0x00000002071d7211 */ /* 0x000fe400018f0eff */
[C---:B------:R-:W-:Y:S01]  /*b9f00*/  ISETP.LT.AND P3, PT, R6.reuse, UR47, !P0 ;  /* 0x0000002f06007c0c */ /* 0x040fe2000c761270 */
[----:B------:R-:W-:Y:S01]  /*b9f10*/  IMAD R6, R6, UR46, RZ ;  /* 0x0000002e06067c24 */ /* 0x000fe2000f8e02ff */
[----:B------:R-:W-:Y:S01]  /*b9f20*/  PRMT R7, R24, 0x7771, RZ ;  /* 0x0000777118077816 */ /* 0x000fe200000000ff */
[----:B------:R-:W0:Y:S01]  /*b9f30*/  LDCU UR47, c[0x0][0x3b8] ;  /* 0x00007700ff2f77ac */ /* 0x000e220008000800 */
[----:B------:R-:W-:-:S03]  /*b9f40*/  PRMT R5, R25, 0x7771, RZ ;  /* 0x0000777119057816 */ /* 0x000fc600000000ff */
[----:B------:R1:W-:Y:S01]  /*b9f50*/  @P2 STG.E.U8 desc[UR8][R28.64], R7 ;  /* 0x000000071c002986 */ /* 0x0003e2000c101108 */
[--C-:B------:R-:W-:Y:S01]  /*b9f60*/  LOP3.LUT R10, R4, 0x30, R3.reuse, 0xfe, !PT ;  /* 0x00000030040a7812 */ /* 0x100fe200078efe03 */
[----:B------:R-:W0:Y:S02]  /*b9f70*/  LDCU UR46, c[0x0][0x39c] ;  /* 0x00007380ff2e77ac */ /* 0x000e240008000800 */
[----:B------:R2:W-:Y:S01]  /*b9f80*/  @P1 STG.E.U8 desc[UR8][R8.64], R5 ;  /* 0x0000000508001986 */ /* 0x0005e2000c101108 */
[----:B-1----:R-:W-:Y:S02]  /*b9f90*/  IADD3 R28, P2, PT, R6, R0, RZ ;  /* 0x00000000061c7210 */ /* 0x002fe40007f5e0ff */
[----:B--2---:R-:W-:Y:S02]  /*b9fa0*/  LOP3.LUT R5, R4, 0x16, R3, 0xfe, !PT ;  /* 0x0000001604057812 */ /* 0x004fe400078efe03 */
[----:B------:R-:W-:Y:S02]  /*b9fb0*/  LEA.HI.X.SX32 R29, R6, R2, 0x1, P2 ;  /* 0x00000002061d7211 */ /* 0x000fe400010f0eff */
[----:B------:R-:W-:-:S02]  /*b9fc0*/  PRMT R6, R26, 0x7771, RZ ;  /* 0x000077711a067816 */ /* 0x000fc400000000ff */
[C---:B------:R-:W-:Y:S01]  /*b9fd0*/  ISETP.LT.AND P4, PT, R5.reuse, UR45, !P0 ;  /* 0x0000002d05007c0c */ /* 0x040fe2000c781270 */
[----:B------:R-:W-:Y:S01]  /*b9fe0*/  IMAD R5, R5, UR44, RZ ;  /* 0x0000002c05057c24 */ /* 0x000fe2000f8e02ff */
[C-C-:B------:R-:W-:Y:S01]  /*b9ff0*/  LOP3.LUT R7, R4.reuse, 0x18, R3.reuse, 0xfe, !PT ;  /* 0x0000001804077812 */ /* 0x140fe200078efe03 */
[----:B------:R1:W-:Y:S01]  /*ba000*/  @P3 STG.E.U8 desc[UR8][R28.64], R6 ;  /* 0x000000061c003986 */ /* 0x0003e2000c101108 */
[----:B------:R-:W-:Y:S01]  /*ba010*/  LOP3.LUT R15, R4, 0x32, R3, 0xfe, !PT ;  /* 0x00000032040f7812 */ /* 0x000fe200078efe03 */
[----:B------:R-:W2:Y:S01]  /*ba020*/  LDCU UR44, c[0x0][0x3b8] ;  /* 0x00007700ff2c77ac */ /* 0x000ea20008000800 */
[C---:B------:R-:W-:Y:S01]  /*ba030*/  ISETP.LT.AND P2, PT, R7.reuse, UR37, !P0 ;  /* 0x0000002507007c0c */ /* 0x040fe2000c741270 */
[----:B------:R-:W-:Y:S01]  /*ba040*/  IMAD R7, R7, UR36, RZ ;  /* 0x0000002407077c24 */ /* 0x000fe2000f8e02ff */
[----:B------:R-:W0:Y:S01]  /*ba050*/  LDCU UR45, c[0x0][0x39c] ;  /* 0x00007380ff2d77ac */ /* 0x000e220008000800 */
[----:B------:R-:W0:Y:S01]  /*ba060*/  LDCU UR36, c[0x0][0x3b8] ;  /* 0x00007700ff2477ac */ /* 0x000e220008000800 */
[----:B-1----:R-:W-:-:S02]  /*ba070*/  IADD3 R28, P1, PT, R5, R0, RZ ;  /* 0x00000000051c7210 */ /* 0x002fc40007f3e0ff */
[----:B------:R-:W-:Y:S01]  /*ba080*/  LOP3.LUT R6, R4, 0x1a, R3, 0xfe, !PT ;  /* 0x0000001a04067812 */ /* 0x000fe200078efe03 */
[----:B------:R-:W1:Y:S01]  /*ba090*/  LDCU UR37, c[0x0][0x39c] ;  /* 0x00007380ff2577ac */ /* 0x000e620008000800 */
[----:B------:R-:W-:Y:S02]  /*ba0a0*/  LEA.HI.X.SX32 R29, R5, R2, 0x1, P1 ;  /* 0x00000002051d7211 */ /* 0x000fe400008f0eff */
[----:B------:R-:W-:Y:S02]  /*ba0b0*/  PRMT R5, R27, 0x7771, RZ ;  /* 0x000077711b057816 */ /* 0x000fe400000000ff */
[C---:B------:R-:W-:Y:S01]  /*ba0c0*/  ISETP.LT.AND P1, PT, R6.reuse, UR41, !P0 ;  /* 0x0000002906007c0c */ /* 0x040fe2000c721270 */
[----:B------:R-:W-:Y:S01]  /*ba0d0*/  IMAD R6, R6, UR40, RZ ;  /* 0x0000002806067c24 */ /* 0x000fe2000f8e02ff */
[----:B------:R-:W0:Y:S01]  /*ba0e0*/  LDCU UR40, c[0x0][0x39c] ;  /* 0x00007380ff2877ac */ /* 0x000e220008000800 */
[----:B------:R1:W-:Y:S03]  /*ba0f0*/  @P4 STG.E.U8 desc[UR8][R28.64], R5 ;  /* 0x000000051c004986 */ /* 0x0003e6000c101108 */
[----:B------:R-:W-:-:S02]  /*ba100*/  IADD3 R8, P4, PT, R6, R0, RZ ;  /* 0x0000000006087210 */ /* 0x000fc40007f9e0ff */
[C---:B-1----:R-:W-:Y:S02]  /*ba110*/  IADD3 R28, P3, PT, R7.reuse, R0, RZ ;  /* 0x00000000071c7210 */ /* 0x042fe40007f7e0ff */
[----:B------:R-:W-:Y:S02]  /*ba120*/  LOP3.LUT R5, R4, 0x1c, R3, 0xfe, !PT ;  /* 0x0000001c04057812 */ /* 0x000fe400078efe03 */
[-C--:B------:R-:W-:Y:S02]  /*ba130*/  LEA.HI.X.SX32 R29, R7, R2.reuse, 0x1, P3 ;  /* 0x00000002071d7211 */ /* 0x080fe400018f0eff */
[C---:B------:R-:W-:Y:S01]  /*ba140*/  ISETP.LT.AND P3, PT, R5.reuse, UR39, !P0 ;  /* 0x0000002705007c0c */ /* 0x040fe2000c761270 */
[----:B------:R-:W-:Y:S01]  /*ba150*/  IMAD R5, R5, UR38, RZ ;  /* 0x0000002605057c24 */ /* 0x000fe2000f8e02ff */
[----:B------:R-:W-:Y:S01]  /*ba160*/  PRMT R7, R16, 0x7771, RZ ;  /* 0x0000777110077816 */ /* 0x000fe200000000ff */
[----:B------:R-:W1:Y:S01]  /*ba170*/  LDCU UR39, c[0x0][0x39c] ;  /* 0x00007380ff2777ac */ /* 0x000e620008000800 */
[----:B------:R-:W-:-:S02]  /*ba180*/  LEA.HI.X.SX32 R9, R6, R2, 0x1, P4 ;  /* 0x0000000206097211 */ /* 0x000fc400020f0eff */
[----:B------:R-:W-:Y:S01]  /*ba190*/  PRMT R6, R17, 0x7771, RZ ;  /* 0x0000777111067816 */ /* 0x000fe200000000ff */
[----:B------:R0:W-:Y:S01]  /*ba1a0*/  @P2 STG.E.U8 desc[UR8][R28.64], R7 ;  /* 0x000000071c002986 */ /* 0x0001e2000c101108 */
[----:B------:R-:W1:Y:S03]  /*ba1b0*/  LDCU UR38, c[0x0][0x3b8] ;  /* 0x00007700ff2677ac */ /* 0x000e660008000800 */
[----:B------:R1:W-:Y:S01]  /*ba1c0*/  @P1 STG.E.U8 desc[UR8][R8.64], R6 ;  /* 0x0000000608001986 */ /* 0x0003e2000c101108 */
[----:B0-----:R-:W-:-:S04]  /*ba1d0*/  IADD3 R28, P2, PT, R5, R0, RZ ;  /* 0x00000000051c7210 */ /* 0x001fc80007f5e0ff */
[----:B------:R-:W-:Y:S02]  /*ba1e0*/  LEA.HI.X.SX32 R29, R5, R2, 0x1, P2 ;  /* 0x00000002051d7211 */ /* 0x000fe400010f0eff */
[----:B------:R-:W-:Y:S02]  /*ba1f0*/  PRMT R5, R18, 0x7771, RZ ;  /* 0x0000777112057816 */ /* 0x000fe400000000ff */
[----:B-1----:R-:W-:-:S03]  /*ba200*/  LOP3.LUT R6, R4, 0x1e, R3, 0xfe, !PT ;  /* 0x0000001e04067812 */ /* 0x002fc600078efe03 */
[----:B------:R0:W-:Y:S02]  /*ba210*/  @P3 STG.E.U8 desc[UR8][R28.64], R5 ;  /* 0x000000051c003986 */ /* 0x0001e4000c101108 */
[C---:B------:R-:W-:Y:S01]  /*ba220*/  IMAD R7, R6.reuse, UR32, RZ ;  /* 0x0000002006077c24 */ /* 0x040fe2000f8e02ff */
[----:B------:R-:W-:Y:S01]  /*ba230*/  ISETP.LT.AND P2, PT, R6, UR33, !P0 ;  /* 0x0000002106007c0c */ /* 0x000fe2000c741270 */
[----:B------:R-:W1:Y:S01]  /*ba240*/  LDCU UR32, c[0x0][0x3b8] ;  /* 0x00007700ff2077ac */ /* 0x000e620008000800 */
[----:B------:R-:W1:Y:S01]  /*ba250*/  LDCU UR33, c[0x0][0x39c] ;  /* 0x00007380ff2177ac */ /* 0x000e620008000800 */
[----:B0-----:R-:W-:Y:S02]  /*ba260*/  LOP3.LUT R29, R4, 0x20, R3, 0xfe, !PT ;  /* 0x00000020041d7812 */ /* 0x001fe400078efe03 */
[----:B------:R-:W-:-:S03]  /*ba270*/  IADD3 R28, P1, PT, R7, R0, RZ ;  /* 0x00000000071c7210 */ /* 0x000fc60007f3e0ff */
[C---:B------:R-:W-:Y:S01]  /*ba280*/  IMAD R6, R29.reuse, UR28, RZ ;  /* 0x0000001c1d067c24 */ /* 0x040fe2000f8e02ff */
[----:B------:R-:W-:Y:S01]  /*ba290*/  ISETP.LT.AND P3, PT, R29, UR29, !P0 ;  /* 0x0000001d1d007c0c */ /* 0x000fe2000c761270 */
[----:B------:R-:W0:Y:S01]  /*ba2a0*/  LDCU UR29, c[0x0][0x39c] ;  /* 0x00007380ff1d77ac */ /* 0x000e220008000800 */
[----:B------:R-:W-:Y:S02]  /*ba2b0*/  LEA.HI.X.SX32 R29, R7, R2, 0x1, P1 ;  /* 0x00000002071d7211 */ /* 0x000fe400008f0eff */
[C---:B------:R-:W-:Y:S01]  /*ba2c0*/  IADD3 R8, P1, PT, R6.reuse, R0, RZ ;  /* 0x0000000006087210 */ /* 0x040fe20007f3e0ff */
[----:B------:R-:W0:Y:S01]  /*ba2d0*/  LDCU UR28, c[0x0][0x3b8] ;  /* 0x00007700ff1c77ac */ /* 0x000e220008000800 */
[----:B------:R-:W-:Y:S02]  /*ba2e0*/  PRMT R7, R19, 0x7771, RZ ;  /* 0x0000777113077816 */ /* 0x000fe400000000ff */
[----:B------:R-:W-:Y:S02]  /*ba2f0*/  LEA.HI.X.SX32 R9, R6, R2, 0x1, P1 ;  /* 0x0000000206097211 */ /* 0x000fe400008f0eff */
[----:B------:R-:W-:Y:S01]  /*ba300*/  PRMT R6, R24, 0x7772, RZ ;  /* 0x0000777218067816 */ /* 0x000fe200000000ff */
[----:B------:R0:W-:Y:S04]  /*ba310*/  @P2 STG.E.U8 desc[UR8][R28.64], R7 ;  /* 0x000000071c002986 */ /* 0x0001e8000c101108 */
[----:B------:R1:W-:Y:S01]  /*ba320*/  @P3 STG.E.U8 desc[UR8][R8.64], R6 ;  /* 0x0000000608003986 */ /* 0x0003e2000c101108 */
[----:B0-----:R-:W-:-:S02]  /*ba330*/  LOP3.LUT R7, R4, 0x38, R3, 0xfe, !PT ;  /* 0x0000003804077812 */ /* 0x001fc400078efe03 */
[----:B-1----:R-:W-:-:S05]  /*ba340*/  LOP3.LUT R9, R4, 0x34, R3, 0xfe, !PT ;  /* 0x0000003404097812 */ /* 0x002fca00078efe03 */
[----:B------:R0:W-:Y:S04]  /*ba350*/  STL [R1+0x54], R9 ;  /* 0x0000540901007387 */ /* 0x0001e80000100800 */
[----:B------:R1:W-:Y:S04]  /*ba360*/  STL [R1+0x5c], R12 ;  /* 0x00005c0c01007387 */ /* 0x0003e80000100800 */
[----:B------:R2:W-:Y:S01]  /*ba370*/  STL [R1+0x70], R7 ;  /* 0x0000700701007387 */ /* 0x0005e20000100800 */
[C-C-:B0-----:R-:W-:Y:S02]  /*ba380*/  LOP3.LUT R9, R4.reuse, 0x3a, R3.reuse, 0xfe, !PT ;  /* 0x0000003a04097812 */ /* 0x141fe400078efe03 */
[----:B-1----:R-:W-:-:S03]  /*ba390*/  LOP3.LUT R12, R4, 0x3c, R3, 0xfe, !PT ;  /* 0x0000003c040c7812 */ /* 0x002fc600078efe03 */
[----:B------:R0:W-:Y:S01]  /*ba3a0*/  STL [R1+0x74], R9 ;  /* 0x0000740901007387 */ /* 0x0001e20000100800 */
[----:B--2---:R-:W-:-:S03]  /*ba3b0*/  LOP3.LUT R7, R4, 0x3e, R3, 0xfe, !PT ;  /* 0x0000003e04077812 */ /* 0x004fc600078efe03 */
        /* <DEDUP_REMOVED lines=64> */
[----:B------:R-:W-:Y:S01]  /*ba7c0*/  STL [R1+0x13c], R9 ;  /* 0x00013c0901007387 */ /* 0x000fe20000100800 */
[----:B--2---:R-:W-:-:S03]  /*ba7d0*/  LOP3.LUT R7, R4, 0x80, R3, 0xfe, !PT ;  /* 0x0000008004077812 */ /* 0x004fc600078efe03 */
[----:B------:R0:W-:Y:S04]  /*ba7e0*/  STL [R1+0x140], R12 ;  /* 0x0001400c01007387 */ /* 0x0001e80000100800 */
[----:B------:R1:W-:Y:S01]  /*ba7f0*/  STL [R1+0x144], R7 ;  /* 0x0001440701007387 */ /* 0x0003e20000100800 */
[C-C-:B0-----:R-:W-:Y:S02]  /*ba800*/  LOP3.LUT R12, R4.reuse, 0x84, R3.reuse, 0xfe, !PT ;  /* 0x00000084040c7812 */ /* 0x141fe400078efe03 */
[----:B-1----:R-:W-:-:S03]  /*ba810*/  LOP3.LUT R7, R4, 0x86, R3, 0xfe, !PT ;  /* 0x0000008604077812 */ /* 0x002fc600078efe03 */
[----:B------:R0:W-:Y:S04]  /*ba820*/  STL [R1+0x154], R12 ;  /* 0x0001540c01007387 */ /* 0x0001e80000100800 */
[----:B------:R1:W-:Y:S01]  /*ba830*/  STL [R1+0x158], R7 ;  /* 0x0001580701007387 */ /* 0x0003e20000100800 */
[----:B0-----:R-:W-:-:S03]  /*ba840*/  LOP3.LUT R12, R4, 0x8a, R3, 0xfe, !PT ;  /* 0x0000008a040c7812 */ /* 0x001fc600078efe03 */
[----:B------:R0:W-:Y:S01]  /*ba850*/  STL [R1+0x15c], R13 ;  /* 0x00015c0d01007387 */ /* 0x0001e20000100800 */
[----:B-1----:R-:W-:-:S03]  /*ba860*/  LOP3.LUT R7, R4, 0x8c, R3, 0xfe, !PT ;  /* 0x0000008c04077812 */ /* 0x002fc600078efe03 */
        /* <DEDUP_REMOVED lines=162> */
[----:B------:R1:W-:Y:S01]  /*bb290*/  STL [R1+0x2a4], R12 ;  /* 0x0002a40c01007387 */ /* 0x0003e20000100800 */
[----:B------:R-:W-:-:S03]  /*bb2a0*/  LOP3.LUT R5, R4, 0x22, R3, 0xfe, !PT ;  /* 0x0000002204057812 */ /* 0x000fc600078efe03 */
[----:B------:R2:W-:Y:S01]  /*bb2b0*/  STL [R1+0x2a8], R7 ;  /* 0x0002a80701007387 */ /* 0x0005e20000100800 */
[C-C-:B0-----:R-:W-:Y:S02]  /*bb2c0*/  LOP3.LUT R13, R4.reuse, 0x130, R3.reuse, 0xfe, !PT ;  /* 0x00000130040d7812 */ /* 0x141fe400078efe03 */
[----:B-1----:R-:W-:-:S03]  /*bb2d0*/  LOP3.LUT R12, R4, 0x132, R3, 0xfe, !PT ;  /* 0x00000132040c7812 */ /* 0x002fc600078efe03 */
[----:B------:R0:W-:Y:S01]  /*bb2e0*/  STL [R1+0x2ac], R13 ;  /* 0x0002ac0d01007387 */ /* 0x0001e20000100800 */
[----:B--2---:R-:W-:-:S03]  /*bb2f0*/  LOP3.LUT R7, R4, 0x134, R3, 0xfe, !PT ;  /* 0x0000013404077812 */ /* 0x004fc600078efe03 */
[----:B------:R1:W-:Y:S01]  /*bb300*/  STL [R1+0x2b0], R12 ;  /* 0x0002b00c01007387 */ /* 0x0003e20000100800 */
[C---:B------:R-:W-:Y:S01]  /*bb310*/  ISETP.LT.AND P4, PT, R5.reuse, UR31, !P0 ;  /* 0x0000001f05007c0c */ /* 0x040fe2000c781270 */
[----:B------:R-:W-:Y:S01]  /*bb320*/  IMAD R5, R5, UR30, RZ ;  /* 0x0000001e05057c24 */ /* 0x000fe2000f8e02ff */
[C-C-:B------:R-:W-:Y:S01]  /*bb330*/  LOP3.LUT R6, R4.reuse, 0x1fe, R3.reuse, 0xfe, !PT ;  /* 0x000001fe04067812 */ /* 0x140fe200078efe03 */
[----:B------:R2:W-:Y:S01]  /*bb340*/  STL [R1+0x2b4], R7 ;  /* 0x0002b40701007387 */ /* 0x0005e20000100800 */
[C-C-:B------:R-:W-:Y:S01]  /*bb350*/  LOP3.LUT R8, R4.reuse, 0x2e, R3.reuse, 0xfe, !PT ;  /* 0x0000002e04087812 */ /* 0x140fe200078efe03 */
[----:B------:R-:W3:Y:S01]  /*bb360*/  LDCU UR31, c[0x0][0x39c] ;  /* 0x00007380ff1f77ac */ /* 0x000ee20008000800 */
[C-C-:B0-----:R-:W-:Y:S02]  /*bb370*/  LOP3.LUT R13, R4.reuse, 0x136, R3.reuse, 0xfe, !PT ;  /* 0x00000136040d7812 */ /* 0x141fe400078efe03 */
[C-C-:B-1----:R-:W-:Y:S01]  /*bb380*/  LOP3.LUT R12, R4.reuse, 0x138, R3.reuse, 0xfe, !PT ;  /* 0x00000138040c7812 */ /* 0x142fe200078efe03 */
[----:B------:R-:W0:Y:S02]  /*bb390*/  LDCU UR30, c[0x0][0x39c] ;  /* 0x00007380ff1e77ac */ /* 0x000e240008000800 */
[----:B------:R1:W-:Y:S01]  /*bb3a0*/  STL [R1+0x2b8], R13 ;  /* 0x0002b80d01007387 */ /* 0x0003e20000100800 */
[----:B--2---:R-:W-:-:S03]  /*bb3b0*/  LOP3.LUT R7, R4, 0x13a, R3, 0xfe, !PT ;  /* 0x0000013a04077812 */ /* 0x004fc600078efe03 */
[----:B------:R2:W-:Y:S01]  /*bb3c0*/  STL [R1+0x2bc], R12 ;  /* 0x0002bc0c01007387 */ /* 0x0005e20000100800 */
[----:B------:R-:W-:-:S03]  /*bb3d0*/  IADD3 R28, P2, PT, R5, R0, RZ ;  /* 0x00000000051c7210 */ /* 0x000fc60007f5e0ff */
[----:B------:R0:W-:Y:S01]  /*bb3e0*/  STL [R1+0x2c0], R7 ;  /* 0x0002c00701007387 */ /* 0x0001e20000100800 */
[C-C-:B-1----:R-:W-:Y:S02]  /*bb3f0*/  LOP3.LUT R13, R4.reuse, 0x13c, R3.reuse, 0xfe, !PT ;  /* 0x0000013c040d7812 */ /* 0x142fe400078efe03 */
[----:B--2---:R-:W-:-:S03]  /*bb400*/  LOP3.LUT R12, R4, 0x13e, R3, 0xfe, !PT ;  /* 0x0000013e040c7812 */ /* 0x004fc600078efe03 */
[----:B------:R-:W-:Y:S01]  /*bb410*/  STL [R1+0x2c4], R13 ;  /* 0x0002c40d01007387 */ /* 0x000fe20000100800 */
[----:B------:R-:W-:Y:S02]  /*bb420*/  LEA.HI.X.SX32 R29, R5, R2, 0x1, P2 ;  /* 0x00000002051d7211 */ /* 0x000fe400010f0eff */
[----:B0-----:R-:W-:Y:S01]  /*bb430*/  LOP3.LUT R7, R4, 0x140, R3, 0xfe, !PT ;  /* 0x0000014004077812 */ /* 0x001fe200078efe03 */
[----:B------:R-:W-:Y:S01]  /*bb440*/  STL [R1+0x2c8], R12 ;  /* 0x0002c80c01007387 */ /* 0x000fe20000100800 */
[----:B------:R-:W-:-:S03]  /*bb450*/  PRMT R5, R25, 0x7772, RZ ;  /* 0x0000777219057816 */ /* 0x000fc600000000ff */
[----:B------:R-:W-:Y:S04]  /*bb460*/  STL [R1+0x37f4], R20 ;  /* 0x0037f41401007387 */ /* 0x000fe80000100800 */
[----:B------:R-:W-:Y:S04]  /*bb470*/  STL [R1+0x2cc], R7 ;  /* 0x0002cc0701007387 */ /* 0x000fe80000100800 */
[----:B------:R-:W-:Y:S04]  /*bb480*/  STL [R1+0x37f8], R21 ;  /* 0x0037f81501007387 */ /* 0x000fe80000100800 */
[----:B------:R0:W-:Y:S04]  /*bb490*/  STL [R1+0x37f0], R22 ;  /* 0x0037f01601007387 */ /* 0x0001e80000100800 */
[----:B------:R1:W-:Y:S01]  /*bb4a0*/  @P4 STG.E.U8 desc[UR8][R28.64], R5 ;  /* 0x000000051c004986 */ /* 0x0003e2000c101108 */
[C-C-:B------:R-:W-:Y:S01]  /*bb4b0*/  LOP3.LUT R9, R4.reuse, 0x82, R3.reuse, 0xfe, !PT ;  /* 0x0000008204097812 */ /* 0x140fe200078efe03 */
[----:B0-----:R-:W-:Y:S01]  /*bb4c0*/  IMAD.MOV.U32 R22, RZ, RZ, R4 ;  /* 0x000000ffff167224 */ /* 0x001fe200078e0004 */
[----:B-1----:R-:W-:-:S02]  /*bb4d0*/  LOP3.LUT R5, R4, 0x2a, R3, 0xfe, !PT ;  /* 0x0000002a04057812 */ /* 0x002fc400078efe03 */
[C-C-:B------:R-:W-:Y:S02]  /*bb4e0*/  LOP3.LUT R28, R4.reuse, 0x24, R3.reuse, 0xfe, !PT ;  /* 0x00000024041c7812 */ /* 0x140fe400078efe03 */
[----:B------:R-:W-:Y:S01]  /*bb4f0*/  LOP3.LUT R29, R4, 0x2c, R3, 0xfe, !PT ;  /* 0x0000002c041d7812 */ /* 0x000fe200078efe03 */
[----:B------:R-:W-:Y:S01]  /*bb500*/  IMAD.MOV.U32 R21, RZ, RZ, R5 ;  /* 0x000000ffff157224 */ /* 0x000fe200078e0005 */
[C-C-:B------:R-:W-:Y:S01]  /*bb510*/  LOP3.LUT R23, R22.reuse, 0x148, R3.reuse, 0xfe, !PT ;  /* 0x0000014816177812 */ /* 0x140fe200078efe03 */
[----:B------:R-:W-:Y:S01]  /*bb520*/  IMAD.MOV.U32 R20, RZ, RZ, R6 ;  /* 0x000000ffff147224 */ /* 0x000fe200078e0006 */
[C-C-:B------:R-:W-:Y:S02]  /*bb530*/  LOP3.LUT R4, R22.reuse, 0x14a, R3.reuse, 0xfe, !PT ;  /* 0x0000014a16047812 */ /* 0x140fe400078efe03 */
[C-C-:B------:R-:W-:Y:S02]  /*bb540*/  LOP3.LUT R5, R22.reuse, 0x14c, R3.reuse, 0xfe, !PT ;  /* 0x0000014c16057812 */ /* 0x140fe400078efe03 */
[C-C-:B------:R-:W-:Y:S01]  /*bb550*/  LOP3.LUT R6, R22.reuse, 0x14e, R3.reuse, 0xfe, !PT ;  /* 0x0000014e16067812 */ /* 0x140fe200078efe03 */
[----:B------:R-:W-:Y:S01]  /*bb560*/  STL [R1+0x37fc], R23 ;  /* 0x0037fc1701007387 */ /* 0x000fe20000100800 */
[----:B------:R-:W-:-:S03]  /*bb570*/  LOP3.LUT R7, R22, 0x150, R3, 0xfe, !PT ;  /* 0x0000015016077812 */ /* 0x000fc600078efe03 */
[----:B------:R0:W-:Y:S04]  /*bb580*/  STL [R1+0x3800], R4 ;  /* 0x0038000401007387 */ /* 0x0001e80000100800 */
[----:B------:R1:W-:Y:S04]  /*bb590*/  STL [R1+0x3804], R5 ;  /* 0x0038040501007387 */ /* 0x0003e80000100800 */
[----:B------:R2:W-:Y:S01]  /*bb5a0*/  STL [R1+0x3808], R6 ;  /* 0x0038080601007387 */ /* 0x0005e20000100800 */
[C-C-:B0-----:R-:W-:Y:S02]  /*bb5b0*/  LOP3.LUT R4, R22.reuse, 0x156, R3.reuse, 0xfe, !PT ;  /* 0x0000015616047812 */ /* 0x141fe400078efe03 */
[----:B-1----:R-:W-:-:S02]  /*bb5c0*/  LOP3.LUT R5, R22, 0x154, R3, 0xfe, !PT ;  /* 0x0000015416057812 */ /* 0x002fc400078efe03 */
[C-C-:B--2---:R-:W-:Y:S01]  /*bb5d0*/  LOP3.LUT R6, R22.reuse, 0x152, R3.reuse, 0xfe, !PT ;  /* 0x0000015216067812 */ /* 0x144fe200078efe03 */
[----:B------:R-:W-:Y:S04]  /*bb5e0*/  STL [R1+0x380c], R7 ;  /* 0x00380c0701007387 */ /* 0x000fe80000100800 */
[----:B------:R0:W-:Y:S04]  /*bb5f0*/  STL [R1+0x2f4], R6 ;  /* 0x0002f40601007387 */ /* 0x0001e80000100800 */
[----:B------:R1:W-:Y:S04]  /*bb600*/  STL [R1+0x2f8], R5 ;  /* 0x0002f80501007387 */ /* 0x0003e80000100800 */
[----:B------:R2:W-:Y:S01]  /*bb610*/  STL [R1+0x2fc], R4 ;  /* 0x0002fc0401007387 */ /* 0x0005e20000100800 */
[----:B0-----:R-:W-:-:S02]  /*bb620*/  LOP3.LUT R6, R22, 0x158, R3, 0xfe, !PT ;  /* 0x0000015816067812 */ /* 0x001fc400078efe03 */
        /* <DEDUP_REMOVED lines=38> */
[----:B------:R-:W-:Y:S01]  /*bb890*/  STL [R1+0x348], R6 ;  /* 0x0003480601007387 */ /* 0x000fe20000100800 */
[C-C-:B------:R-:W-:Y:S02]  /*bb8a0*/  LOP3.LUT R13, R22.reuse, 0x184, R3.reuse, 0xfe, !PT ;  /* 0x00000184160d7812 */ /* 0x140fe400078efe03 */
[----:B--2---:R-:W-:Y:S01]  /*bb8b0*/  LOP3.LUT R4, R22, 0x180, R3, 0xfe, !PT ;  /* 0x0000018016047812 */ /* 0x004fe200078efe03 */
[----:B------:R-:W-:Y:S04]  /*bb8c0*/  STL [R1+0x34c], R5 ;  /* 0x00034c0501007387 */ /* 0x000fe80000100800 */
[----:B------:R-:W-:Y:S04]  /*bb8d0*/  STL [R1+0x3810], R12 ;  /* 0x0038100c01007387 */ /* 0x000fe80000100800 */
[----:B------:R-:W-:Y:S04]  /*bb8e0*/  STL [R1+0x350], R4 ;  /* 0x0003500401007387 */ /* 0x000fe80000100800 */
[----:B------:R0:W-:Y:S01]  /*bb8f0*/  STL [R1+0x3814], R13 ;  /* 0x0038140d01007387 */ /* 0x0001e20000100800 */
[----:B------:R-:W-:-:S02]  /*bb900*/  IMAD.MOV.U32 R23, RZ, RZ, R21 ;  /* 0x000000ffff177224 */ /* 0x000fc400078e0015 */
[----:B------:R-:W-:Y:S02]  /*bb910*/  IMAD.MOV.U32 R7, RZ, RZ, R14 ;  /* 0x000000ffff077224 */ /* 0x000fe400078e000e */
[----:B------:R-:W-:Y:S02]  /*bb920*/  IMAD.MOV.U32 R21, RZ, RZ, R15 ;  /* 0x000000ffff157224 */ /* 0x000fe400078e000f */
[----:B0-----:R-:W-:Y:S02]  /*bb930*/  IMAD.MOV.U32 R13, RZ, RZ, R22 ;  /* 0x000000ffff0d7224 */ /* 0x001fe400078e0016 */
[----:B------:R-:W-:-:S03]  /*bb940*/  IMAD.MOV.U32 R22, RZ, RZ, R8 ;  /* 0x000000ffff167224 */ /* 0x000fc600078e0008 */
[C-C-:B------:R-:W-:Y:S01]  /*bb950*/  LOP3.LUT R14, R13.reuse, 0x186, R3.reuse, 0xfe, !PT ;  /* 0x000001860d0e7812 */ /* 0x140fe200078efe03 */
[----:B------:R-:W-:Y:S01]  /*bb960*/  IMAD.MOV.U32 R6, RZ, RZ, R20 ;  /* 0x000000ffff067224 */ /* 0x000fe200078e0014 */
[C---:B------:R-:W-:Y:S01]  /*bb970*/  LOP3.LUT R15, R13.reuse, 0x188, R3, 0xfe, !PT ;  /* 0x000001880d0f7812 */ /* 0x040fe200078efe03 */
[----:B------:R-:W-:Y:S01]  /*bb980*/  IMAD.MOV.U32 R5, RZ, RZ, R9 ;  /* 0x000000ffff057224 */ /* 0x000fe200078e0009 */
[C-C-:B------:R-:W-:Y:S01]  /*bb990*/  LOP3.LUT R8, R13.reuse, 0x18a, R3.reuse, 0xfe, !PT ;  /* 0x0000018a0d087812 */ /* 0x140fe200078efe03 */
[----:B------:R-:W-:Y:S01]  /*bb9a0*/  IMAD.MOV.U32 R20, RZ, RZ, R10 ;  /* 0x000000ffff147224 */ /* 0x000fe200078e000a */
[C-C-:B------:R-:W-:Y:S01]  /*bb9b0*/  LOP3.LUT R9, R13.reuse, 0x18c, R3.reuse, 0xfe, !PT ;  /* 0x0000018c0d097812 */ /* 0x140fe200078efe03 */
[----:B------:R-:W-:Y:S01]  /*bb9c0*/  STL [R1+0x3818], R14 ;  /* 0x0038180e01007387 */ /* 0x000fe20000100800 */
[C---:B------:R-:W-:Y:S01]  /*bb9d0*/  LOP3.LUT R10, R13.reuse, 0x18e, R3, 0xfe, !PT ;  /* 0x0000018e0d0a7812 */ /* 0x040fe200078efe03 */
[----:B------:R-:W-:Y:S02]  /*bb9e0*/  IMAD.MOV.U32 R4, RZ, RZ, R11 ;  /* 0x000000ffff047224 */ /* 0x000fe400078e000b */
[----:B------:R-:W-:Y:S01]  /*bb9f0*/  STL [R1+0x381c], R15 ;  /* 0x00381c0f01007387 */ /* 0x000fe20000100800 */
[----:B------:R-:W-:-:S03]  /*bba00*/  LOP3.LUT R11, R13, 0x190, R3, 0xfe, !PT ;  /* 0x000001900d0b7812 */ /* 0x000fc600078efe03 */
[----:B------:R0:W-:Y:S04]  /*bba10*/  STL [R1+0x3820], R8 ;  /* 0x0038200801007387 */ /* 0x0001e80000100800 */
[----:B------:R-:W-:Y:S04]  /*bba20*/  STL [R1+0x3824], R9 ;  /* 0x0038240901007387 */ /* 0x000fe80000100800 */
[----:B------:R1:W-:Y:S01]  /*bba30*/  STL [R1+0x3828], R10 ;  /* 0x0038280a01007387 */ /* 0x0003e20000100800 */
[----:B0-----:R-:W-:-:S03]  /*bba40*/  LOP3.LUT R8, R13, 0x194, R3, 0xfe, !PT ;  /* 0x000001940d087812 */ /* 0x001fc600078efe03 */
[----:B------:R-:W-:Y:S01]  /*bba50*/  STL [R1+0x382c], R11 ;  /* 0x00382c0b01007387 */ /* 0x000fe20000100800 */
[C-C-:B-1----:R-:W-:Y:S02]  /*bba60*/  LOP3.LUT R10, R13.reuse, 0x192, R3.reuse, 0xfe, !PT ;  /* 0x000001920d0a7812 */ /* 0x142fe400078efe03 */
[----:B------:R-:W-:-:S03]  /*bba70*/  LOP3.LUT R9, R13, 0x196, R3, 0xfe, !PT ;  /* 0x000001960d097812 */ /* 0x000fc600078efe03 */
        /* <DEDUP_REMOVED lines=20> */
[C-C-:B-1----:R-:W-:Y:S02]  /*bbbc0*/  LOP3.LUT R10, R13.reuse, 0x1ac, R3.reuse, 0xfe, !PT ;  /* 0x000001ac0d0a7812 */ /* 0x142fe400078efe03 */
[C-C-:B--2---:R-:W-:Y:S01]  /*bbbd0*/  LOP3.LUT R8, R13.reuse, 0x1aa, R3.reuse, 0xfe, !PT ;  /* 0x000001aa0d087812 */ /* 0x144fe200078efe03 */
[----:B------:R0:W-:Y:S04]  /*bbbe0*/  STL [R1+0x3a0], R9 ;  /* 0x0003a00901007387 */ /* 0x0001e80000100800 */
[----:B------:R1:W-:Y:S01]  /*bbbf0*/  STL [R1+0x3a4], R8 ;  /* 0x0003a40801007387 */ /* 0x0003e20000100800 */
[----:B0-----:R-:W-:-:S03]  /*bbc00*/  LOP3.LUT R9, R13, 0x1ae, R3, 0xfe, !PT ;  /* 0x000001ae0d097812 */ /* 0x001fc600078efe03 */
[----:B------:R-:W-:Y:S01]  /*bbc10*/  STL [R1+0x3a8], R10 ;  /* 0x0003a80a01007387 */ /* 0x000fe20000100800 */
[----:B-1----:R-:W-:-:S03]  /*bbc20*/  LOP3.LUT R8, R13, 0x1b0, R3, 0xfe, !PT ;  /* 0x000001b00d087812 */ /* 0x002fc600078efe03 */
[----:B------:R-:W-:Y:S04]  /*bbc30*/  STL [R1+0x3ac], R9 ;  /* 0x0003ac0901007387 */ /* 0x000fe80000100800 */
[----:B------:R0:W-:Y:S02]  /*bbc40*/  STL [R1+0x3b0], R8 ;  /* 0x0003b00801007387 */ /* 0x0001e40000100800 */
[C-C-:B0-----:R-:W-:Y:S02]  /*bbc50*/  LOP3.LUT R8, R13.reuse, 0x1b2, R3.reuse, 0xfe, !PT ;  /* 0x000001b20d087812 */ /* 0x141fe400078efe03 */
[----:B------:R-:W-:-:S03]  /*bbc60*/  LOP3.LUT R9, R13, 0x1b4, R3, 0xfe, !PT ;  /* 0x000001b40d097812 */ /* 0x000fc600078efe03 */
[----:B------:R0:W-:Y:S04]  /*bbc70*/  STL [R1+0x3b4], R8 ;  /* 0x0003b40801007387 */ /* 0x0001e80000100800 */
[----:B------:R1:W-:Y:S01]  /*bbc80*/  STL [R1+0x3b8], R9 ;  /* 0x0003b80901007387 */ /* 0x0003e20000100800 */
[C-C-:B0-----:R-:W-:Y:S02]  /*bbc90*/  LOP3.LUT R8, R13.reuse, 0x1b6, R3.reuse, 0xfe, !PT ;  /* 0x000001b60d087812 */ /* 0x141fe400078efe03 */
[----:B-1----:R-:W-:-:S03]  /*bbca0*/  LOP3.LUT R9, R13, 0x1b8, R3, 0xfe, !PT ;  /* 0x000001b80d097812 */ /* 0x002fc600078efe03 */
[----:B------:R0:W-:Y:S04]  /*bbcb0*/  STL [R1+0x3bc], R8 ;  /* 0x0003bc0801007387 */ /* 0x0001e80000100800 */
[----:B------:R1:W-:Y:S01]  /*bbcc0*/  STL [R1+0x3c0], R9 ;  /* 0x0003c00901007387 */ /* 0x0003e20000100800 */
[C-C-:B0-----:R-:W-:Y:S02]  /*bbcd0*/  LOP3.LUT R8, R13.reuse, 0x1ba, R3.reuse, 0xfe, !PT ;  /* 0x000001ba0d087812 */ /* 0x141fe400078efe03 */
[----:B-1----:R-:W-:-:S03]  /*bbce0*/  LOP3.LUT R9, R13, 0x1bc, R3, 0xfe, !PT ;  /* 0x000001bc0d097812 */ /* 0x002fc600078efe03 */
[----:B------:R0:W-:Y:S01]  /*bbcf0*/  STL [R1+0x3c4], R8 ;  /* 0x0003c40801007387 */ /* 0x0001e20000100800 */
[----:B------:R-:W-:-:S03]  /*bbd00*/  LOP3.LUT R10, R13, 0x1c0, R3, 0xfe, !PT ;  /* 0x000001c00d0a7812 */ /* 0x000fc600078efe03 */
[----:B------:R1:W-:Y:S01]  /*bbd10*/  STL [R1+0x3c8], R9 ;  /* 0x0003c80901007387 */ /* 0x0003e20000100800 */
[----:B0-----:R-:W-:-:S05]  /*bbd20*/  LOP3.LUT R8, R13, 0x1be, R3, 0xfe, !PT ;  /* 0x000001be0d087812 */ /* 0x001fca00078efe03 */
[----:B------:R0:W-:Y:S01]  /*bbd30*/  STL [R1+0x3d0], R8 ;  /* 0x0003d00801007387 */ /* 0x0001e20000100800 */
[----:B-1----:R-:W-:-:S03]  /*bbd40*/  LOP3.LUT R9, R13, 0x1c4, R3, 0xfe, !PT ;  /* 0x000001c40d097812 */ /* 0x002fc600078efe03 */
        /* <DEDUP_REMOVED lines=18> */
[----:B------:R-:W-:Y:S04]  /*bbe70*/  STL [R1+0x400], R10 ;  /* 0x0004000a01007387 */ /* 0x000fe80000100800 */
[----:B------:R1:W-:Y:S01]  /*bbe80*/  STL [R1+0x404], R8 ;  /* 0x0004040801007387 */ /* 0x0003e20000100800 */
[C---:B0-----:R-:W-:Y:S01]  /*bbe90*/  LOP3.LUT R9, R13.reuse, 0x1d6, R3, 0xfe, !PT ;  /* 0x000001d60d097812 */ /* 0x041fe200078efe03 */
[----:B------:R-:W-:Y:S01]  /*bbea0*/  IMAD.MOV.U32 R12, RZ, RZ, R7 ;  /* 0x000000ffff0c7224 */ /* 0x000fe200078e0007 */
[----:B------:R-:W-:-:S03]  /*bbeb0*/  LOP3.LUT R7, R13, 0x1dc, R3, 0xfe, !PT ;  /* 0x000001dc0d077812 */ /* 0x000fc600078efe03 */
[----:B------:R0:W-:Y:S01]  /*bbec0*/  STL [R1+0x408], R9 ;  /* 0x0004080901007387 */ /* 0x0001e20000100800 */
[----:B-1----:R-:W-:-:S05]  /*bbed0*/  LOP3.LUT R8, R13, 0x1d8, R3, 0xfe, !PT ;  /* 0x000001d80d087812 */ /* 0x002fca00078efe03 */
[----:B------:R1:W-:Y:S01]  /*bbee0*/  STL [R1+0x40c], R8 ;  /* 0x00040c0801007387 */ /* 0x0003e20000100800 */
[----:B0-----:R-:W-:-:S05]  /*bbef0*/  LOP3.LUT R9, R13, 0x1da, R3, 0xfe, !PT ;  /* 0x000001da0d097812 */ /* 0x001fca00078efe03 */
[----:B------:R0:W-:Y:S01]  /*bbf00*/  STL [R1+0x410], R9 ;  /* 0x0004100901007387 */ /* 0x0001e20000100800 */
[----:B-1----:R-:W-:-:S03]  /*bbf10*/  LOP3.LUT R8, R13, 0x1de, R3, 0xfe, !PT ;  /* 0x000001de0d087812 */ /* 0x002fc600078efe03 */
[----:B------:R1:W-:Y:S04]  /*bbf20*/  STL [R1+0x414], R7 ;  /* 0x0004140701007387 */ /* 0x0003e80000100800 */
[----:B------:R2:W-:Y:S01]  /*bbf30*/  STL [R1+0x418], R8 ;  /* 0x0004180801007387 */ /* 0x0005e20000100800 */
[C---:B0-----:R-:W-:Y:S01]  /*bbf40*/  LOP3.LUT R9, R13.reuse, 0x1e4, R3, 0xfe, !PT ;  /* 0x000001e40d097812 */ /* 0x041fe200078efe03 */
[----:B-1----:R-:W-:Y:S01]  /*bbf50*/  IMAD.MOV.U32 R7, RZ, RZ, R5 ;  /* 0x000000ffff077224 */ /* 0x002fe200078e0005 */
[C-C-:B--2---:R-:W-:Y:S02]  /*bbf60*/  LOP3.LUT R8, R13.reuse, 0x1e0, R3.reuse, 0xfe, !PT ;  /* 0x000001e00d087812 */ /* 0x144fe400078efe03 */
[----:B------:R-:W-:-:S03]  /*bbf70*/  LOP3.LUT R5, R13, 0x1e2, R3, 0xfe, !PT ;  /* 0x000001e20d057812 */ /* 0x000fc600078efe03 */
[----:B------:R0:W-:Y:S04]  /*bbf80*/  STL [R1+0x41c], R8 ;  /* 0x00041c0801007387 */ /* 0x0001e80000100800 */
[----:B------:R1:W-:Y:S01]  /*bbf90*/  STL [R1+0x420], R5 ;  /* 0x0004200501007387 */ /* 0x0003e20000100800 */
[----:B0-----:R-:W-:-:S03]  /*bbfa0*/  LOP3.LUT R8, R13, 0x1e6, R3, 0xfe, !PT ;  /* 0x000001e60d087812 */ /* 0x001fc600078efe03 */
[----:B------:R0:W-:Y:S01]  /*bbfb0*/  STL [R1+0x424], R9 ;  /* 0x0004240901007387 */ /* 0x0001e20000100800 */
[----:B-1----:R-:W-:Y:S01]  /*bbfc0*/  IMAD.MOV.U32 R5, RZ, RZ, R4 ;  /* 0x000000ffff057224 */ /* 0x002fe200078e0004 */
[C-C-:B------:R-:W-:Y:S02]  /*bbfd0*/  LOP3.LUT R4, R13.reuse, 0x1e8, R3.reuse, 0xfe, !PT ;  /* 0x000001e80d047812 */ /* 0x140fe400078efe03 */
[----:B------:R1:W-:Y:S04]  /*bbfe0*/  STL [R1+0x428], R8 ;  /* 0x0004280801007387 */ /* 0x0003e80000100800 */
[----:B------:R-:W-:Y:S01]  /*bbff0*/  STL [R1+0x42c], R4 ;  /* 0x00042c0401007387 */ /* 0x000fe20000100800 */
[C-C-:B0-----:R-:W-:Y:S02]  /*bc000*/  LOP3.LUT R9, R13.reuse, 0x1ec, R3.reuse, 0xfe, !PT ;  /* 0x000001ec0d097812 */ /* 0x141fe400078efe03 */
[----:B-1----:R-:W-:-:S05]  /*bc010*/  LOP3.LUT R8, R13, 0x1ea, R3, 0xfe, !PT ;  /* 0x000001ea0d087812 */ /* 0x002fca00078efe03 */
[----:B------:R0:W-:Y:S01]  /*bc020*/  STL [R1+0x430], R8 ;  /* 0x0004300801007387 */ /* 0x0001e20000100800 */
[----:B------:R-:W-:-:S03]  /*bc030*/  LOP3.LUT R10, R13, 0x1f0, R3, 0xfe, !PT ;  /* 0x000001f00d0a7812 */ /* 0x000fc600078efe03 */
[----:B------:R1:W-:Y:S01]  /*bc040*/  STL [R1+0x434], R9 ;  /* 0x0004340901007387 */ /* 0x0003e20000100800 */
[C---:B0-----:R-:W-:Y:S01]  /*bc050*/  LOP3.LUT R8, R13.reuse, 0x1ee, R3, 0xfe, !PT ;  /* 0x000001ee0d087812 */ /* 0x041fe200078efe03 */
[----:B------:R-:W-:Y:S01]  /*bc060*/  IMAD.MOV.U32 R4, RZ, RZ, R23 ;  /* 0x000000ffff047224 */ /* 0x000fe200078e0017 */
[----:B-1----:R-:W-:-:S03]  /*bc070*/  LOP3.LUT R9, R13, 0x1f2, R3, 0xfe, !PT ;  /* 0x000001f20d097812 */ /* 0x002fc600078efe03 */
[----:B------:R0:W-:Y:S01]  /*bc080*/  STL [R1+0x438], R8 ;  /* 0x0004380801007387 */ /* 0x0001e20000100800 */
[----:B------:R-:W-:Y:S01]  /*bc090*/  IMAD.MOV.U32 R23, RZ, RZ, R29 ;  /* 0x000000ffff177224 */ /* 0x000fe200078e001d */
[C---:B------:R-:W-:Y:S01]  /*bc0a0*/  ISETP.LT.AND P3, PT, R28.reuse, UR27, !P0 ;  /* 0x0000001b1c007c0c */ /* 0x040fe2000c761270 */
[----:B------:R-:W-:Y:S01]  /*bc0b0*/  IMAD R29, R28, UR26, RZ ;  /* 0x0000001a1c1d7c24 */ /* 0x000fe2000f8e02ff */
[----:B------:R1:W-:Y:S01]  /*bc0c0*/  STL [R1+0x43c], R10 ;  /* 0x00043c0a01007387 */ /* 0x0003e20000100800 */
[----:B------:R-:W-:Y:S01]  /*bc0d0*/  ISETP.LT.AND P1, PT, R6, UR13, !P0 ;  /* 0x0000000d06007c0c */ /* 0x000fe2000c721270 */
[----:B------:R-:W2:Y:S01]  /*bc0e0*/  LDCU UR13, c[0x0][0x3b8] ;  /* 0x00007700ff0d77ac */ /* 0x000ea20008000800 */
[C-C-:B0-----:R-:W-:Y:S01]  /*bc0f0*/  LOP3.LUT R8, R13.reuse, 0x1f4, R3.reuse, 0xfe, !PT ;  /* 0x000001f40d087812 */ /* 0x141fe200078efe03 */
[----:B------:R0:W-:Y:S01]  /*bc100*/  STL [R1+0x440], R9 ;  /* 0x0004400901007387 */ /* 0x0001e20000100800 */
[----:B------:R-:W-:Y:S01]  /*bc110*/  ISETP.LT.AND P5, PT, R12, UR25, !P0 ;  /* 0x000000190c007c0c */ /* 0x000fe2000c7a1270 */
[----:B------:R-:W2:Y:S01]  /*bc120*/  LDCU UR25, c[0x0][0x39c] ;  /* 0x00007380ff1977ac */ /* 0x000ea20008000800 */
[--C-:B-1----:R-:W-:Y:S01]  /*bc130*/  LOP3.LUT R10, R13, 0x1f6, R3.reuse, 0xfe, !PT ;  /* 0x000001f60d0a7812 */ /* 0x102fe200078efe03 */
[----:B------:R1:W-:Y:S01]  /*bc140*/  STL [R1+0x444], R8 ;  /* 0x0004440801007387 */ /* 0x0003e20000100800 */
[----:B------:R-:W-:Y:S01]  /*bc150*/  IADD3 R28, P2, PT, R29, R0, RZ ;  /* 0x000000001d1c7210 */ /* 0x000fe20007f5e0ff */
[----:B------:R-:W2:Y:S01]  /*bc160*/  LDCU UR26, c[0x0][0x39c] ;  /* 0x00007380ff1a77ac */ /* 0x000ea20008000800 */
[--C-:B0-----:R-:W-:Y:S01]  /*bc170*/  LOP3.LUT R9, R13, 0x1f8, R3.reuse, 0xfe, !PT ;  /* 0x000001f80d097812 */ /* 0x101fe200078efe03 */
[----:B------:R-:W-:Y:S01]  /*bc180*/  STL [R1+0x3cc], R10 ;  /* 0x0003cc0a01007387 */ /* 0x000fe20000100800 */
[----:B------:R-:W-:Y:S01]  /*bc190*/  ISETP.LT.AND P4, PT, R5, UR15, !P0 ;  /* 0x0000000f05007c0c */ /* 0x000fe2000c781270 */
[----:B------:R-:W0:Y:S01]  /*bc1a0*/  LDCU UR15, c[0x0][0x3b8] ;  /* 0x00007700ff0f77ac */ /* 0x000e220008000800 */
[----:B-1----:R-:W-:-:S02]  /*bc1b0*/  LOP3.LUT R8, R13, 0x1fa, R3, 0xfe, !PT ;  /* 0x000001fa0d087812 */ /* 0x002fc400078efe03 */
[----:B------:R-:W-:Y:S01]  /*bc1c0*/  LOP3.LUT R3, R13, 0x1fc, R3, 0xfe, !PT ;  /* 0x000001fc0d037812 */ /* 0x000fe200078efe03 */
[----:B------:R-:W-:Y:S01]  /*bc1d0*/  STL [R1+0x3e0], R9 ;  /* 0x0003e00901007387 */ /* 0x000fe20000100800 */
[----:B------:R-:W-:Y:S01]  /*bc1e0*/  LEA.HI.X.SX32 R29, R29, R2, 0x1, P2 ;  /* 0x000000021d1d7211 */ /* 0x000fe200010f0eff */
[----:B------:R-:W1:Y:S01]  /*bc1f0*/  LDCU UR27, c[0x0][0x39c] ;  /* 0x00007380ff1b77ac */ /* 0x000e620008000800 */
[----:B------:R-:W-:Y:S01]  /*bc200*/  PRMT R6, R26, 0x7772, RZ ;  /* 0x000077721a067816 */ /* 0x000fe200000000ff */
[----:B------:R-:W-:Y:S04]  /*bc210*/  STL [R1+0x3e4], R8 ;  /* 0x0003e40801007387 */ /* 0x000fe80000100800 */
[----:B------:R0:W-:Y:S04]  /*bc220*/  STL [R1+0x2d0], R3 ;  /* 0x0002d00301007387 */ /* 0x0001e80000100800 */
[----:B------:R1:W-:Y:S01]  /*bc230*/  @P3 STG.E.U8 desc[UR8][R28.64], R6 ;  /* 0x000000061c003986 */ /* 0x0003e2000c101108 */
[----:B0-----:R-:W-:-:S02]  /*bc240*/  IMAD R3, R12, UR24, RZ ;  /* 0x000000180c037c24 */ /* 0x001fc4000f8e02ff */
[----:B------:R-:W-:Y:S02]  /*bc250*/  IMAD R9, R5, UR14, RZ ;  /* 0x0000000e05097c24 */ /* 0x000fe4000f8e02ff */
[----:B------:R-:W-:Y:S01]  /*bc260*/  IMAD R8, R4, UR22, RZ ;  /* 0x0000001604087c24 */ /* 0x000fe2000f8e02ff */
[----:B---3--:R-:W-:Y:S01]  /*bc270*/  ISETP.LT.AND P2, PT, R7, UR31, !P0 ;  /* 0x0000001f07007c0c */ /* 0x008fe2000c741270 */
[----:B------:R-:W-:Y:S01]  /*bc280*/  IMAD R10, R21, UR6, RZ ;  /* 0x00000006150a7c24 */ /* 0x000fe2000f8e02ff */
[C---:B-1----:R-:W-:Y:S01]  /*bc290*/  IADD3 R28, P3, PT, R3.reuse, R0, RZ ;  /* 0x00000000031c7210 */ /* 0x042fe20007f7e0ff */
[----:B------:R-:W0:Y:S03]  /*bc2a0*/  LDCU UR14, c[0x0][0x3b8] ;  /* 0x00007700ff0e77ac */ /* 0x000e260008000800 */
[----:B------:R-:W-:Y:S01]  /*bc2b0*/  LEA.HI.X.SX32 R29, R3, R2, 0x1, P3 ;  /* 0x00000002031d7211 */ /* 0x000fe200018f0eff */
[----:B------:R-:W1:Y:S01]  /*bc2c0*/  LDCU UR24, c[0x0][0x3b8] ;  /* 0x00007700ff1877ac */ /* 0x000e620008000800 */
[----:B------:R-:W-:-:S02]  /*bc2d0*/  PRMT R3, R27, 0x7772, RZ ;  /* 0x000077721b037816 */ /* 0x000fc400000000ff */
[----:B------:R-:W-:Y:S01]  /*bc2e0*/  ISETP.LT.AND P3, PT, R4, UR23, !P0 ;  /* 0x0000001704007c0c */ /* 0x000fe2000c761270 */
[----:B------:R-:W3:Y:S01]  /*bc2f0*/  LDCU UR22, c[0x0][0x39c] ;  /* 0x00007380ff1677ac */ /* 0x000ee20008000800 */
[CC--:B------:R-:W-:Y:S01]  /*bc300*/  IADD3 R6, P6, PT, R9.reuse, R0.reuse, RZ ;  /* 0x0000000009067210 */ /* 0x0c0fe20007fde0ff */
[----:B------:R0:W-:Y:S01]  /*bc310*/  @P5 STG.E.U8 desc[UR8][R28.64], R3 ;  /* 0x000000031c005986 */ /* 0x0001e2000c101108 */
[C---:B------:R-:W-:Y:S01]  /*bc320*/  IADD3 R4, P5, PT, R8.reuse, R0, RZ ;  /* 0x0000000008047210 */ /* 0x040fe20007fbe0ff */
[----:B------:R-:W1:Y:S01]  /*bc330*/  LDCU UR23, c[0x0][0x39c] ;  /* 0x00007380ff1777ac */ /* 0x000e620008000800 */
[-C--:B------:R-:W-:Y:S02]  /*bc340*/  LEA.HI.X.SX32 R7, R9, R2.reuse, 0x1, P6 ;  /* 0x0000000209077211 */ /* 0x080fe400030f0eff */
[----:B------:R-:W-:Y:S01]  /*bc350*/  ISETP.LT.AND P6, PT, R23, UR16, !P0 ;  /* 0x0000001017007c0c */ /* 0x000fe2000c7c1270 */
[----:B------:R-:W1:Y:S01]  /*bc360*/  LDCU UR6, c[0x0][0x3b8] ;  /* 0x00007700ff0677ac */ /* 0x000e620008000800 */
[----:B------:R-:W-:-:S02]  /*bc370*/  LEA.HI.X.SX32 R5, R8, R2, 0x1, P5 ;  /* 0x0000000208057211 */ /* 0x000fc400028f0eff */
[----:B------:R-:W-:Y:S01]  /*bc380*/  PRMT R12, R26, 0x7773, RZ ;  /* 0x000077731a0c7816 */ /* 0x000fe200000000ff */
[----:B------:R-:W1:Y:S01]  /*bc390*/  LDCU UR31, c[0x0][0x39c] ;  /* 0x00007380ff1f77ac */ /* 0x000e620008000800 */
[----:B0-----:R-:W-:Y:S01]  /*bc3a0*/  PRMT R28, R16, 0x7772, RZ ;  /* 0x00007772101c7816 */ /* 0x001fe200000000ff */
[----:B------:R-:W-:Y:S01]  /*bc3b0*/  IMAD R3, R23, UR21, RZ ;  /* 0x0000001517037c24 */ /* 0x000fe2000f8e02ff */
[----:B------:R-:W-:Y:S01]  /*bc3c0*/  PRMT R29, R17, 0x7772, RZ ;  /* 0x00007772111d7816 */ /* 0x000fe200000000ff */
[----:B------:R-:W2:Y:S01]  /*bc3d0*/  LDL.LU R23, [R1+0x54] ;  /* 0x0000540001177983 */ /* 0x000ea20000300800 */
[----:B------:R-:W-:Y:S01]  /*bc3e0*/  ISETP.LT.AND P5, PT, R20, UR17, !P0 ;  /* 0x0000001114007c0c */ /* 0x000fe2000c7a1270 */
[----:B------:R-:W0:Y:S02]  /*bc3f0*/  LDCU UR16, c[0x0][0x3b8] ;  /* 0x00007700ff1077ac */ /* 0x000e240008000800 */
[----:B------:R1:W-:Y:S01]  /*bc400*/  @P4 STG.E.U8 desc[UR8][R6.64], R28 ;  /* 0x0000001c06004986 */ /* 0x0003e2000c101108 */
[----:B------:R-:W-:Y:S01]  /*bc410*/  PRMT R26, R16, 0x7773, RZ ;  /* 0x00007773101a7816 */ /* 0x000fe200000000ff */
[----:B------:R-:W0:Y:S02]  /*bc420*/  LDCU UR17, c[0x0][0x3b8] ;  /* 0x00007700ff1177ac */ /* 0x000e240008000800 */
[----:B------:R3:W-:Y:S01]  /*bc430*/  @P3 STG.E.U8 desc[UR8][R4.64], R29 ;  /* 0x0000001d04003986 */ /* 0x0007e2000c101108 */
[----:B------:R-:W0:Y:S01]  /*bc440*/  LDCU UR21, c[0x0][0x3b8] ;  /* 0x00007700ff1577ac */ /* 0x000e220008000800 */
[----:B-1----:R-:W-:-:S04]  /*bc450*/  IADD3 R28, P4, PT, R3, R0, RZ ;  /* 0x00000000031c7210 */ /* 0x002fc80007f9e0ff */
[----:B---3--:R-:W-:Y:S01]  /*bc460*/  LEA.HI.X.SX32 R29, R3, R2, 0x1, P4 ;  /* 0x00000002031d7211 */ /* 0x008fe200020f0eff */
[----:B------:R-:W-:Y:S01]  /*bc470*/  IMAD R4, R22, UR18, RZ ;  /* 0x0000001216047c24 */ /* 0x000fe2000f8e02ff */
[----:B------:R-:W-:Y:S01]  /*bc480*/  PRMT R3, R18, 0x7772, RZ ;  /* 0x0000777212037816 */ /* 0x000fe200000000ff */
[----:B------:R-:W1:Y:S04]  /*bc490*/  LDCU UR18, c[0x0][0x3b8] ;  /* 0x00007700ff1277ac */ /* 0x000e680008000800 */
[----:B------:R3:W-:Y:S01]  /*bc4a0*/  @P6 STG.E.U8 desc[UR8][R28.64], R3 ;  /* 0x000000031c006986 */ /* 0x0007e2000c101108 */
[----:B------:R-:W-:-:S04]  /*bc4b0*/  IADD3 R8, P6, PT, R4, R0, RZ ;  /* 0x0000000004087210 */ /* 0x000fc80007fde0ff */
[----:B------:R-:W-:Y:S01]  /*bc4c0*/  LEA.HI.X.SX32 R9, R4, R2, 0x1, P6 ;  /* 0x0000000204097211 */ /* 0x000fe200030f0eff */
[----:B---3--:R-:W-:Y:S01]  /*bc4d0*/  IMAD R3, R20, UR20, RZ ;  /* 0x0000001414037c24 */ /* 0x008fe2000f8e02ff */
[----:B------:R-:W-:Y:S01]  /*bc4e0*/  ISETP.LT.AND P3, PT, R22, UR19, !P0 ;  /* 0x0000001316007c0c */ /* 0x000fe2000c761270 */
[----:B------:R-:W3:Y:S01]  /*bc4f0*/  LDL.LU R20, [R1] ;  /* 0x0000000001147983 */ /* 0x000ee20000300800 */
[----:B------:R-:W-:Y:S01]  /*bc500*/  ISETP.LT.AND P4, PT, R21, UR7, !P0 ;  /* 0x0000000715007c0c */ /* 0x000fe2000c781270 */
[----:B------:R-:W0:Y:S01]  /*bc510*/  LDCU UR7, c[0x0][0x3b8] ;  /* 0x00007700ff0777ac */ /* 0x000e220008000800 */
[C---:B------:R-:W-:Y:S01]  /*bc520*/  IADD3 R28, P6, PT, R3.reuse, R0, RZ ;  /* 0x00000000031c7210 */ /* 0x040fe20007fde0ff */
[----:B------:R-:W5:Y:S01]  /*bc530*/  LDL.LU R4, [R1+0x4] ;  /* 0x0000040001047983 */ /* 0x000f620000300800 */
[----:B------:R-:W-:Y:S01]  /*bc540*/  PRMT R7, R24, 0x7773, RZ ;  /* 0x0000777318077816 */ /* 0x000fe200000000ff */
[----:B------:R-:W0:Y:S01]  /*bc550*/  LDCU UR19, c[0x0][0x3b8] ;  /* 0x00007700ff1377ac */ /* 0x000e220008000800 */
[----:B------:R-:W-:Y:S01]  /*bc560*/  LEA.HI.X.SX32 R29, R3, R2, 0x1, P6 ;  /* 0x00000002031d7211 */ /* 0x000fe200030f0eff */
[----:B------:R-:W5:Y:S01]  /*bc570*/  LDL.LU R13, [R1+0x8] ;  /* 0x00000800010d7983 */ /* 0x000f620000300800 */
[----:B------:R-:W-:Y:S01]  /*bc580*/  PRMT R3, R17, 0x7773, RZ ;  /* 0x0000777311037816 */ /* 0x000fe200000000ff */
[----:B------:R-:W0:Y:S01]  /*bc590*/  LDCU UR20, c[0x0][0x3b8] ;  /* 0x00007700ff1477ac */ /* 0x000e220008000800 */
[----:B------:R-:W-:Y:S01]  /*bc5a0*/  PRMT R22, R18, 0x7773, RZ ;  /* 0x0000777312167816 */ /* 0x000fe200000000ff */
[----:B------:R-:W5:Y:S01]  /*bc5b0*/  LDL.LU R16, [R1+0x5c] ;  /* 0x00005c0001107983 */ /* 0x000f620000300800 */
[----:B------:R-:W-:-:S03]  /*bc5c0*/  IADD3 R24, P6, PT, R10, R0, RZ ;  /* 0x000000000a187210 */ /* 0x000fc60007fde0ff */
[----:B------:R1:W-:Y:S01]  /*bc5d0*/  STL [R1+0x2c], R3 ;  /* 0x00002c0301007387 */ /* 0x0003e20000100800 */
[----:B------:R-:W-:-:S03]  /*bc5e0*/  PRMT R5, R25, 0x7773, RZ ;  /* 0x0000777319057816 */ /* 0x000fc600000000ff */
[----:B------:R-:W5:Y:S01]  /*bc5f0*/  LDL.LU R18, [R1+0xc] ;  /* 0x00000c0001127983 */ /* 0x000f620000300800 */
[----:B------:R-:W-:Y:S02]  /*bc600*/  LEA.HI.X.SX32 R25, R10, R2, 0x1, P6 ;  /* 0x000000020a197211 */ /* 0x000fe400030f0eff */
[----:B-1----:R-:W-:-:S05]  /*bc610*/  PRMT R3, R19, 0x7772, RZ ;  /* 0x0000777213037816 */ /* 0x002fca00000000ff */
[----:B------:R-:W-:Y:S04]  /*bc620*/  @P3 STG.E.U8 desc[UR8][R8.64], R3 ;  /* 0x0000000308003986 */ /* 0x000fe8000c101108 */
[----:B------:R-:W-:Y:S04]  /*bc630*/  @P5 STG.E.U8 desc[UR8][R28.64], R7 ;  /* 0x000000071c005986 */ /* 0x000fe8000c101108 */
[----:B------:R1:W-:Y:S04]  /*bc640*/  @P4 STG.E.U8 desc[UR8][R24.64], R5 ;  /* 0x0000000518004986 */ /* 0x0003e8000c101108 */
[----:B-1----:R-:W5:Y:S01]  /*bc650*/  LDL.LU R25, [R1+0x70] ;  /* 0x0000700001197983 */ /* 0x002f620000300800 */
[----:B------:R-:W-:-:S03]  /*bc660*/  PRMT R6, R27, 0x7773, RZ ;  /* 0x000077731b067816 */ /* 0x000fc600000000ff */
[----:B------:R-:W5:Y:S01]  /*bc670*/  LDL.LU R5, [R1+0x78] ;  /* 0x0000780001057983 */ /* 0x000f620000300800 */
[----:B------:R-:W-:Y:S01]  /*bc680*/  PRMT R21, R19, 0x7773, RZ ;  /* 0x0000777313157816 */ /* 0x000fe200000000ff */
[C---:B--2---:R-:W-:Y:S01]  /*bc690*/  IMAD R3, R23.reuse, UR4, RZ ;  /* 0x0000000417037c24 */ /* 0x044fe2000f8e02ff */
[----:B----4-:R-:W-:Y:S01]  /*bc6a0*/  ISETP.LT.AND P5, PT, R23, UR5, !P0 ;  /* 0x0000000517007c0c */ /* 0x010fe2000c7a1270 */
[----:B------:R-:W1:Y:S01]  /*bc6b0*/  LDCU UR4, c[0x0][0x3b8] ;  /* 0x00007700ff0477ac */ /* 0x000e620008000800 */
[----:B------:R-:W2:Y:S01]  /*bc6c0*/  LDCU UR5, c[0x0][0x3b8] ;  /* 0x00007700ff0577ac */ /* 0x000ea20008000800 */
[C---:B---3--:R-:W-:Y:S02]  /*bc6d0*/  PRMT R7, R20.reuse, 0x7771, RZ ;  /* 0x0000777114077816 */ /* 0x048fe400000000ff */
[C---:B------:R-:W-:Y:S02]  /*bc6e0*/  PRMT R14, R20.reuse, 0x7773, RZ ;  /* 0x00007773140e7816 */ /* 0x040fe400000000ff */
[C---:B------:R-:W-:Y:S01]  /*bc6f0*/  PRMT R9, R20.reuse, 0x7772, RZ ;  /* 0x0000777214097816 */ /* 0x040fe200000000ff */
[----:B------:R3:W-:Y:S01]  /*bc700*/  STL [R1+0x10], R7 ;  /* 0x0000100701007387 */ /* 0x0007e20000100800 */
[----:B------:R-:W-:-:S02]  /*bc710*/  PRMT R17, R20, 0x7770, RZ ;  /* 0x0000777014117816 */ /* 0x000fc400000000ff */
[C---:B-----5:R-:W-:Y:S02]  /*bc720*/  PRMT R20, R4.reuse, 0x7773, RZ ;  /* 0x0000777304147816 */ /* 0x060fe400000000ff */
[C---:B------:R-:W-:Y:S02]  /*bc730*/  PRMT R23, R4.reuse, 0x7772, RZ ;  /* 0x0000777204177816 */ /* 0x040fe400000000ff */
[C---:B------:R-:W-:Y:S02]  /*bc740*/  PRMT R28, R4.reuse, 0x7770, RZ ;  /* 0x00007770041c7816 */ /* 0x040fe400000000ff */
[C---:B------:R-:W-:Y:S02]  /*bc750*/  PRMT R8, R13.reuse, 0x7772, RZ ;  /* 0x000077720d087816 */ /* 0x040fe400000000ff */
[----:B---3--:R-:W-:Y:S02]  /*bc760*/  PRMT R7, R4, 0x7771, RZ ;  /* 0x0000777104077816 */ /* 0x008fe400000000ff */
[----:B------:R-:W-:-:S02]  /*bc770*/  PRMT R4, R13, 0x7773, RZ ;  /* 0x000077730d047816 */ /* 0x000fc400000000ff */
[C---:B------:R-:W-:Y:S02]  /*bc780*/  PRMT R11, R13.reuse, 0x7771, RZ ;  /* 0x000077710d0b7816 */ /* 0x040fe400000000ff */
[----:B------:R-:W-:Y:S02]  /*bc790*/  PRMT R27, R13, 0x7770, RZ ;  /* 0x000077700d1b7816 */ /* 0x000fe400000000ff */
[C---:B------:R-:W-:Y:S02]  /*bc7a0*/  PRMT R13, R18.reuse, 0x7773, RZ ;  /* 0x00007773120d7816 */ /* 0x040fe400000000ff */
[C---:B------:R-:W-:Y:S02]  /*bc7b0*/  PRMT R15, R18.reuse, 0x7772, RZ ;  /* 0x00007772120f7816 */ /* 0x040fe400000000ff */
[C---:B------:R-:W-:Y:S02]  /*bc7c0*/  PRMT R10, R18.reuse, 0x7771, RZ ;  /* 0x00007771120a7816 */ /* 0x040fe400000000ff */
[----:B------:R-:W-:-:S02]  /*bc7d0*/  PRMT R29, R18, 0x7770, RZ ;  /* 0x00007770121d7816 */ /* 0x000fc400000000ff */
[C---:B------:R-:W-:Y:S02]  /*bc7e0*/  IADD3 R18, P3, PT, R3.reuse, R0, RZ ;  /* 0x0000000003127210 */ /* 0x040fe40007f7e0ff */
[C---:B------:R-:W-:Y:S01]  /*bc7f0*/  ISETP.LT.AND P4, PT, R16.reuse, UR35, !P0 ;  /* 0x0000002310007c0c */ /* 0x040fe2000c781270 */
[----:B------:R-:W-:Y:S01]  /*bc800*/  IMAD R16, R16, UR34, RZ ;  /* 0x0000002210107c24 */ /* 0x000fe2000f8e02ff */
[----:B------:R-:W-:Y:S01]  /*bc810*/  LEA.HI.X.SX32 R19, R3, R2, 0x1, P3 ;  /* 0x0000000203137211 */ /* 0x000fe200018f0eff */
[----:B------:R-:W3:Y:S03]  /*bc820*/  LDCU UR34, c[0x0][0x39c] ;  /* 0x00007380ff2277ac */ /* 0x000ee60008000800 */
[C---:B------:R-:W-:Y:S01]  /*bc830*/  IADD3 R24, P6, PT, R16.reuse, R0, RZ ;  /* 0x0000000010187210 */ /* 0x040fe20007fde0ff */
[----:B------:R4:W-:Y:S01]  /*bc840*/  @P5 STG.E.U8 desc[UR8][R18.64], R12 ;  /* 0x0000000c12005986 */ /* 0x0009e2000c101108 */
[----:B------:R-:W5:Y:S01]  /*bc850*/  LDCU UR35, c[0x0][0x39c] ;  /* 0x00007380ff2377ac */ /* 0x000f620008000800 */
[C---:B------:R-:W-:Y:S01]  /*bc860*/  ISETP.LT.AND P3, PT, R25.reuse, UR43, !P0 ;  /* 0x0000002b19007c0c */ /* 0x040fe2000c761270 */
[----:B------:R-:W-:Y:S01]  /*bc870*/  IMAD R3, R25, UR42, RZ ;  /* 0x0000002a19037c24 */ /* 0x000fe2000f8e02ff */
[----:B----4-:R-:W4:Y:S01]  /*bc880*/  LDL.LU R12, [R1+0xa4] ;  /* 0x0000a400010c7983 */ /* 0x010f220000300800 */
[----:B------:R-:W-:-:S03]  /*bc890*/  LEA.HI.X.SX32 R25, R16, R2, 0x1, P6 ;  /* 0x0000000210197211 */ /* 0x000fc600030f0eff */
[----:B------:R-:W2:Y:S04]  /*bc8a0*/  LDL.LU R16, [R1+0x74] ;  /* 0x0000740001107983 */ /* 0x000ea80000300800 */
[----:B------:R0:W-:Y:S04]  /*bc8b0*/  @P4 STG.E.U8 desc[UR8][R24.64], R6 ;  /* 0x0000000618004986 */ /* 0x0001e8000c101108 */
[----:B0-----:R-:W3:Y:S01]  /*bc8c0*/  LDL.LU R25, [R1+0x7c] ;  /* 0x00007c0001197983 */ /* 0x001ee20000300800 */
[----:B------:R-:W-:Y:S02]  /*bc8d0*/  IADD3 R18, P5, PT, R3, R0, RZ ;  /* 0x0000000003127210 */ /* 0x000fe40007fbe0ff */
[----:B------:R-:W-:Y:S01]  /*bc8e0*/  ISETP.LT.AND P4, PT, R5, UR51, !P0 ;  /* 0x0000003305007c0c */ /* 0x000fe2000c781270 */
[----:B------:R-:W4:Y:S01]  /*bc8f0*/  LDL.LU R6, [R1+0xa8] ;  /* 0x0000a80001067983 */ /* 0x000f220000300800 */
[----:B------:R-:W-:-:S05]  /*bc900*/  LEA.HI.X.SX32 R19, R3, R2, 0x1, P5 ;  /* 0x0000000203137211 */ /* 0x000fca00028f0eff */
[----:B------:R0:W-:Y:S04]  /*bc910*/  @P3 STG.E.U8 desc[UR8][R18.64], R26 ;  /* 0x0000001a12003986 */ /* 0x0001e8000c101108 */
[----:B0-----:R-:W4:Y:S01]  /*bc920*/  LDL.LU R26, [R1+0xa0] ;  /* 0x0000a000011a7983 */ /* 0x001f220000300800 */
[C---:B--2---:R-:W-:Y:S01]  /*bc930*/  IMAD R3, R16.reuse, UR48, RZ ;  /* 0x0000003010037c24 */ /* 0x044fe2000f8e02ff */
[----:B------:R-:W-:-:S04]  /*bc940*/  ISETP.LT.AND P6, PT, R16, UR50, !P0 ;  /* 0x0000003210007c0c */ /* 0x000fc8000c7c1270 */
[----:B------:R-:W-:Y:S01]  /*bc950*/  IADD3 R18, P3, PT, R3, R0, RZ ;  /* 0x0000000003127210 */ /* 0x000fe20007f7e0ff */
[----:B------:R-:W-:Y:S02]  /*bc960*/  IMAD R16, R5, UR49, RZ ;  /* 0x0000003105107c24 */ /* 0x000fe4000f8e02ff */
[----:B------:R-:W2:Y:S01]  /*bc970*/  LDL.LU R5, [R1+0xc0] ;  /* 0x0000c00001057983 */ /* 0x000ea20000300800 */
[----:B------:R-:W-:Y:S02]  /*bc980*/  LEA.HI.X.SX32 R19, R3, R2, 0x1, P3 ;  /* 0x0000000203137211 */ /* 0x000fe400018f0eff */
[C---:B---3--:R-:W-:Y:S01]  /*bc990*/  ISETP.LT.AND P3, PT, R25.reuse, UR53, !P0 ;  /* 0x0000003519007c0c */ /* 0x048fe2000c761270 */
[----:B------:R-:W-:Y:S02]  /*bc9a0*/  IMAD R3, R25, UR52, RZ ;  /* 0x0000003419037c24 */ /* 0x000fe4000f8e02ff */
[----:B------:R-:W3:Y:S01]  /*bc9b0*/  LDL.LU R25, [R1+0x2c] ;  /* 0x00002c0001197983 */ /* 0x000ee20000300800 */
[----:B------:R-:W-:-:S03]  /*bc9c0*/  IADD3 R24, P5, PT, R16, R0, RZ ;  /* 0x0000000010187210 */ /* 0x000fc60007fbe0ff */
[----:B---3--:R0:W-:Y:S02]  /*bc9d0*/  @P6 STG.E.U8 desc[UR8][R18.64], R25 ;  /* 0x0000001912006986 */ /* 0x0081e4000c101108 */
[C---:B0-----:R-:W-:Y:S02]  /*bc9e0*/  IADD3 R18, P6, PT, R3.reuse, R0, RZ ;  /* 0x0000000003127210 */ /* 0x041fe40007fde0ff */
[-C--:B------:R-:W-:Y:S02]  /*bc9f0*/  LEA.HI.X.SX32 R25, R16, R2.reuse, 0x1, P5 ;  /* 0x0000000210197211 */ /* 0x080fe400028f0eff */
[----:B------:R-:W-:-:S03]  /*bca00*/  LEA.HI.X.SX32 R19, R3, R2, 0x1, P6 ;  /* 0x0000000203137211 */ /* 0x000fc600030f0eff */
[----:B------:R0:W-:Y:S04]  /*bca10*/  @P4 STG.E.U8 desc[UR8][R24.64], R22 ;  /* 0x0000001618004986 */ /* 0x0001e8000c101108 */
[----:B------:R3:W-:Y:S04]  /*bca20*/  @P3 STG.E.U8 desc[UR8][R18.64], R21 ;  /* 0x0000001512003986 */ /* 0x0007e8000c101108 */
[----:B0-----:R-:W5:Y:S04]  /*bca30*/  LDL.LU R22, [R1+0xc4] ;  /* 0x0000c40001167983 */ /* 0x001f680000300800 */
[----:B---3--:R-:W3:Y:S01]  /*bca40*/  LDL.LU R21, [R1+0xc8] ;  /* 0x0000c80001157983 */ /* 0x008ee20000300800 */
[C---:B----4-:R-:W-:Y:S01]  /*bca50*/  IMAD R3, R26.reuse, UR47, RZ ;  /* 0x0000002f1a037c24 */ /* 0x050fe2000f8e02ff */
[----:B------:R-:W-:Y:S01]  /*bca60*/  ISETP.LT.AND P5, PT, R26, UR46, !P0 ;  /* 0x0000002e1a007c0c */ /* 0x000fe2000c7a1270 */
[----:B------:R-:W-:-:S03]  /*bca70*/  IMAD R16, R12, UR44, RZ ;  /* 0x0000002c0c107c24 */ /* 0x000fc6000f8e02ff */
[C---:B------:R-:W-:Y:S02]  /*bca80*/  IADD3 R18, P3, PT, R3.reuse, R0, RZ ;  /* 0x0000000003127210 */ /* 0x040fe40007f7e0ff */
[----:B------:R-:W-:Y:S02]  /*bca90*/  ISETP.LT.AND P4, PT, R12, UR45, !P0 ;  /* 0x0000002d0c007c0c */ /* 0x000fe4000c781270 */
[----:B------:R-:W-:Y:S01]  /*bcaa0*/  LEA.HI.X.SX32 R19, R3, R2, 0x1, P3 ;  /* 0x0000000203137211 */ /* 0x000fe200018f0eff */
[----:B------:R-:W-:Y:S01]  /*bcab0*/  IMAD R3, R6, UR36, RZ ;  /* 0x0000002406037c24 */ /* 0x000fe2000f8e02ff */
[----:B------:R-:W-:Y:S01]  /*bcac0*/  IADD3 R24, P6, PT, R16, R0, RZ ;  /* 0x0000000010187210 */ /* 0x000fe20007fde0ff */
[----:B------:R-:W4:Y:S01]  /*bcad0*/  LDL.LU R12, [R1+0x40] ;  /* 0x00004000010c7983 */ /* 0x000f220000300800 */
[----:B------:R-:W-:Y:S01]  /*bcae0*/  ISETP.LT.AND P3, PT, R6, UR39, !P0 ;  /* 0x0000002706007c0c */ /* 0x000fe2000c761270 */
[----:B------:R-:W0:Y:S02]  /*bcaf0*/  LDCU UR36, c[0x0][0x39c] ;  /* 0x00007380ff2477ac */ /* 0x000e240008000800 */
[----:B------:R1:W-:Y:S01]  /*bcb00*/  @P5 STG.E.U8 desc[UR8][R18.64], R17 ;  /* 0x0000001112005986 */ /* 0x0003e2000c101108 */
[----:B------:R-:W-:-:S02]  /*bcb10*/  LEA.HI.X.SX32 R25, R16, R2, 0x1, P6 ;  /* 0x0000000210197211 */ /* 0x000fc400030f0eff */
[----:B--2---:R-:W-:Y:S01]  /*bcb20*/  ISETP.LT.AND P6, PT, R5, UR37, !P0 ;  /* 0x0000002505007c0c */ /* 0x004fe2000c7c1270 */
[----:B------:R-:W2:Y:S01]  /*bcb30*/  LDL.LU R6, [R1+0x44] ;  /* 0x0000440001067983 */ /* 0x000ea20000300800 */
[----:B------:R-:W0:Y:S03]  /*bcb40*/  LDCU UR37, c[0x0][0x39c] ;  /* 0x00007380ff2577ac */ /* 0x000e260008000800 */
[----:B------:R-:W2:Y:S01]  /*bcb50*/  LDL.LU R26, [R1+0xe0] ;  /* 0x0000e000011a7983 */ /* 0x000ea20000300800 */
[----:B-1----:R-:W-:-:S03]  /*bcb60*/  IADD3 R18, P5, PT, R3, R0, RZ ;  /* 0x0000000003127210 */ /* 0x002fc60007fbe0ff */
[----:B------:R1:W-:Y:S01]  /*bcb70*/  @P4 STG.E.U8 desc[UR8][R24.64], R28 ;  /* 0x0000001c18004986 */ /* 0x0003e2000c101108 */
[----:B------:R-:W-:Y:S01]  /*bcb80*/  LEA.HI.X.SX32 R19, R3, R2, 0x1, P5 ;  /* 0x0000000203137211 */ /* 0x000fe200028f0eff */
[----:B------:R-:W-:Y:S02]  /*bcb90*/  IMAD R3, R5, UR38, RZ ;  /* 0x0000002605037c24 */ /* 0x000fe4000f8e02ff */
[----:B------:R-:W2:Y:S04]  /*bcba0*/  LDL.LU R5, [R1+0x48] ;  /* 0x0000480001057983 */ /* 0x000ea80000300800 */
[----:B-1----:R-:W2:Y:S04]  /*bcbb0*/  LDL.LU R28, [R1+0xcc] ;  /* 0x0000cc00011c7983 */ /* 0x002ea80000300800 */
[----:B------:R1:W-:Y:S04]  /*bcbc0*/  @P3 STG.E.U8 desc[UR8][R18.64], R27 ;  /* 0x0000001b12003986 */ /* 0x0003e8000c101108 */
[----:B-1----:R-:W2:Y:S01]  /*bcbd0*/  LDL.LU R27, [R1+0xe4] ;  /* 0x0000e400011b7983 */ /* 0x002ea20000300800 */
[----:B------:R-:W-:-:S04]  /*bcbe0*/  IADD3 R18, P3, PT, R3, R0, RZ ;  /* 0x0000000003127210 */ /* 0x000fc80007f7e0ff */
[----:B------:R-:W-:Y:S02]  /*bcbf0*/  LEA.HI.X.SX32 R19, R3, R2, 0x1, P3 ;  /* 0x0000000203137211 */ /* 0x000fe400018f0eff */
[C---:B-----5:R-:W-:Y:S01]  /*bcc00*/  ISETP.LT.AND P4, PT, R22.reuse, UR29, !P0 ;  /* 0x0000001d16007c0c */ /* 0x060fe2000c781270 */
[----:B------:R-:W-:Y:S01]  /*bcc10*/  IMAD R16, R22, UR32, RZ ;  /* 0x0000002016107c24 */ /* 0x000fe2000f8e02ff */
[C---:B---3--:R-:W-:Y:S01]  /*bcc20*/  ISETP.LT.AND P3, PT, R21.reuse, UR30, !P0 ;  /* 0x0000001e15007c0c */ /* 0x048fe2000c761270 */
[----:B------:R-:W3:Y:S01]  /*bcc30*/  LDL.LU R22, [R1+0x4c] ;  /* 0x00004c0001167983 */ /* 0x000ee20000300800 */
[----:B------:R-:W-:Y:S01]  /*bcc40*/  IMAD R3, R21, UR28, RZ ;  /* 0x0000001c15037c24 */ /* 0x000fe2000f8e02ff */
[----:B------:R-:W1:Y:S02]  /*bcc50*/  LDCU UR29, c[0x0][0x39c] ;  /* 0x00007380ff1d77ac */ /* 0x000e640008000800 */
[----:B------:R-:W5:Y:S01]  /*bcc60*/  LDL.LU R21, [R1+0xe8] ;  /* 0x0000e80001157983 */ /* 0x000f620000300800 */
[----:B------:R-:W-:-:S03]  /*bcc70*/  IADD3 R24, P5, PT, R16, R0, RZ ;  /* 0x0000000010187210 */ /* 0x000fc60007fbe0ff */
[----:B------:R0:W-:Y:S01]  /*bcc80*/  @P6 STG.E.U8 desc[UR8][R18.64], R29 ;  /* 0x0000001d12006986 */ /* 0x0001e2000c101108 */
[----:B------:R-:W-:Y:S02]  /*bcc90*/  LEA.HI.X.SX32 R25, R16, R2, 0x1, P5 ;  /* 0x0000000210197211 */ /* 0x000fe400028f0eff */
[----:B----4-:R-:W-:Y:S02]  /*bcca0*/  PRMT R17, R12, 0x7770, RZ ;  /* 0x000077700c117816 */ /* 0x010fe400000000ff */
[----:B0-----:R-:W-:-:S04]  /*bccb0*/  IADD3 R18, P6, PT, R3, R0, RZ ;  /* 0x0000000003127210 */ /* 0x001fc80007fde0ff */
[----:B------:R-:W-:Y:S02]  /*bccc0*/  LEA.HI.X.SX32 R19, R3, R2, 0x1, P6 ;  /* 0x0000000203137211 */ /* 0x000fe400030f0eff */
[----:B--2---:R-:W-:Y:S01]  /*bccd0*/  PRMT R3, R6, 0x7770, RZ ;  /* 0x0000777006037816 */ /* 0x004fe200000000ff */
[----:B------:R0:W-:Y:S04]  /*bcce0*/  @P4 STG.E.U8 desc[UR8][R24.64], R17 ;  /* 0x0000001118004986 */ /* 0x0001e8000c101108 */
[----:B------:R2:W-:Y:S01]  /*bccf0*/  @P3 STG.E.U8 desc[UR8][R18.64], R3 ;  /* 0x0000000312003986 */ /* 0x0005e2000c101108 */
[C---:B------:R-:W-:Y:S01]  /*bcd00*/  IMAD R16, R28.reuse, UR13, RZ ;  /* 0x0000000d1c107c24 */ /* 0x040fe2000f8e02ff */
[----:B------:R-:W-:Y:S02]  /*bcd10*/  ISETP.LT.AND P5, PT, R28, UR25, !P0 ;  /* 0x000000191c007c0c */ /* 0x000fe4000c7a1270 */
[----:B0-----:R-:W-:Y:S01]  /*bcd20*/  PRMT R17, R5, 0x7770, RZ ;  /* 0x0000777005117816 */ /* 0x001fe200000000ff */
[----:B------:R-:W4:Y:S01]  /*bcd30*/  LDL.LU R28, [R1+0xec] ;  /* 0x0000ec00011c7983 */ /* 0x000f220000300800 */
[----:B--2---:R-:W-:Y:S01]  /*bcd40*/  IADD3 R18, P3, PT, R16, R0, RZ ;  /* 0x0000000010127210 */ /* 0x004fe20007f7e0ff */
[C---:B------:R-:W-:Y:S01]  /*bcd50*/  IMAD R3, R26.reuse, UR24, RZ ;  /* 0x000000181a037c24 */ /* 0x040fe2000f8e02ff */
[----:B------:R-:W-:Y:S01]  /*bcd60*/  ISETP.LT.AND P4, PT, R26, UR22, !P0 ;  /* 0x000000161a007c0c */ /* 0x000fe2000c781270 */
[----:B------:R-:W2:Y:S01]  /*bcd70*/  LDL.LU R29, [R1+0xf0] ;  /* 0x0000f000011d7983 */ /* 0x000ea20000300800 */
[----:B------:R-:W-:Y:S01]  /*bcd80*/  LEA.HI.X.SX32 R19, R16, R2, 0x1, P3 ;  /* 0x0000000210137211 */ /* 0x000fe200018f0eff */
[----:B------:R-:W0:Y:S02]  /*bcd90*/  LDCU UR25, c[0x0][0x39c] ;  /* 0x00007380ff1977ac */ /* 0x000e240008000800 */
[----:B------:R-:W2:Y:S01]  /*bcda0*/  LDL.LU R26, [R1+0xf4] ;  /* 0x0000f400011a7983 */ /* 0x000ea20000300800 */
[----:B------:R-:W-:Y:S01]  /*bcdb0*/  IADD3 R24, P6, PT, R3, R0, RZ ;  /* 0x0000000003187210 */ /* 0x000fe20007fde0ff */
[----:B------:R-:W0:Y:S01]  /*bcdc0*/  LDCU UR13, c[0x0][0x3b8] ;  /* 0x00007700ff0d77ac */ /* 0x000e220008000800 */
[C---:B------:R-:W-:Y:S01]  /*bcdd0*/  IMAD R16, R27.reuse, UR14, RZ ;  /* 0x0000000e1b107c24 */ /* 0x040fe2000f8e02ff */
[----:B------:R1:W-:Y:S01]  /*bcde0*/  @P5 STG.E.U8 desc[UR8][R18.64], R17 ;  /* 0x0000001112005986 */ /* 0x0003e2000c101108 */
[----:B------:R-:W-:Y:S01]  /*bcdf0*/  ISETP.LT.AND P3, PT, R27, UR23, !P0 ;  /* 0x000000171b007c0c */ /* 0x000fe2000c761270 */
[----:B------:R-:W0:Y:S02]  /*bce00*/  LDCU UR14, c[0x0][0x3b8] ;  /* 0x00007700ff0e77ac */ /* 0x000e240008000800 */
[----:B------:R-:W2:Y:S01]  /*bce10*/  LDL.LU R27, [R1+0xf8] ;  /* 0x0000f800011b7983 */ /* 0x000ea20000300800 */
[----:B------:R-:W-:Y:S01]  /*bce20*/  LEA.HI.X.SX32 R25, R3, R2, 0x1, P6 ;  /* 0x0000000203197211 */ /* 0x000fe200030f0eff */
[----:B------:R-:W0:Y:S01]  /*bce30*/  LDCU UR23, c[0x0][0x39c] ;  /* 0x00007380ff1777ac */ /* 0x000e220008000800 */
[----:B------:R-:W0:Y:S01]  /*bce40*/  LDCU UR22, c[0x0][0x39c] ;  /* 0x00007380ff1677ac */ /* 0x000e220008000800 */
[C---:B-1----:R-:W-:Y:S01]  /*bce50*/  IADD3 R18, P5, PT, R16.reuse, R0, RZ ;  /* 0x0000000010127210 */ /* 0x042fe20007fbe0ff */
[----:B------:R-:W1:Y:S03]  /*bce60*/  LDCU UR24, c[0x0][0x39c] ;  /* 0x00007380ff1877ac */ /* 0x000e660008000800 */
[----:B------:R-:W-:-:S02]  /*bce70*/  LEA.HI.X.SX32 R19, R16, R2, 0x1, P5 ;  /* 0x0000000210137211 */ /* 0x000fc400028f0eff */
[----:B------:R-:W2:Y:S01]  /*bce80*/  LDL.LU R16, [R1+0x10] ;  /* 0x0000100001107983 */ /* 0x000ea20000300800 */
[C---:B-----5:R-:W-:Y:S01]  /*bce90*/  ISETP.LT.AND P6, PT, R21.reuse, UR26, !P0 ;  /* 0x0000001a15007c0c */ /* 0x060fe2000c7c1270 */
[----:B------:R-:W-:Y:S01]  /*bcea0*/  IMAD R3, R21, UR15, RZ ;  /* 0x0000000f15037c24 */ /* 0x000fe2000f8e02ff */
[----:B---3--:R-:W-:Y:S01]  /*bceb0*/  PRMT R17, R22, 0x7770, RZ ;  /* 0x0000777016117816 */ /* 0x008fe200000000ff */
[----:B------:R-:W3:Y:S01]  /*bcec0*/  LDL.LU R21, [R1+0xfc] ;  /* 0x0000fc0001157983 */ /* 0x000ee20000300800 */
[----:B------:R-:W5:Y:S03]  /*bced0*/  LDCU UR26, c[0x0][0x39c] ;  /* 0x00007380ff1a77ac */ /* 0x000f660008000800 */
[----:B------:R-:W-:Y:S01]  /*bcee0*/  @P4 STG.E.U8 desc[UR8][R24.64], R17 ;  /* 0x0000001118004986 */ /* 0x000fe2000c101108 */
[----:B------:R-:W0:Y:S01]  /*bcef0*/  LDCU UR15, c[0x0][0x3b8] ;  /* 0x00007700ff0f77ac */ /* 0x000e220008000800 */
[----:B----4-:R-:W-:-:S02]  /*bcf00*/  ISETP.LT.AND P4, PT, R28, UR27, !P0 ;  /* 0x0000001b1c007c0c */ /* 0x010fc4000c781270 */
[----:B--2---:R2:W-:Y:S02]  /*bcf10*/  @P3 STG.E.U8 desc[UR8][R18.64], R16 ;  /* 0x0000001012003986 */ /* 0x0045e4000c101108 */
[----:B--2---:R-:W-:-:S04]  /*bcf20*/  IADD3 R18, P3, PT, R3, R0, RZ ;  /* 0x0000000003127210 */ /* 0x004fc80007f7e0ff */
[----:B------:R-:W-:Y:S01]  /*bcf30*/  LEA.HI.X.SX32 R19, R3, R2, 0x1, P3 ;  /* 0x0000000203137211 */ /* 0x000fe200018f0eff */
[----:B------:R-:W-:Y:S02]  /*bcf40*/  IMAD R16, R28, UR6, RZ ;  /* 0x000000061c107c24 */ /* 0x000fe4000f8e02ff */
[C---:B------:R-:W-:Y:S01]  /*bcf50*/  IMAD R3, R29.reuse, UR7, RZ ;  /* 0x000000071d037c24 */ /* 0x040fe2000f8e02ff */
[----:B------:R-:W2:Y:S01]  /*bcf60*/  LDL.LU R28, [R1+0x100] ;  /* 0x00010000011c7983 */ /* 0x000ea20000300800 */
[----:B------:R-:W-:Y:S01]  /*bcf70*/  ISETP.LT.AND P3, PT, R29, UR31, !P0 ;  /* 0x0000001f1d007c0c */ /* 0x000fe2000c761270 */
[----:B------:R-:W4:Y:S02]  /*bcf80*/  LDCU UR6, c[0x0][0x3b8] ;  /* 0x00007700ff0677ac */ /* 0x000f240008000800 */
[----:B------:R0:W-:Y:S01]  /*bcf90*/  @P6 STG.E.U8 desc[UR8][R18.64], R7 ;  /* 0x0000000712006986 */ /* 0x0001e2000c101108 */
[C---:B------:R-:W-:Y:S01]  /*bcfa0*/  IADD3 R24, P5, PT, R16.reuse, R0, RZ ;  /* 0x0000000010187210 */ /* 0x040fe20007fbe0ff */
[----:B------:R-:W1:Y:S02]  /*bcfb0*/  LDCU UR7, c[0x0][0x3b8] ;  /* 0x00007700ff0777ac */ /* 0x000e640008000800 */
[----:B0-----:R-:W4:Y:S01]  /*bcfc0*/  LDL.LU R7, [R1+0x104] ;  /* 0x0001040001077983 */ /* 0x001f220000300800 */
[----:B------:R-:W-:-:S02]  /*bcfd0*/  LEA.HI.X.SX32 R25, R16, R2, 0x1, P5 ;  /* 0x0000000210197211 */ /* 0x000fc400028f0eff */
[C---:B------:R-:W-:Y:S02]  /*bcfe0*/  IADD3 R18, P6, PT, R3.reuse, R0, RZ ;  /* 0x0000000003127210 */ /* 0x040fe40007fde0ff */
[C---:B------:R-:W-:Y:S01]  /*bcff0*/  ISETP.LT.AND P5, PT, R26.reuse, UR33, !P0 ;  /* 0x000000211a007c0c */ /* 0x040fe2000c7a1270 */
[----:B------:R0:W-:Y:S01]  /*bd000*/  @P4 STG.E.U8 desc[UR8][R24.64], R11 ;  /* 0x0000000b18004986 */ /* 0x0001e2000c101108 */
[----:B------:R-:W-:Y:S01]  /*bd010*/  LEA.HI.X.SX32 R19, R3, R2, 0x1, P6 ;  /* 0x0000000203137211 */ /* 0x000fe200030f0eff */
[----:B------:R-:W-:Y:S02]  /*bd020*/  IMAD R3, R26, UR4, RZ ;  /* 0x000000041a037c24 */ /* 0x000fe4000f8e02ff */
[----:B0-----:R-:W5:Y:S01]  /*bd030*/  LDL.LU R11, [R1+0x382c] ;  /* 0x00382c00010b7983 */ /* 0x001f620000300800 */
[C---:B------:R-:W-:Y:S01]  /*bd040*/  ISETP.LT.AND P4, PT, R27.reuse, UR34, !P0 ;  /* 0x000000221b007c0c */ /* 0x040fe2000c781270 */
[----:B------:R-:W-:Y:S01]  /*bd050*/  IMAD R16, R27, UR5, RZ ;  /* 0x000000051b107c24 */ /* 0x000fe2000f8e02ff */
[----:B------:R-:W-:Y:S01]  /*bd060*/  PRMT R17, R12, 0x7771, RZ ;  /* 0x000077710c117816 */ /* 0x000fe200000000ff */
[----:B------:R-:W5:Y:S01]  /*bd070*/  LDL.LU R26, [R1+0x108] ;  /* 0x00010800011a7983 */ /* 0x000f620000300800 */
[----:B------:R-:W0:Y:S03]  /*bd080*/  LDCU UR4, c[0x0][0x3b8] ;  /* 0x00007700ff0477ac */ /* 0x000e260008000800 */
[----:B------:R1:W-:Y:S01]  /*bd090*/  @P3 STG.E.U8 desc[UR8][R18.64], R10 ;  /* 0x0000000a12003986 */ /* 0x0003e2000c101108 */
[----:B------:R-:W0:Y:S01]  /*bd0a0*/  LDCU UR5, c[0x0][0x3b8] ;  /* 0x00007700ff0577ac */ /* 0x000e220008000800 */
[----:B-1----:R-:W-:-:S02]  /*bd0b0*/  IADD3 R18, P3, PT, R3, R0, RZ ;  /* 0x0000000003127210 */ /* 0x002fc40007f7e0ff */
[----:B------:R-:W5:Y:S02]  /*bd0c0*/  LDL.LU R10, [R1+0x3828] ;  /* 0x00382800010a7983 */ /* 0x000f640000300800 */
[----:B------:R-:W-:Y:S02]  /*bd0d0*/  LEA.HI.X.SX32 R19, R3, R2, 0x1, P3 ;  /* 0x0000000203137211 */ /* 0x000fe400018f0eff */
[----:B------:R-:W5:Y:S01]  /*bd0e0*/  LDL.LU R27, [R1+0x10c] ;  /* 0x00010c00011b7983 */ /* 0x000f620000300800 */
[C---:B---3--:R-:W-:Y:S01]  /*bd0f0*/  ISETP.LT.AND P3, PT, R21.reuse, UR35, !P0 ;  /* 0x0000002315007c0c */ /* 0x048fe2000c761270 */
[----:B------:R-:W-:Y:S01]  /*bd100*/  IMAD R3, R21, UR16, RZ ;  /* 0x0000001015037c24 */ /* 0x000fe2000f8e02ff */
[C---:B------:R-:W-:Y:S01]  /*bd110*/  IADD3 R24, P6, PT, R16.reuse, R0, RZ ;  /* 0x0000000010187210 */ /* 0x040fe20007fde0ff */
[----:B------:R-:W3:Y:S01]  /*bd120*/  LDL.LU R21, [R1+0x110] ;  /* 0x0001100001157983 */ /* 0x000ee20000300800 */
[----:B------:R-:W1:Y:S02]  /*bd130*/  LDCU UR16, c[0x0][0x3b8] ;  /* 0x00007700ff1077ac */ /* 0x000e640008000800 */
[----:B------:R-:W-:Y:S01]  /*bd140*/  LEA.HI.X.SX32 R25, R16, R2, 0x1, P6 ;  /* 0x0000000210197211 */ /* 0x000fe200030f0eff */
[----:B------:R0:W-:Y:S01]  /*bd150*/  @P5 STG.E.U8 desc[UR8][R18.64], R17 ;  /* 0x0000001112005986 */ /* 0x0001e2000c101108 */
[----:B------:R-:W-:-:S05]  /*bd160*/  PRMT R16, R6, 0x7771, RZ ;  /* 0x0000777106107816 */ /* 0x000fca00000000ff */
[----:B------:R-:W-:Y:S01]  /*bd170*/  @P4 STG.E.U8 desc[UR8][R24.64], R16 ;  /* 0x0000001018004986 */ /* 0x000fe2000c101108 */
[----:B0-----:R-:W-:-:S04]  /*bd180*/  IADD3 R18, P5, PT, R3, R0, RZ ;  /* 0x0000000003127210 */ /* 0x001fc80007fbe0ff */
[----:B------:R-:W-:Y:S02]  /*bd190*/  LEA.HI.X.SX32 R19, R3, R2, 0x1, P5 ;  /* 0x0000000203137211 */ /* 0x000fe400028f0eff */
[----:B------:R-:W-:-:S05]  /*bd1a0*/  PRMT R17, R5, 0x7771, RZ ;  /* 0x0000777105117816 */ /* 0x000fca00000000ff */
[----:B------:R0:W-:Y:S02]  /*bd1b0*/  @P3 STG.E.U8 desc[UR8][R18.64], R17 ;  /* 0x0000001112003986 */ /* 0x0001e4000c101108 */
[----:B0-----:R-:W-:Y:S02]  /*bd1c0*/  PRMT R17, R22, 0x7771, RZ ;  /* 0x0000777116117816 */ /* 0x001fe400000000ff */
[C---:B--2---:R-:W-:Y:S01]  /*bd1d0*/  ISETP.LT.AND P6, PT, R28.reuse, UR40, !P0 ;  /* 0x000000281c007c0c */ /* 0x044fe2000c7c1270 */
[----:B------:R-:W-:Y:S01]  /*bd1e0*/  IMAD R3, R28, UR17, RZ ;  /* 0x000000111c037c24 */ /* 0x000fe2000f8e02ff */
[----:B------:R-:W0:Y:S01]  /*bd1f0*/  LDCU UR17, c[0x0][0x39c] ;  /* 0x00007380ff1177ac */ /* 0x000e220008000800 */
[----:B------:R-:W2:Y:S03]  /*bd200*/  LDL.LU R28, [R1+0x114] ;  /* 0x00011400011c7983 */ /* 0x000ea60000300800 */
[----:B------:R-:W-:-:S02]  /*bd210*/  IADD3 R18, P5, PT, R3, R0, RZ ;  /* 0x0000000003127210 */ /* 0x000fc40007fbe0ff */
[C---:B----4-:R-:W-:Y:S01]  /*bd220*/  ISETP.LT.AND P4, PT, R7.reuse, UR36, !P0 ;  /* 0x0000002407007c0c */ /* 0x050fe2000c781270 */
[----:B------:R-:W-:Y:S01]  /*bd230*/  IMAD R16, R7, UR18, RZ ;  /* 0x0000001207107c24 */ /* 0x000fe2000f8e02ff */
[----:B------:R-:W-:Y:S01]  /*bd240*/  LEA.HI.X.SX32 R19, R3, R2, 0x1, P5 ;  /* 0x0000000203137211 */ /* 0x000fe200028f0eff */
[----:B------:R-:W4:Y:S01]  /*bd250*/  LDL.LU R7, [R1+0x118] ;  /* 0x0001180001077983 */ /* 0x000f220000300800 */
[----:B------:R-:W0:Y:S02]  /*bd260*/  LDCU UR18, c[0x0][0x39c] ;  /* 0x00007380ff1277ac */ /* 0x000e240008000800 */
[C---:B------:R-:W-:Y:S01]  /*bd270*/  IADD3 R24, P5, PT, R16.reuse, R0, RZ ;  /* 0x0000000010187210 */ /* 0x040fe20007fbe0ff */
[----:B------:R0:W-:Y:S03]  /*bd280*/  @P6 STG.E.U8 desc[UR8][R18.64], R17 ;  /* 0x0000001112006986 */ /* 0x0001e6000c101108 */
[----:B------:R-:W-:Y:S01]  /*bd290*/  LEA.HI.X.SX32 R25, R16, R2, 0x1, P5 ;  /* 0x0000000210197211 */ /* 0x000fe200028f0eff */
[C---:B-----5:R-:W-:Y:S01]  /*bd2a0*/  IMAD R3, R26.reuse, UR19, RZ ;  /* 0x000000131a037c24 */ /* 0x060fe2000f8e02ff */
[----:B------:R-:W-:-:S03]  /*bd2b0*/  ISETP.LT.AND P3, PT, R26, UR37, !P0 ;  /* 0x000000251a007c0c */ /* 0x000fc6000c761270 */
[----:B------:R5:W-:Y:S01]  /*bd2c0*/  @P4 STG.E.U8 desc[UR8][R24.64], R9 ;  /* 0x0000000918004986 */ /* 0x000be2000c101108 */
[----:B0-----:R-:W-:Y:S01]  /*bd2d0*/  PRMT R17, R6, 0x7772, RZ ;  /* 0x0000777206117816 */ /* 0x001fe200000000ff */
[----:B------:R-:W0:Y:S01]  /*bd2e0*/  LDCU UR19, c[0x0][0x39c] ;  /* 0x00007380ff1377ac */ /* 0x000e220008000800 */
[C---:B------:R-:W-:Y:S01]  /*bd2f0*/  IADD3 R18, P6, PT, R3.reuse, R0, RZ ;  /* 0x0000000003127210 */ /* 0x040fe20007fde0ff */
[----:B------:R-:W4:Y:S03]  /*bd300*/  LDL.LU R26, [R1+0x11c] ;  /* 0x00011c00011a7983 */ /* 0x000f260000300800 */
[----:B------:R-:W-:Y:S01]  /*bd310*/  LEA.HI.X.SX32 R19, R3, R2, 0x1, P6 ;  /* 0x0000000203137211 */ /* 0x000fe200030f0eff */
[----:B-----5:R-:W5:Y:S04]  /*bd320*/  LDL.LU R9, [R1+0x3824] ;  /* 0x0038240001097983 */ /* 0x020f680000300800 */
[----:B------:R0:W-:Y:S04]  /*bd330*/  @P3 STG.E.U8 desc[UR8][R18.64], R23 ;  /* 0x0000001712003986 */ /* 0x0001e8000c101108 */
[----:B0-----:R-:W5:Y:S01]  /*bd340*/  LDL.LU R23, [R1+0x120] ;  /* 0x0001200001177983 */ /* 0x001f620000300800 */
[C---:B---3--:R-:W-:Y:S01]  /*bd350*/  ISETP.LT.AND P4, PT, R21.reuse, UR25, !P0 ;  /* 0x0000001915007c0c */ /* 0x048fe2000c781270 */
[----:B------:R-:W-:-:S02]  /*bd360*/  IMAD R16, R21, UR21, RZ ;  /* 0x0000001515107c24 */ /* 0x000fc4000f8e02ff */
[----:B------:R-:W3:Y:S01]  /*bd370*/  LDL.LU R21, [R1+0x124] ;  /* 0x0001240001157983 */ /* 0x000ee20000300800 */
[C---:B------:R-:W-:Y:S01]  /*bd380*/  IMAD R3, R27.reuse, UR20, RZ ;  /* 0x000000141b037c24 */ /* 0x040fe2000f8e02ff */
[----:B------:R-:W-:Y:S01]  /*bd390*/  ISETP.LT.AND P5, PT, R27, UR29, !P0 ;  /* 0x0000001d1b007c0c */ /* 0x000fe2000c7a1270 */
[----:B------:R-:W0:Y:S01]  /*bd3a0*/  LDCU UR20, c[0x0][0x39c] ;  /* 0x00007380ff1477ac */ /* 0x000e220008000800 */
[-C--:B------:R-:W-:Y:S01]  /*bd3b0*/  IADD3 R24, P6, PT, R16, R0.reuse, RZ ;  /* 0x0000000010187210 */ /* 0x080fe20007fde0ff */
[----:B------:R-:W0:Y:S01]  /*bd3c0*/  LDC R27, c[0x0][0x3b8] ;  /* 0x0000ee00ff1b7b82 */ /* 0x000e220000000800 */
[----:B------:R-:W-:-:S04]  /*bd3d0*/  IADD3 R18, P3, PT, R3, R0, RZ ;  /* 0x0000000003127210 */ /* 0x000fc80007f7e0ff */
[-C--:B------:R-:W-:Y:S02]  /*bd3e0*/  LEA.HI.X.SX32 R19, R3, R2.reuse, 0x1, P3 ;  /* 0x0000000203137211 */ /* 0x080fe400018f0eff */
[----:B------:R-:W-:-:S03]  /*bd3f0*/  LEA.HI.X.SX32 R25, R16, R2, 0x1, P6 ;  /* 0x0000000210197211 */ /* 0x000fc600030f0eff */
[----:B------:R1:W-:Y:S04]  /*bd400*/  @P5 STG.E.U8 desc[UR8][R18.64], R8 ;  /* 0x0000000812005986 */ /* 0x0003e8000c101108 */
[----:B-1----:R-:W3:Y:S04]  /*bd410*/  LDL.LU R8, [R1+0x3820] ;  /* 0x0038200001087983 */ /* 0x002ee80000300800 */
[----:B------:R1:W-:Y:S01]  /*bd420*/  @P4 STG.E.U8 desc[UR8][R24.64], R15 ;  /* 0x0000000f18004986 */ /* 0x0003e2000c101108 */
[C---:B--2---:R-:W-:Y:S01]  /*bd430*/  IMAD R3, R28.reuse, UR13, RZ ;  /* 0x0000000d1c037c24 */ /* 0x044fe2000f8e02ff */
[----:B------:R-:W-:Y:S01]  /*bd440*/  ISETP.LT.AND P3, PT, R28, UR22, !P0 ;  /* 0x000000161c007c0c */ /* 0x000fe2000c761270 */
[----:B------:R-:W2:Y:S03]  /*bd450*/  LDCU UR13, c[0x0][0x3b8] ;  /* 0x00007700ff0d77ac */ /* 0x000ea60008000800 */
[----:B------:R-:W-:-:S02]  /*bd460*/  IADD3 R18, P5, PT, R3, R0, RZ ;  /* 0x0000000003127210 */ /* 0x000fc40007fbe0ff */
[C---:B----4-:R-:W-:Y:S01]  /*bd470*/  ISETP.LT.AND P6, PT, R7.reuse, UR23, !P0 ;  /* 0x0000001707007c0c */ /* 0x050fe2000c7c1270 */
[----:B------:R-:W-:Y:S01]  /*bd480*/  IMAD R16, R7, UR14, RZ ;  /* 0x0000000e07107c24 */ /* 0x000fe2000f8e02ff */
[----:B------:R-:W-:Y:S01]  /*bd490*/  LEA.HI.X.SX32 R19, R3, R2, 0x1, P5 ;  /* 0x0000000203137211 */ /* 0x000fe200028f0eff */
[----:B------:R-:W4:Y:S01]  /*bd4a0*/  LDL.LU R7, [R1+0x128] ;  /* 0x0001280001077983 */ /* 0x000f220000300800 */
[----:B------:R-:W0:Y:S03]  /*bd4b0*/  LDCU UR14, c[0x0][0x39c] ;  /* 0x00007380ff0e77ac */ /* 0x000e260008000800 */
[----:B-1----:R-:W2:Y:S01]  /*bd4c0*/  LDL.LU R15, [R1+0x381c] ;  /* 0x00381c00010f7983 */ /* 0x002ea20000300800 */
[----:B------:R-:W-:-:S03]  /*bd4d0*/  PRMT R3, R12, 0x7772, RZ ;  /* 0x000077720c037816 */ /* 0x000fc600000000ff */
[----:B------:R-:W2:Y:S04]  /*bd4e0*/  LDL.LU R28, [R1+0x12c] ;  /* 0x00012c00011c7983 */ /* 0x000ea80000300800 */
[----:B------:R1:W-:Y:S01]  /*bd4f0*/  @P3 STG.E.U8 desc[UR8][R18.64], R3 ;  /* 0x0000000312003986 */ /* 0x0003e2000c101108 */
[C---:B------:R-:W-:Y:S01]  /*bd500*/  ISETP.LT.AND P4, PT, R26.reuse, UR24, !P0 ;  /* 0x000000181a007c0c */ /* 0x040fe2000c781270 */
[----:B-1----:R-:W-:Y:S01]  /*bd510*/  IMAD R3, R26, UR6, RZ ;  /* 0x000000061a037c24 */ /* 0x002fe2000f8e02ff */
[-C--:B------:R-:W-:Y:S01]  /*bd520*/  IADD3 R18, P3, PT, R16, R0.reuse, RZ ;  /* 0x0000000010127210 */ /* 0x080fe20007f7e0ff */
[----:B------:R-:W2:Y:S01]  /*bd530*/  LDL.LU R26, [R1+0x130] ;  /* 0x00013000011a7983 */ /* 0x000ea20000300800 */
[----:B------:R-:W1:Y:S02]  /*bd540*/  LDCU UR6, c[0x0][0x3b8] ;  /* 0x00007700ff0677ac */ /* 0x000e640008000800 */
[----:B------:R-:W-:-:S02]  /*bd550*/  IADD3 R24, P5, PT, R3, R0, RZ ;  /* 0x0000000003187210 */ /* 0x000fc40007fbe0ff */
[-C--:B------:R-:W-:Y:S02]  /*bd560*/  LEA.HI.X.SX32 R19, R16, R2.reuse, 0x1, P3 ;  /* 0x0000000210137211 */ /* 0x080fe400018f0eff */
[----:B------:R-:W-:Y:S02]  /*bd570*/  LEA.HI.X.SX32 R25, R3, R2, 0x1, P5 ;  /* 0x0000000203197211 */ /* 0x000fe400028f0eff */
[C---:B-----5:R-:W-:Y:S01]  /*bd580*/  ISETP.LT.AND P3, PT, R23.reuse, UR26, !P0 ;  /* 0x0000001a17007c0c */ /* 0x060fe2000c761270 */
[----:B------:R-:W-:Y:S01]  /*bd590*/  IMAD R16, R23, UR4, RZ ;  /* 0x0000000417107c24 */ /* 0x000fe2000f8e02ff */
[----:B------:R5:W-:Y:S01]  /*bd5a0*/  @P6 STG.E.U8 desc[UR8][R18.64], R17 ;  /* 0x0000001112006986 */ /* 0x000be2000c101108 */
[----:B------:R-:W0:Y:S03]  /*bd5b0*/  LDCU UR4, c[0x0][0x3b8] ;  /* 0x00007700ff0477ac */ /* 0x000e260008000800 */
[----:B------:R-:W2:Y:S01]  /*bd5c0*/  LDL.LU R23, [R1+0x134] ;  /* 0x0001340001177983 */ /* 0x000ea20000300800 */
[C---:B---3--:R-:W-:Y:S01]  /*bd5d0*/  ISETP.LT.AND P5, PT, R21.reuse, UR17, !P0 ;  /* 0x0000001115007c0c */ /* 0x048fe2000c7a1270 */
[----:B------:R-:W-:Y:S01]  /*bd5e0*/  IMAD R3, R21, UR5, RZ ;  /* 0x0000000515037c24 */ /* 0x000fe2000f8e02ff */
[C---:B-----5:R-:W-:Y:S01]  /*bd5f0*/  IADD3 R18, P6, PT, R16.reuse, R0, RZ ;  /* 0x0000000010127210 */ /* 0x060fe20007fde0ff */
[----:B------:R-:W3:Y:S01]  /*bd600*/  LDL.LU R21, [R1+0x138] ;  /* 0x0001380001157983 */ /* 0x000ee20000300800 */
[----:B------:R-:W-:Y:S01]  /*bd610*/  PRMT R17, R5, 0x7772, RZ ;  /* 0x0000777205117816 */ /* 0x000fe200000000ff */
[----:B------:R-:W3:Y:S01]  /*bd620*/  LDCU UR17, c[0x0][0x39c] ;  /* 0x00007380ff1177ac */ /* 0x000ee20008000800 */
[----:B------:R-:W-:-:S02]  /*bd630*/  LEA.HI.X.SX32 R19, R16, R2, 0x1, P6 ;  /* 0x0000000210137211 */ /* 0x000fc400030f0eff */
[----:B------:R-:W-:Y:S01]  /*bd640*/  PRMT R16, R22, 0x7772, RZ ;  /* 0x0000777216107816 */ /* 0x000fe200000000ff */
[----:B------:R-:W-:Y:S01]  /*bd650*/  @P4 STG.E.U8 desc[UR8][R24.64], R17 ;  /* 0x0000001118004986 */ /* 0x000fe2000c101108 */
[----:B------:R-:W5:Y:S03]  /*bd660*/  LDCU UR5, c[0x0][0x3b8] ;  /* 0x00007700ff0577ac */ /* 0x000f660008000800 */
[----:B------:R0:W-:Y:S02]  /*bd670*/  @P3 STG.E.U8 desc[UR8][R18.64], R16 ;  /* 0x0000001012003986 */ /* 0x0001e4000c101108 */
[----:B0-----:R-:W-:-:S04]  /*bd680*/  IADD3 R18, P3, PT, R3, R0, RZ ;  /* 0x0000000003127210 */ /* 0x001fc80007f7e0ff */
[----:B------:R-:W-:-:S05]  /*bd690*/  LEA.HI.X.SX32 R19, R3, R2, 0x1, P3 ;  /* 0x0000000203137211 */ /* 0x000fca00018f0eff */
[----:B------:R0:W-:Y:S01]  /*bd6a0*/  @P5 STG.E.U8 desc[UR8][R18.64], R14 ;  /* 0x0000000e12005986 */ /* 0x0001e2000c101108 */
[C---:B----4-:R-:W-:Y:S01]  /*bd6b0*/  IMAD R16, R7.reuse, UR7, RZ ;  /* 0x0000000707107c24 */ /* 0x050fe2000f8e02ff */
[----:B------:R-:W-:Y:S01]  /*bd6c0*/  ISETP.LT.AND P4, PT, R7, UR18, !P0 ;  /* 0x0000001207007c0c */ /* 0x000fe2000c781270 */
[----:B------:R-:W4:Y:S01]  /*bd6d0*/  LDCU UR7, c[0x0][0x3b8] ;  /* 0x00007700ff0777ac */ /* 0x000f220008000800 */
[----:B------:R-:W5:Y:S02]  /*bd6e0*/  LDL.LU R7, [R1+0x13c] ;  /* 0x00013c0001077983 */ /* 0x000f640000300800 */
[----:B------:R-:W-:Y:S02]  /*bd6f0*/  IADD3 R24, P6, PT, R16, R0, RZ ;  /* 0x0000000010187210 */ /* 0x000fe40007fde0ff */
[----:B0-----:R-:W4:Y:S01]  /*bd700*/  LDL.LU R14, [R1+0x3818] ;  /* 0x00381800010e7983 */ /* 0x001f220000300800 */
[----:B--2---:R-:W-:Y:S01]  /*bd710*/  IMAD R3, R28, UR15, RZ ;  /* 0x0000000f1c037c24 */ /* 0x004fe2000f8e02ff */
[----:B------:R-:W-:Y:S01]  /*bd720*/  LEA.HI.X.SX32 R25, R16, R2, 0x1, P6 ;  /* 0x0000000210197211 */ /* 0x000fe200030f0eff */
[----:B------:R-:W0:Y:S01]  /*bd730*/  LDCU UR15, c[0x0][0x39c] ;  /* 0x00007380ff0f77ac */ /* 0x000e220008000800 */
[----:B------:R-:W-:-:S02]  /*bd740*/  ISETP.LT.AND P3, PT, R28, UR19, !P0 ;  /* 0x000000131c007c0c */ /* 0x000fc4000c761270 */
[C---:B------:R-:W-:Y:S01]  /*bd750*/  IADD3 R18, P5, PT, R3.reuse, R0, RZ ;  /* 0x0000000003127210 */ /* 0x040fe20007fbe0ff */
[----:B------:R2:W-:Y:S03]  /*bd760*/  @P4 STG.E.U8 desc[UR8][R24.64], R20 ;  /* 0x0000001418004986 */ /* 0x0005e6000c101108 */
[----:B------:R-:W-:Y:S01]  /*bd770*/  LEA.HI.X.SX32 R19, R3, R2, 0x1, P5 ;  /* 0x0000000203137211 */ /* 0x000fe200028f0eff */
[----:B--2---:R-:W2:Y:S01]  /*bd780*/  LDL.LU R20, [R1+0x140] ;  /* 0x0001400001147983 */ /* 0x004ea20000300800 */
[----:B------:R-:W-:Y:S02]  /*bd790*/  IMAD R3, R26, UR16, RZ ;  /* 0x000000101a037c24 */ /* 0x000fe4000f8e02ff */
[----:B------:R-:W-:-:S03]  /*bd7a0*/  IMAD R16, R23, UR13, RZ ;  /* 0x0000000d17107c24 */ /* 0x000fc6000f8e02ff */
[----:B------:R0:W-:Y:S01]  /*bd7b0*/  @P3 STG.E.U8 desc[UR8][R18.64], R4 ;  /* 0x0000000412003986 */ /* 0x0001e2000c101108 */
[----:B------:R-:W-:Y:S01]  /*bd7c0*/  ISETP.LT.AND P5, PT, R23, UR14, !P0 ;  /* 0x0000000e17007c0c */ /* 0x000fe2000c7a1270 */
[----:B------:R-:W2:Y:S01]  /*bd7d0*/  LDCU UR16, c[0x0][0x39c] ;  /* 0x00007380ff1077ac */ /* 0x000ea20008000800 */
[----:B------:R-:W-:Y:S02]  /*bd7e0*/  ISETP.LT.AND P6, PT, R26, UR20, !P0 ;  /* 0x000000141a007c0c */ /* 0x000fe4000c7c1270 */
[----:B------:R-:W-:Y:S01]  /*bd7f0*/  PRMT R17, R12, 0x7773, RZ ;  /* 0x000077730c117816 */ /* 0x000fe200000000ff */
[----:B------:R-:W1:Y:S01]  /*bd800*/  LDCU UR13, c[0x0][0x39c] ;  /* 0x00007380ff0d77ac */ /* 0x000e620008000800 */
[----:B------:R-:W1:Y:S01]  /*bd810*/  LDC R26, c[0x0][0x3b8] ;  /* 0x0000ee00ff1a7b82 */ /* 0x000e620000000800 */
[C---:B0-----:R-:W-:Y:S01]  /*bd820*/  IADD3 R18, P3, PT, R3.reuse, R0, RZ ;  /* 0x0000000003127210 */ /* 0x041fe20007f7e0ff */
[----:B------:R-:W4:Y:S03]  /*bd830*/  LDL.LU R4, [R1+0x154] ;  /* 0x0001540001047983 */ /* 0x000f260000300800 */
[----:B------:R-:W-:Y:S01]  /*bd840*/  LEA.HI.X.SX32 R19, R3, R2, 0x1, P3 ;  /* 0x0000000203137211 */ /* 0x000fe200018f0eff */
[----:B------:R-:W4:Y:S01]  /*bd850*/  LDL.LU R23, [R1+0x144] ;  /* 0x0001440001177983 */ /* 0x000f220000300800 */
[C---:B---3--:R-:W-:Y:S01]  /*bd860*/  ISETP.LT.AND P4, PT, R21.reuse, UR17, !P0 ;  /* 0x0000001115007c0c */ /* 0x048fe2000c781270 */
[----:B------:R-:W-:-:S02]  /*bd870*/  IMAD R3, R21, UR4, RZ ;  /* 0x0000000415037c24 */ /* 0x000fc4000f8e02ff */
[----:B------:R0:W-:Y:S01]  /*bd880*/  @P6 STG.E.U8 desc[UR8][R18.64], R13 ;  /* 0x0000000d12006986 */ /* 0x0001e2000c101108 */
[C---:B------:R-:W-:Y:S01]  /*bd890*/  IADD3 R24, P3, PT, R16.reuse, R0, RZ ;  /* 0x0000000010187210 */ /* 0x040fe20007f7e0ff */
[----:B------:R-:W4:Y:S02]  /*bd8a0*/  LDCU UR4, c[0x0][0x39c] ;  /* 0x00007380ff0477ac */ /* 0x000f240008000800 */
[----:B------:R-:W3:Y:S01]  /*bd8b0*/  LDL.LU R21, [R1+0x158] ;  /* 0x0001580001157983 */ /* 0x000ee20000300800 */
[----:B------:R-:W-:-:S03]  /*bd8c0*/  LEA.HI.X.SX32 R25, R16, R2, 0x1, P3 ;  /* 0x0000000210197211 */ /* 0x000fc600018f0eff */
[----:B------:R-:W3:Y:S01]  /*bd8d0*/  LDL.LU R29, [R1+0x30] ;  /* 0x00003000011d7983 */ /* 0x000ee20000300800 */
[----:B0-----:R-:W-:-:S03]  /*bd8e0*/  IADD3 R18, P6, PT, R3, R0, RZ ;  /* 0x0000000003127210 */ /* 0x001fc60007fde0ff */
[----:B------:R0:W-:Y:S01]  /*bd8f0*/  @P5 STG.E.U8 desc[UR8][R24.64], R17 ;  /* 0x0000001118005986 */ /* 0x0001e2000c101108 */
[----:B------:R-:W-:-:S03]  /*bd900*/  LEA.HI.X.SX32 R19, R3, R2, 0x1, P6 ;  /* 0x0000000203137211 */ /* 0x000fc600030f0eff */
[----:B------:R-:W3:Y:S01]  /*bd910*/  LDL.LU R28, [R1+0x34] ;  /* 0x00003400011c7983 */ /* 0x000ee20000300800 */
[----:B------:R-:W-:-:S05]  /*bd920*/  PRMT R3, R6, 0x7773, RZ ;  /* 0x0000777306037816 */ /* 0x000fca00000000ff */
[----:B------:R1:W-:Y:S01]  /*bd930*/  @P4 STG.E.U8 desc[UR8][R18.64], R3 ;  /* 0x0000000312004986 */ /* 0x0003e2000c101108 */
[----:B0-----:R-:W-:Y:S01]  /*bd940*/  PRMT R17, R5, 0x7773, RZ ;  /* 0x0000777305117816 */ /* 0x001fe200000000ff */
[----:B------:R-:W0:Y:S08]  /*bd950*/  LDC R24, c[0x0][0x3b8] ;  /* 0x0000ee00ff187b82 */ /* 0x000e300000000800 */
[----:B------:R-:W0:Y:S01]  /*bd960*/  LDC R25, c[0x0][0x3b8] ;  /* 0x0000ee00ff197b82 */ /* 0x000e220000000800 */
[C---:B-----5:R-:W-:Y:S01]  /*bd970*/  IMAD R16, R7.reuse, UR5, RZ ;  /* 0x0000000507107c24 */ /* 0x060fe2000f8e02ff */
[----:B------:R-:W-:Y:S01]  /*bd980*/  ISETP.LT.AND P3, PT, R7, UR15, !P0 ;  /* 0x0000000f07007c0c */ /* 0x000fe2000c761270 */
[----:B------:R-:W3:Y:S03]  /*bd990*/  LDCU UR5, c[0x0][0x39c] ;  /* 0x00007380ff0577ac */ /* 0x000ee60008000800 */
[----:B-1----:R-:W-:-:S04]  /*bd9a0*/  IADD3 R18, P5, PT, R16, R0, RZ ;  /* 0x0000000010127210 */ /* 0x002fc80007fbe0ff */
[----:B------:R-:W-:-:S05]  /*bd9b0*/  LEA.HI.X.SX32 R19, R16, R2, 0x1, P5 ;  /* 0x0000000210137211 */ /* 0x000fca00028f0eff */
[----:B------:R1:W-:Y:S01]  /*bd9c0*/  @P3 STG.E.U8 desc[UR8][R18.64], R17 ;  /* 0x0000001112003986 */ /* 0x0003e2000c101108 */
[C---:B--2---:R-:W-:Y:S01]  /*bd9d0*/  ISETP.LT.AND P4, PT, R20.reuse, UR16, !P0 ;  /* 0x0000001014007c0c */ /* 0x044fe2000c781270 */
[----:B------:R-:W-:Y:S01]  /*bd9e0*/  IMAD R3, R20, UR6, RZ ;  /* 0x0000000614037c24 */ /* 0x000fe2000f8e02ff */
[----:B------:R-:W2:Y:S01]  /*bd9f0*/  LDCU UR6, c[0x0][0x39c] ;  /* 0x00007380ff0677ac */ /* 0x000ea20008000800 */
[----:B------:R-:W5:Y:S03]  /*bda00*/  LDL.LU R20, [R1+0x15c] ;  /* 0x00015c0001147983 */ /* 0x000f660000300800 */
[C---:B------:R-:W-:Y:S01]  /*bda10*/  IADD3 R16, P6, PT, R3.reuse, R0, RZ ;  /* 0x0000000003107210 */ /* 0x040fe20007fde0ff */
[----:B------:R-:W2:Y:S03]  /*bda20*/  LDL.LU R13, [R1+0x38] ;  /* 0x00003800010d7983 */ /* 0x000ea60000300800 */
[----:B-1----:R-:W-:-:S02]  /*bda30*/  LEA.HI.X.SX32 R17, R3, R2, 0x1, P6 ;  /* 0x0000000203117211 */ /* 0x002fc400030f0eff */
[----:B------:R-:W-:-:S05]  /*bda40*/  PRMT R3, R22, 0x7773, RZ ;  /* 0x0000777316037816 */ /* 0x000fca00000000ff */
[----:B------:R0:W-:Y:S01]  /*bda50*/  @P4 STG.E.U8 desc[UR8][R16.64], R3 ;  /* 0x0000000310004986 */ /* 0x0001e2000c101108 */
[----:B----4-:R-:W-:Y:S01]  /*bda60*/  ISETP.LT.AND P5, PT, R4, UR4, !P0 ;  /* 0x0000000404007c0c */ /* 0x010fe2000c7a1270 */
[----:B------:R-:W5:Y:S02]  /*bda70*/  LDCU UR4, c[0x0][0x39c] ;  /* 0x00007380ff0477ac */ /* 0x000f640008000800 */
[----:B------:R-:W4:Y:S01]  /*bda80*/  LDL.LU R4, [R1+0x160] ;  /* 0x0001600001047983 */ /* 0x000f220000300800 */
[C---:B------:R-:W-:Y:S01]  /*bda90*/  ISETP.LT.AND P3, PT, R23.reuse, UR13, !P0 ;  /* 0x0000000d17007c0c */ /* 0x040fe2000c761270 */
[----:B------:R-:W-:Y:S02]  /*bdaa0*/  IMAD R19, R23, UR7, RZ ;  /* 0x0000000717137c24 */ /* 0x000fe4000f8e02ff */
[----:B------:R-:W4:Y:S01]  /*bdab0*/  LDL.LU R22, [R1+0x164] ;  /* 0x0001640001167983 */ /* 0x000f220000300800 */
[----:B------:R-:W1:Y:S01]  /*bdac0*/  LDCU UR7, c[0x0][0x39c] ;  /* 0x00007380ff0777ac */ /* 0x000e620008000800 */
[----:B---3--:R-:W-:Y:S01]  /*bdad0*/  ISETP.LT.AND P4, PT, R21, UR5, !P0 ;  /* 0x0000000515007c0c */ /* 0x008fe2000c781270 */
[----:B0-----:R-:W-:Y:S01]  /*bdae0*/  IMAD R3, R24, 0x2, R19 ;  /* 0x0000000218037824 */ /* 0x001fe200078e0213 */
[----:B------:R-:W3:Y:S01]  /*bdaf0*/  LDL.LU R21, [R1+0x168] ;  /* 0x0001680001157983 */ /* 0x000ee20000300800 */
[----:B------:R-:W-:Y:S01]  /*bdb00*/  IADD3 R18, P6, PT, R19, R0, RZ ;  /* 0x0000000013127210 */ /* 0x000fe20007fde0ff */
[----:B------:R-:W0:Y:S01]  /*bdb10*/  LDC R24, c[0x0][0x3b8] ;  /* 0x0000ee00ff187b82 */ /* 0x000e220000000800 */
[----:B------:R-:W-:Y:S01]  /*bdb20*/  PRMT R17, R29, 0x7770, RZ ;  /* 0x000077701d117816 */ /* 0x000fe200000000ff */
[----:B------:R-:W3:Y:S01]  /*bdb30*/  LDL.LU R23, [R1+0x3c] ;  /* 0x00003c0001177983 */ /* 0x000ee20000300800 */
[----:B------:R-:W-:Y:S01]  /*bdb40*/  LEA.HI.X.SX32 R19, R19, R2, 0x1, P6 ;  /* 0x0000000213137211 */ /* 0x000fe200030f0eff */
[----:B------:R-:W4:Y:S01]  /*bdb50*/  LDCU UR5, c[0x0][0x39c] ;  /* 0x00007380ff0577ac */ /* 0x000f220008000800 */
[C---:B------:R-:W-:Y:S01]  /*bdb60*/  IADD3 R16, P6, PT, R3.reuse, R0, RZ ;  /* 0x0000000003107210 */ /* 0x040fe20007fde0ff */
[----:B------:R-:W3:Y:S04]  /*bdb70*/  LDL.LU R7, [R1+0x60] ;  /* 0x0000600001077983 */ /* 0x000ee80000300800 */
[----:B------:R1:W-:Y:S02]  /*bdb80*/  @P3 STG.E.U8 desc[UR8][R18.64], R17 ;  /* 0x0000001112003986 */ /* 0x0003e4000c101108 */
[----:B-1----:R-:W-:Y:S01]  /*bdb90*/  IMAD R19, R26, 0x2, R3 ;  /* 0x000000021a137824 */ /* 0x002fe200078e0203 */
[----:B------:R-:W-:Y:S01]  /*bdba0*/  LEA.HI.X.SX32 R17, R3, R2, 0x1, P6 ;  /* 0x0000000203117211 */ /* 0x000fe200030f0eff */
[----:B------:R-:W1:Y:S01]  /*bdbb0*/  LDC R26, c[0x0][0x3b8] ;  /* 0x0000ee00ff1a7b82 */ /* 0x000e620000000800 */
[----:B------:R-:W-:-:S02]  /*bdbc0*/  PRMT R3, R28, 0x7770, RZ ;  /* 0x000077701c037816 */ /* 0x000fc400000000ff */
[----:B------:R-:W-:-:S03]  /*bdbd0*/  IADD3 R18, P6, PT, R19, R0, RZ ;  /* 0x0000000013127210 */ /* 0x000fc60007fde0ff */
[----:B------:R0:W-:Y:S02]  /*bdbe0*/  @P2 STG.E.U8 desc[UR8][R16.64], R3 ;  /* 0x0000000310002986 */ /* 0x0001e4000c101108 */
[----:B0-----:R-:W-:Y:S01]  /*bdbf0*/  IMAD R3, R25, 0x2, R19 ;  /* 0x0000000219037824 */ /* 0x001fe200078e0213 */
[----:B------:R-:W-:Y:S01]  /*bdc00*/  LEA.HI.X.SX32 R19, R19, R2, 0x1, P6 ;  /* 0x0000000213137211 */ /* 0x000fe200030f0eff */
[----:B------:R-:W0:Y:S03]  /*bdc10*/  LDC R25, c[0x0][0x3b8] ;  /* 0x0000ee00ff197b82 */ /* 0x000e260000000800 */
[----:B------:R-:W-:Y:S02]  /*bdc20*/  IADD3 R16, P6, PT, R3, R0, RZ ;  /* 0x0000000003107210 */ /* 0x000fe40007fde0ff */
[----:B-----5:R-:W-:Y:S01]  /*bdc30*/  ISETP.LT.AND P3, PT, R20, UR4, !P0 ;  /* 0x0000000414007c0c */ /* 0x020fe2000c761270 */
[----:B------:R-:W5:Y:S01]  /*bdc40*/  LDCU UR4, c[0x0][0x39c] ;  /* 0x00007380ff0477ac */ /* 0x000f620008000800 */
[----:B------:R-:W5:Y:S04]  /*bdc50*/  LDL.LU R20, [R1+0x16c] ;  /* 0x00016c0001147983 */ /* 0x000f680000300800 */
[----:B------:R-:W5:Y:S01]  /*bdc60*/  LDL.LU R6, [R1+0x64] ;  /* 0x0000640001067983 */ /* 0x000f620000300800 */
[----:B--2---:R-:W-:-:S03]  /*bdc70*/  PRMT R17, R13, 0x7770, RZ ;  /* 0x000077700d117816 */ /* 0x004fc600000000ff */
[----:B------:R-:W2:Y:S04]  /*bdc80*/  LDL.LU R5, [R1+0x68] ;  /* 0x0000680001057983 */ /* 0x000ea80000300800 */
[----:B------:R0:W-:Y:S04]  /*bdc90*/  @P5 STG.E.U8 desc[UR8][R18.64], R17 ;  /* 0x0000001112005986 */ /* 0x0001e8000c101108 */
[----:B------:R-:W2:Y:S01]  /*bdca0*/  LDL.LU R12, [R1+0x170] ;  /* 0x00017000010c7983 */ /* 0x000ea20000300800 */
[----:B0-----:R-:W-:Y:S01]  /*bdcb0*/  IMAD R19, R24, 0x2, R3 ;  /* 0x0000000218137824 */ /* 0x001fe200078e0203 */
[----:B------:R-:W-:Y:S01]  /*bdcc0*/  LEA.HI.X.SX32 R17, R3, R2, 0x1, P6 ;  /* 0x0000000203117211 */ /* 0x000fe200030f0eff */
[----:B------:R-:W0:Y:S01]  /*bdcd0*/  LDC R24, c[0x0][0x3b8] ;  /* 0x0000ee00ff187b82 */ /* 0x000e220000000800 */
[----:B----4-:R-:W-:Y:S01]  /*bdce0*/  ISETP.LT.AND P2, PT, R4, UR5, !P0 ;  /* 0x0000000504007c0c */ /* 0x010fe2000c741270 */
[----:B------:R-:W4:Y:S01]  /*bdcf0*/  LDCU UR5, c[0x0][0x39c] ;  /* 0x00007380ff0577ac */ /* 0x000f220008000800 */
[----:B------:R-:W2:Y:S01]  /*bdd00*/  LDL.LU R4, [R1+0x174] ;  /* 0x0001740001047983 */ /* 0x000ea20000300800 */
[----:B------:R-:W-:Y:S01]  /*bdd10*/  ISETP.LT.AND P5, PT, R22, UR6, !P0 ;  /* 0x0000000616007c0c */ /* 0x000fe2000c7a1270 */
[----:B------:R-:W0:Y:S02]  /*bdd20*/  LDCU UR6, c[0x0][0x39c] ;  /* 0x00007380ff0677ac */ /* 0x000e240008000800 */
[----:B------:R-:W2:Y:S01]  /*bdd30*/  LDL.LU R22, [R1+0x6c] ;  /* 0x00006c0001167983 */ /* 0x000ea20000300800 */
[----:B---3--:R-:W-:-:S05]  /*bdd40*/  PRMT R3, R23, 0x7770, RZ ;  /* 0x0000777017037816 */ /* 0x008fca00000000ff */
[----:B------:R3:W-:Y:S01]  /*bdd50*/  @P4 STG.E.U8 desc[UR8][R16.64], R3 ;  /* 0x0000000310004986 */ /* 0x0007e2000c101108 */
[----:B-----5:R-:W-:Y:S01]  /*bdd60*/  ISETP.LT.AND P4, PT, R21, UR4, !P0 ;  /* 0x0000000415007c0c */ /* 0x020fe2000c781270 */
[----:B------:R-:W5:Y:S02]  /*bdd70*/  LDCU UR4, c[0x0][0x39c] ;  /* 0x00007380ff0477ac */ /* 0x000f640008000800 */
[----:B------:R-:W2:Y:S01]  /*bdd80*/  LDL.LU R21, [R1+0x178] ;  /* 0x0001780001157983 */ /* 0x000ea20000300800 */
[----:B------:R-:W-:Y:S01]  /*bdd90*/  IADD3 R18, P6, PT, R19, R0, RZ ;  /* 0x0000000013127210 */ /* 0x000fe20007fde0ff */
[----:B---3--:R-:W-:-:S03]  /*bdda0*/  IMAD R3, R27, 0x2, R19 ;  /* 0x000000021b037824 */ /* 0x008fc600078e0213 */
[----:B------:R-:W-:Y:S01]  /*bddb0*/  LEA.HI.X.SX32 R19, R19, R2, 0x1, P6 ;  /* 0x0000000213137211 */ /* 0x000fe200030f0eff */
[----:B------:R-:W3:Y:S01]  /*bddc0*/  LDC R27, c[0x0][0x3b8] ;  /* 0x0000ee00ff1b7b82 */ /* 0x000ee20000000800 */
[----:B------:R-:W-:Y:S02]  /*bddd0*/  PRMT R17, R7, 0x7770, RZ ;  /* 0x0000777007117816 */ /* 0x000fe400000000ff */
[----:B------:R-:W-:-:S03]  /*bdde0*/  IADD3 R16, P6, PT, R3, R0, RZ ;  /* 0x0000000003107210 */ /* 0x000fc60007fde0ff */
[----:B------:R1:W-:Y:S02]  /*bddf0*/  @P3 STG.E.U8 desc[UR8][R18.64], R17 ;  /* 0x0000001112003986 */ /* 0x0003e4000c101108 */
[----:B-1----:R-:W-:Y:S01]  /*bde00*/  IMAD R19, R26, 0x2, R3 ;  /* 0x000000021a137824 */ /* 0x002fe200078e0203 */
[----:B------:R-:W-:Y:S01]  /*bde10*/  LEA.HI.X.SX32 R17, R3, R2, 0x1, P6 ;  /* 0x0000000203117211 */ /* 0x000fe200030f0eff */
[----:B------:R-:W1:Y:S03]  /*bde20*/  LDC R26, c[0x0][0x3b8] ;  /* 0x0000ee00ff1a7b82 */ /* 0x000e660000000800 */
[----:B------:R-:W-:Y:S02]  /*bde30*/  IADD3 R18, P6, PT, R19, R0, RZ ;  /* 0x0000000013127210 */ /* 0x000fe40007fde0ff */
[----:B----4-:R-:W-:Y:S01]  /*bde40*/  ISETP.LT.AND P3, PT, R20, UR5, !P0 ;  /* 0x0000000514007c0c */ /* 0x010fe2000c761270 */
[----:B------:R-:W4:Y:S01]  /*bde50*/  LDCU UR5, c[0x0][0x39c] ;  /* 0x00007380ff0577ac */ /* 0x000f220008000800 */
[----:B------:R-:W3:Y:S01]  /*bde60*/  LDL.LU R20, [R1+0x17c] ;  /* 0x00017c0001147983 */ /* 0x000ee20000300800 */
[----:B------:R-:W-:-:S05]  /*bde70*/  PRMT R3, R6, 0x7770, RZ ;  /* 0x0000777006037816 */ /* 0x000fca00000000ff */
[----:B------:R0:W-:Y:S02]  /*bde80*/  @P2 STG.E.U8 desc[UR8][R16.64], R3 ;  /* 0x0000000310002986 */ /* 0x0001e4000c101108 */
[----:B0-----:R-:W-:Y:S01]  /*bde90*/  IMAD R3, R25, 0x2, R19 ;  /* 0x0000000219037824 */ /* 0x001fe200078e0213 */
[----:B------:R-:W-:Y:S01]  /*bdea0*/  LEA.HI.X.SX32 R19, R19, R2, 0x1, P6 ;  /* 0x0000000213137211 */ /* 0x000fe200030f0eff */
[----:B------:R-:W0:Y:S01]  /*bdeb0*/  LDC R25, c[0x0][0x3b8] ;  /* 0x0000ee00ff197b82 */ /* 0x000e220000000800 */
[----:B--2---:R-:W-:Y:S02]  /*bdec0*/  PRMT R17, R5, 0x7770, RZ ;  /* 0x0000777005117816 */ /* 0x004fe400000000ff */
[----:B------:R-:W-:-:S03]  /*bded0*/  IADD3 R16, P6, PT, R3, R0, RZ ;  /* 0x0000000003107210 */ /* 0x000fc60007fde0ff */
[----:B------:R2:W-:Y:S01]  /*bdee0*/  @P5 STG.E.U8 desc[UR8][R18.64], R17 ;  /* 0x0000001112005986 */ /* 0x0005e2000c101108 */
[----:B-----5:R-:W-:Y:S01]  /*bdef0*/  ISETP.LT.AND P2, PT, R12, UR4, !P0 ;  /* 0x000000040c007c0c */ /* 0x020fe2000c741270 */
[----:B------:R-:W5:Y:S02]  /*bdf00*/  LDCU UR4, c[0x0][0x39c] ;  /* 0x00007380ff0477ac */ /* 0x000f640008000800 */
[----:B------:R-:W3:Y:S01]  /*bdf10*/  LDL.LU R12, [R1+0x180] ;  /* 0x00018000010c7983 */ /* 0x000ee20000300800 */
[----:B--2---:R-:W-:Y:S01]  /*bdf20*/  IMAD R19, R24, 0x2, R3 ;  /* 0x0000000218137824 */ /* 0x004fe200078e0203 */
[----:B------:R-:W-:Y:S01]  /*bdf30*/  LEA.HI.X.SX32 R17, R3, R2, 0x1, P6 ;  /* 0x0000000203117211 */ /* 0x000fe200030f0eff */
[----:B------:R-:W2:Y:S01]  /*bdf40*/  LDC R24, c[0x0][0x3b8] ;  /* 0x0000ee00ff187b82 */ /* 0x000ea20000000800 */
[----:B------:R-:W-:Y:S02]  /*bdf50*/  PRMT R3, R22, 0x7770, RZ ;  /* 0x0000777016037816 */ /* 0x000fe400000000ff */
[----:B------:R-:W-:Y:S01]  /*bdf60*/  ISETP.LT.AND P5, PT, R4, UR6, !P0 ;  /* 0x0000000604007c0c */ /* 0x000fe2000c7a1270 */
[----:B------:R-:W0:Y:S01]  /*bdf70*/  LDCU UR6, c[0x0][0x39c] ;  /* 0x00007380ff0677ac */ /* 0x000e220008000800 */
[----:B------:R-:W3:Y:S04]  /*bdf80*/  LDL.LU R4, [R1+0x184] ;  /* 0x0001840001047983 */ /* 0x000ee80000300800 */
[----:B------:R3:W-:Y:S01]  /*bdf90*/  @P4 STG.E.U8 desc[UR8][R16.64], R3 ;  /* 0x0000000310004986 */ /* 0x0007e2000c101108 */
[----:B----4-:R-:W-:Y:S01]  /*bdfa0*/  ISETP.LT.AND P4, PT, R21, UR5, !P0 ;  /* 0x0000000515007c0c */ /* 0x010fe2000c781270 */
[----:B---3--:R-:W-:-:S02]  /*bdfb0*/  IMAD R3, R27, 0x2, R19 ;  /* 0x000000021b037824 */ /* 0x008fc400078e0213 */
[----:B------:R-:W3:Y:S01]  /*bdfc0*/  LDL.LU R21, [R1+0x188] ;  /* 0x0001880001157983 */ /* 0x000ee20000300800 */
[----:B------:R-:W-:Y:S01]  /*bdfd0*/  IADD3 R18, P6, PT, R19, R0, RZ ;  /* 0x0000000013127210 */ /* 0x000fe20007fde0ff */
[----:B------:R-:W4:Y:S01]  /*bdfe0*/  LDCU UR5, c[0x0][0x39c] ;  /* 0x00007380ff0577ac */ /* 0x000f220008000800 */
[----:B------:R-:W-:Y:S01]  /*bdff0*/  PRMT R17, R29, 0x7771, RZ ;  /* 0x000077711d117816 */ /* 0x000fe200000000ff */
[----:B------:R-:W2:Y:S01]  /*be000*/  LDC R27, c[0x0][0x3b8] ;  /* 0x0000ee00ff1b7b82 */ /* 0x000ea20000000800 */
[----:B------:R-:W-:Y:S02]  /*be010*/  LEA.HI.X.SX32 R19, R19, R2, 0x1, P6 ;  /* 0x0000000213137211 */ /* 0x000fe400030f0eff */
[----:B------:R-:W-:-:S03]  /*be020*/  IADD3 R16, P6, PT, R3, R0, RZ ;  /* 0x0000000003107210 */ /* 0x000fc60007fde0ff */
[----:B------:R1:W-:Y:S02]  /*be030*/  @P3 STG.E.U8 desc[UR8][R18.64], R17 ;  /* 0x0000001112003986 */ /* 0x0003e4000c101108 */
[----:B-1----:R-:W-:Y:S01]  /*be040*/  IMAD R19, R26, 0x2, R3 ;  /* 0x000000021a137824 */ /* 0x002fe200078e0203 */
[----:B------:R-:W-:Y:S01]  /*be050*/  LEA.HI.X.SX32 R17, R3, R2, 0x1, P6 ;  /* 0x0000000203117211 */ /* 0x000fe200030f0eff */
[----:B------:R-:W1:Y:S01]  /*be060*/  LDC R26, c[0x0][0x3b8] ;  /* 0x0000ee00ff1a7b82 */ /* 0x000e620000000800 */
[----:B------:R-:W-:Y:S02]  /*be070*/  PRMT R3, R28, 0x7771, RZ ;  /* 0x000077711c037816 */ /* 0x000fe400000000ff */
[----:B------:R-:W-:-:S03]  /*be080*/  IADD3 R18, P6, PT, R19, R0, RZ ;  /* 0x0000000013127210 */ /* 0x000fc60007fde0ff */
[----:B------:R0:W-:Y:S02]  /*be090*/  @P2 STG.E.U8 desc[UR8][R16.64], R3 ;  /* 0x0000000310002986 */ /* 0x0001e4000c101108 */
[----:B0-----:R-:W-:Y:S01]  /*be0a0*/  IMAD R3, R25, 0x2, R19 ;  /* 0x0000000219037824 */ /* 0x001fe200078e0213 */
[----:B------:R-:W-:Y:S01]  /*be0b0*/  LEA.HI.X.SX32 R19, R19, R2, 0x1, P6 ;  /* 0x0000000213137211 */ /* 0x000fe200030f0eff */
[----:B------:R-:W0:Y:S01]  /*be0c0*/  LDC R25, c[0x0][0x3b8] ;  /* 0x0000ee00ff197b82 */ /* 0x000e220000000800 */
[----:B------:R-:W-:Y:S02]  /*be0d0*/  PRMT R17, R13, 0x7771, RZ ;  /* 0x000077710d117816 */ /* 0x000fe400000000ff */
[----:B------:R-:W-:-:S03]  /*be0e0*/  IADD3 R16, P6, PT, R3, R0, RZ ;  /* 0x0000000003107210 */ /* 0x000fc60007fde0ff */
[----:B------:R2:W-:Y:S02]  /*be0f0*/  @P5 STG.E.U8 desc[UR8][R18.64], R17 ;  /* 0x0000001112005986 */ /* 0x0005e4000c101108 */
[----:B--2---:R-:W-:Y:S01]  /*be100*/  IMAD R19, R24, 0x2, R3 ;  /* 0x0000000218137824 */ /* 0x004fe200078e0203 */
[----:B------:R-:W-:Y:S01]  /*be110*/  LEA.HI.X.SX32 R17, R3, R2, 0x1, P6 ;  /* 0x0000000203117211 */ /* 0x000fe200030f0eff */
[----:B------:R-:W2:Y:S01]  /*be120*/  LDC R24, c[0x0][0x3b8] ;  /* 0x0000ee00ff187b82 */ /* 0x000ea20000000800 */
[----:B------:R-:W-:-:S05]  /*be130*/  PRMT R3, R23, 0x7771, RZ ;  /* 0x0000777117037816 */ /* 0x000fca00000000ff */
[----:B------:R0:W-:Y:S01]  /*be140*/  @P4 STG.E.U8 desc[UR8][R16.64], R3 ;  /* 0x0000000310004986 */ /* 0x0001e2000c101108 */
[----:B-----5:R-:W-:Y:S01]  /*be150*/  ISETP.LT.AND P3, PT, R20, UR4, !P0 ;  /* 0x0000000414007c0c */ /* 0x020fe2000c761270 */
[----:B------:R-:W3:Y:S02]  /*be160*/  LDCU UR4, c[0x0][0x39c] ;  /* 0x00007380ff0477ac */ /* 0x000ee40008000800 */
[----:B------:R-:W5:Y:S01]  /*be170*/  LDL.LU R20, [R1+0x18c] ;  /* 0x00018c0001147983 */ /* 0x000f620000300800 */
[----:B----4-:R-:W-:Y:S01]  /*be180*/  ISETP.LT.AND P2, PT, R12, UR5, !P0 ;  /* 0x000000050c007c0c */ /* 0x010fe2000c741270 */
[----:B------:R-:W5:Y:S02]  /*be190*/  LDCU UR5, c[0x0][0x39c] ;  /* 0x00007380ff0577ac */ /* 0x000f640008000800 */
[----:B------:R-:W4:Y:S01]  /*be1a0*/  LDL.LU R12, [R1+0x190] ;  /* 0x00019000010c7983 */ /* 0x000f220000300800 */
[----:B------:R-:W-:Y:S01]  /*be1b0*/  ISETP.LT.AND P5, PT, R4, UR6, !P0 ;  /* 0x0000000604007c0c */ /* 0x000fe2000c7a1270 */
[----:B0-----:R-:W-:-:S02]  /*be1c0*/  IMAD R3, R27, 0x2, R19 ;  /* 0x000000021b037824 */ /* 0x001fc400078e0213 */
[----:B------:R-:W4:Y:S01]  /*be1d0*/  LDL.LU R4, [R1+0x194] ;  /* 0x0001940001047983 */ /* 0x000f220000300800 */
[----:B------:R-:W-:Y:S01]  /*be1e0*/  IADD3 R18, P6, PT, R19, R0, RZ ;  /* 0x0000000013127210 */ /* 0x000fe20007fde0ff */
[----:B------:R-:W0:Y:S01]  /*be1f0*/  LDCU UR6, c[0x0][0x39c] ;  /* 0x00007380ff0677ac */ /* 0x000e220008000800 */
[----:B------:R-:W-:Y:S01]  /*be200*/  PRMT R17, R7, 0x7771, RZ ;  /* 0x0000777107117816 */ /* 0x000fe200000000ff */
[----:B------:R-:W0:Y:S01]  /*be210*/  LDC R27, c[0x0][0x3b8] ;  /* 0x0000ee00ff1b7b82 */ /* 0x000e220000000800 */
[----:B---3--:R-:W-:Y:S01]  /*be220*/  ISETP.LT.AND P4, PT, R21, UR4, !P0 ;  /* 0x0000000415007c0c */ /* 0x008fe2000c781270 */
[----:B------:R-:W4:Y:S01]  /*be230*/  LDCU UR4, c[0x0][0x39c] ;  /* 0x00007380ff0477ac */ /* 0x000f220008000800 */
[----:B------:R-:W3:Y:S01]  /*be240*/  LDL.LU R21, [R1+0x198] ;  /* 0x0001980001157983 */ /* 0x000ee20000300800 */
        /* <DEDUP_REMOVED lines=102> */
[----:B------:R-:W4:Y:S01]  /*be8b0*/  LDCU UR6, c[0x0][0x39c] ;  /* 0x00007380ff0677ac */ /* 0x000f220008000800 */
[----:B------:R-:W-:Y:S01]  /*be8c0*/  PRMT R17, R29, 0x7773, RZ ;  /* 0x000077731d117816 */ /* 0x000fe200000000ff */
[----:B------:R-:W0:Y:S01]  /*be8d0*/  LDC R27, c[0x0][0x3b8] ;  /* 0x0000ee00ff1b7b82 */ /* 0x000e220000000800 */
[----:B---3--:R-:W-:Y:S01]  /*be8e0*/  ISETP.LT.AND P4, PT, R21, UR5, !P0 ;  /* 0x0000000515007c0c */ /* 0x008fe2000c781270 */
[----:B------:R-:W3:Y:S01]  /*be8f0*/  LDCU UR5, c[0x0][0x39c] ;  /* 0x00007380ff0577ac */ /* 0x000ee20008000800 */
[----:B------:R-:W3:Y:S01]  /*be900*/  LDL.LU R21, [R1+0x1c8] ;  /* 0x0001c80001157983 */ /* 0x000ee20000300800 */
[----:B------:R-:W-:Y:S02]  /*be910*/  LEA.HI.X.SX32 R19, R19, R2, 0x1, P6 ;  /* 0x0000000213137211 */ /* 0x000fe400030f0eff */
        /* <DEDUP_REMOVED lines=8> */
[----:B------:R-:W0:Y:S01]  /*be9a0*/  LDC R28, c[0x0][0x3b8] ;  /* 0x0000ee00ff1c7b82 */ /* 0x000e220000000800 */
[----:B-1----:R-:W-:Y:S01]  /*be9b0*/  IMAD R3, R26, 0x2, R19 ;  /* 0x000000021a037824 */ /* 0x002fe200078e0213 */
[----:B------:R-:W-:-:S06]  /*be9c0*/  LEA.HI.X.SX32 R19, R19, R2, 0x1, P6 ;  /* 0x0000000213137211 */ /* 0x000fcc00030f0eff */
[----:B------:R-:W1:Y:S01]  /*be9d0*/  LDC R26, c[0x0][0x3b8] ;  /* 0x0000ee00ff1a7b82 */ /* 0x000e620000000800 */
[----:B------:R-:W-:Y:S02]  /*be9e0*/  PRMT R17, R13, 0x7773, RZ ;  /* 0x000077730d117816 */ /* 0x000fe400000000ff */
[----:B------:R-:W-:-:S03]  /*be9f0*/  IADD3 R16, P6, PT, R3, R0, RZ ;  /* 0x0000000003107210 */ /* 0x000fc60007fde0ff */
[----:B------:R2:W-:Y:S02]  /*bea00*/  @P5 STG.E.U8 desc[UR8][R18.64], R17 ;  /* 0x0000001112005986 */ /* 0x0005e4000c101108 */
[----:B--2---:R-:W-:Y:S01]  /*bea10*/  IMAD R18, R24, 0x2, R3 ;  /* 0x0000000218127824 */ /* 0x004fe200078e0203 */
[----:B------:R-:W-:Y:S02]  /*bea20*/  LEA.HI.X.SX32 R17, R3, R2, 0x1, P6 ;  /* 0x0000000203117211 */ /* 0x000fe400030f0eff */
[----:B------:R-:W-:-:S05]  /*bea30*/  PRMT R3, R23, 0x7773, RZ ;  /* 0x0000777317037816 */ /* 0x000fca00000000ff */
[----:B------:R0:W-:Y:S01]  /*bea40*/  @P4 STG.E.U8 desc[UR8][R16.64], R3 ;  /* 0x0000000310004986 */ /* 0x0001e2000c101108 */
[----:B-----5:R-:W-:Y:S01]  /*bea50*/  ISETP.LT.AND P3, PT, R20, UR4, !P0 ;  /* 0x0000000414007c0c */ /* 0x020fe2000c761270 */
[----:B------:R-:W2:Y:S02]  /*bea60*/  LDCU UR4, c[0x0][0x39c] ;  /* 0x00007380ff0477ac */ /* 0x000ea40008000800 */
[----:B------:R-:W5:Y:S01]  /*bea70*/  LDL.LU R20, [R1+0x1cc] ;  /* 0x0001cc0001147983 */ /* 0x000f620000300800 */
[----:B----4-:R-:W-:Y:S02]  /*bea80*/  ISETP.LT.AND P5, PT, R4, UR6, !P0 ;  /* 0x0000000604007c0c */ /* 0x010fe4000c7a1270 */
[----:B---3--:R-:W-:Y:S01]  /*bea90*/  ISETP.LT.AND P2, PT, R12, UR5, !P0 ;  /* 0x000000050c007c0c */ /* 0x008fe2000c741270 */
[----:B------:R-:W3:Y:S01]  /*beaa0*/  LDL.LU R4, [R1+0x1d0] ;  /* 0x0001d00001047983 */ /* 0x000ee20000300800 */
[----:B------:R-:W5:Y:S03]  /*beab0*/  LDCU UR5, c[0x0][0x39c] ;  /* 0x00007380ff0577ac */ /* 0x000f660008000800 */
[----:B------:R-:W4:Y:S01]  /*beac0*/  LDL.LU R23, [R1+0x1d4] ;  /* 0x0001d40001177983 */ /* 0x000f220000300800 */
[----:B------:R-:W-:Y:S01]  /*bead0*/  IADD3 R24, P6, PT, R18, R0, RZ ;  /* 0x0000000012187210 */ /* 0x000fe20007fde0ff */
[----:B0-----:R-:W-:Y:S01]  /*beae0*/  IMAD R3, R25, 0x2, R18 ;  /* 0x0000000219037824 */ /* 0x001fe200078e0212 */
[----:B------:R-:W-:Y:S01]  /*beaf0*/  PRMT R17, R7, 0x7773, RZ ;  /* 0x0000777307117816 */ /* 0x000fe200000000ff */
[----:B------:R-:W4:Y:S01]  /*beb00*/  LDCU UR6, c[0x0][0x39c] ;  /* 0x00007380ff0677ac */ /* 0x000f220008000800 */
[----:B--2---:R-:W-:-:S02]  /*beb10*/  ISETP.LT.AND P4, PT, R21, UR4, !P0 ;  /* 0x0000000415007c0c */ /* 0x004fc4000c781270 */
[----:B------:R-:W-:Y:S01]  /*beb20*/  LEA.HI.X.SX32 R25, R18, R2, 0x1, P6 ;  /* 0x0000000212197211 */ /* 0x000fe200030f0eff */
[----:B------:R-:W2:Y:S01]  /*beb30*/  LDL.LU R21, [R1+0x1d8] ;  /* 0x0001d80001157983 */ /* 0x000ea20000300800 */
[C---:B------:R-:W-:Y:S01]  /*beb40*/  IADD3 R16, P6, PT, R3.reuse, R0, RZ ;  /* 0x0000000003107210 */ /* 0x040fe20007fde0ff */
[----:B------:R-:W-:Y:S01]  /*beb50*/  IMAD R19, R28, 0x2, R3 ;  /* 0x000000021c137824 */ /* 0x000fe200078e0203 */
[----:B------:R-:W3:Y:S01]  /*beb60*/  LDCU UR4, c[0x0][0x39c] ;  /* 0x00007380ff0477ac */ /* 0x000ee20008000800 */
[----:B------:R0:W-:Y:S01]  /*beb70*/  @P3 STG.E.U8 desc[UR8][R24.64], R17 ;  /* 0x0000001118003986 */ /* 0x0001e2000c101108 */
[----:B------:R-:W1:Y:S03]  /*beb80*/  LDC R28, c[0x0][0x3b8] ;  /* 0x0000ee00ff1c7b82 */ /* 0x000e660000000800 */
[----:B------:R-:W3:Y:S05]  /*beb90*/  LDL.LU R13, [R1+0x80] ;  /* 0x00008000010d7983 */ /* 0x000eea0000300800 */
[----:B0-----:R-:W0:Y:S01]  /*beba0*/  LDC R25, c[0x0][0x3b8] ;  /* 0x0000ee00ff197b82 */ /* 0x001e220000000800 */
[----:B------:R-:W-:-:S02]  /*bebb0*/  LEA.HI.X.SX32 R17, R3, R2, 0x1, P6 ;  /* 0x0000000203117211 */ /* 0x000fc400030f0eff */
[----:B------:R-:W-:Y:S02]  /*bebc0*/  PRMT R3, R6, 0x7773, RZ ;  /* 0x0000777306037816 */ /* 0x000fe400000000ff */
        /* <DEDUP_REMOVED lines=11> */
[----:B------:R-:W-:-:S05]  /*bec80*/  PRMT R3, R22, 0x7773, RZ ;  /* 0x0000777316037816 */ /* 0x000fca00000000ff */
[----:B------:R1:W-:Y:S02]  /*bec90*/  @P4 STG.E.U8 desc[UR8][R16.64], R3 ;  /* 0x0000000310004986 */ /* 0x0003e4000c101108 */
[----:B-1----:R-:W-:-:S04]  /*beca0*/  IMAD R3, R25, 0x2, R18 ;  /* 0x0000000219037824 */ /* 0x002fc800078e0212 */
[----:B------:R-:W-:Y:S01]  /*becb0*/  IMAD R19, R28, 0x2, R3 ;  /* 0x000000021c137824 */ /* 0x000fe200078e0203 */
[----:B-----5:R-:W-:Y:S01]  /*becc0*/  ISETP.LT.AND P3, PT, R20, UR5, !P0 ;  /* 0x0000000514007c0c */ /* 0x020fe2000c761270 */
[----:B------:R-:W2:Y:S01]  /*becd0*/  LDCU UR5, c[0x0][0x39c] ;  /* 0x00007380ff0577ac */ /* 0x000ea20008000800 */
[----:B------:R-:W5:Y:S04]  /*bece0*/  LDL.LU R20, [R1+0x1dc] ;  /* 0x0001dc0001147983 */ /* 0x000f680000300800 */
[----:B------:R-:W5:Y:S04]  /*becf0*/  LDL.LU R12, [R1+0x84] ;  /* 0x00008400010c7983 */ /* 0x000f680000300800 */
[----:B------:R-:W5:Y:S04]  /*bed00*/  LDL.LU R5, [R1+0x1e0] ;  /* 0x0001e00001057983 */ /* 0x000f680000300800 */
[----:B------:R-:W5:Y:S01]  /*bed10*/  LDL.LU R22, [R1+0x1e4] ;  /* 0x0001e40001167983 */ /* 0x000f620000300800 */
[----:B----4-:R-:W-:Y:S01]  /*bed20*/  ISETP.LT.AND P5, PT, R23, UR6, !P0 ;  /* 0x0000000617007c0c */ /* 0x010fe2000c7a1270 */
[----:B------:R-:W1:Y:S01]  /*bed30*/  LDCU UR6, c[0x0][0x39c] ;  /* 0x00007380ff0677ac */ /* 0x000e620008000800 */
[----:B--2---:R-:W-:Y:S01]  /*bed40*/  ISETP.LT.AND P4, PT, R21, UR5, !P0 ;  /* 0x0000000515007c0c */ /* 0x004fe2000c781270 */
[----:B------:R-:W2:Y:S01]  /*bed50*/  LDCU UR5, c[0x0][0x39c] ;  /* 0x00007380ff0577ac */ /* 0x000ea20008000800 */
[----:B------:R-:W4:Y:S04]  /*bed60*/  LDL.LU R21, [R1+0x1e8] ;  /* 0x0001e80001157983 */ /* 0x000f280000300800 */
[----:B------:R-:W4:Y:S04]  /*bed70*/  LDL.LU R23, [R1+0x8c] ;  /* 0x00008c0001177983 */ /* 0x000f280000300800 */
[----:B------:R-:W4:Y:S04]  /*bed80*/  LDL.LU R7, [R1+0x90] ;  /* 0x0000900001077983 */ /* 0x000f280000300800 */
[----:B------:R-:W4:Y:S01]  /*bed90*/  LDL.LU R28, [R1+0x88] ;  /* 0x00008800011c7983 */ /* 0x000f220000300800 */
[----:B---3--:R-:W-:Y:S01]  /*beda0*/  ISETP.LT.AND P2, PT, R4, UR4, !P0 ;  /* 0x0000000404007c0c */ /* 0x008fe2000c741270 */
[----:B------:R-:W5:Y:S01]  /*bedb0*/  LDCU UR4, c[0x0][0x39c] ;  /* 0x00007380ff0477ac */ /* 0x000f620008000800 */
[----:B------:R-:W-:-:S02]  /*bedc0*/  IADD3 R24, P6, PT, R18, R0, RZ ;  /* 0x0000000012187210 */ /* 0x000fc40007fde0ff */
[----:B------:R-:W-:Y:S02]  /*bedd0*/  PRMT R17, R13, 0x7770, RZ ;  /* 0x000077700d117816 */ /* 0x000fe400000000ff */
[----:B------:R-:W-:Y:S02]  /*bede0*/  LEA.HI.X.SX32 R25, R18, R2, 0x1, P6 ;  /* 0x0000000212197211 */ /* 0x000fe400030f0eff */
[----:B------:R-:W-:-:S03]  /*bedf0*/  IADD3 R16, P6, PT, R3, R0, RZ ;  /* 0x0000000003107210 */ /* 0x000fc60007fde0ff */
[----:B------:R3:W-:Y:S02]  /*bee00*/  @P3 STG.E.U8 desc[UR8][R24.64], R17 ;  /* 0x0000001118003986 */ /* 0x0007e4000c101108 */
[----:B---3--:R-:W-:Y:S01]  /*bee10*/  LEA.HI.X.SX32 R17, R3, R2, 0x1, P6 ;  /* 0x0000000203117211 */ /* 0x008fe200030f0eff */
[----:B------:R-:W3:Y:S01]  /*bee20*/  LDC R24, c[0x0][0x3b8] ;  /* 0x0000ee00ff187b82 */ /* 0x000ee20000000800 */
[----:B------:R-:W-:-:S07]  /*bee30*/  IADD3 R18, P6, PT, R19, R0, RZ ;  /* 0x0000000013127210 */ /* 0x000fce0007fde0ff */
[----:B------:R-:W0:Y:S01]  /*bee40*/  LDC R25, c[0x0][0x3b8] ;  /* 0x0000ee00ff197b82 */ /* 0x000e220000000800 */
[----:B-----5:R-:W-:Y:S01]  /*bee50*/  ISETP.LT.AND P3, PT, R20, UR4, !P0 ;  /* 0x0000000414007c0c */ /* 0x020fe2000c761270 */
[----:B------:R-:W5:Y:S01]  /*bee60*/  LDCU UR4, c[0x0][0x39c] ;  /* 0x00007380ff0477ac */ /* 0x000f620008000800 */
[----:B------:R-:W3:Y:S01]  /*bee70*/  LDL.LU R20, [R1+0x1ec] ;  /* 0x0001ec0001147983 */ /* 0x000ee20000300800 */
[----:B------:R-:W-:-:S03]  /*bee80*/  PRMT R3, R12, 0x7770, RZ ;  /* 0x000077700c037816 */ /* 0x000fc600000000ff */
[----:B------:R-:W3:Y:S04]  /*bee90*/  LDL.LU R4, [R1+0x94] ;  /* 0x0000940001047983 */ /* 0x000ee80000300800 */
[----:B------:R0:W-:Y:S04]  /*beea0*/  @P2 STG.E.U8 desc[UR8][R16.64], R3 ;  /* 0x0000000310002986 */ /* 0x0001e8000c101108 */
[----:B------:R-:W3:Y:S01]  /*beeb0*/  LDL.LU R6, [R1+0x98] ;  /* 0x0000980001067983 */ /* 0x000ee20000300800 */
[----:B0-----:R-:W-:Y:S01]  /*beec0*/  IMAD R3, R27, 0x2, R19 ;  /* 0x000000021b037824 */ /* 0x001fe200078e0213 */
[----:B------:R-:W-:-:S02]  /*beed0*/  LEA.HI.X.SX32 R19, R19, R2, 0x1, P6 ;  /* 0x0000000213137211 */ /* 0x000fc400030f0eff */
[----:B------:R-:W3:Y:S01]  /*beee0*/  LDL.LU R29, [R1+0x1f0] ;  /* 0x0001f000011d7983 */ /* 0x000ee20000300800 */
[----:B--2---:R-:W-:Y:S01]  /*beef0*/  ISETP.LT.AND P2, PT, R5, UR5, !P0 ;  /* 0x0000000505007c0c */ /* 0x004fe2000c741270 */
[----:B------:R-:W0:Y:S01]  /*bef00*/  LDC R27, c[0x0][0x3b8] ;  /* 0x0000ee00ff1b7b82 */ /* 0x000e220000000800 */
[----:B------:R-:W-:Y:S01]  /*bef10*/  IADD3 R16, P6, PT, R3, R0, RZ ;  /* 0x0000000003107210 */ /* 0x000fe20007fde0ff */
[----:B------:R-:W2:Y:S01]  /*bef20*/  LDL.LU R5, [R1+0x1f4] ;  /* 0x0001f40001057983 */ /* 0x000ea20000300800 */
[----:B------:R-:W0:Y:S01]  /*bef30*/  LDCU UR5, c[0x0][0x39c] ;  /* 0x00007380ff0577ac */ /* 0x000e220008000800 */
[----:B----4-:R-:W-:-:S05]  /*bef40*/  PRMT R17, R28, 0x7770, RZ ;  /* 0x000077701c117816 */ /* 0x010fca00000000ff */
[----:B------:R4:W-:Y:S01]  /*bef50*/  @P5 STG.E.U8 desc[UR8][R18.64], R17 ;  /* 0x0000001112005986 */ /* 0x0009e2000c101108 */
[----:B-1----:R-:W-:Y:S01]  /*bef60*/  ISETP.LT.AND P5, PT, R22, UR6, !P0 ;  /* 0x0000000616007c0c */ /* 0x002fe2000c7a1270 */
[----:B------:R-:W2:Y:S02]  /*bef70*/  LDCU UR6, c[0x0][0x39c] ;  /* 0x00007380ff0677ac */ /* 0x000ea40008000800 */
[----:B------:R-:W2:Y:S01]  /*bef80*/  LDL.LU R22, [R1+0x9c] ;  /* 0x00009c0001167983 */ /* 0x000ea20000300800 */
[----:B----4-:R-:W-:Y:S01]  /*bef90*/  IMAD R19, R26, 0x2, R3 ;  /* 0x000000021a137824 */ /* 0x010fe200078e0203 */
[----:B------:R-:W-:Y:S01]  /*befa0*/  LEA.HI.X.SX32 R17, R3, R2, 0x1, P6 ;  /* 0x0000000203117211 */ /* 0x000fe200030f0eff */
[----:B------:R-:W1:Y:S01]  /*befb0*/  LDC R26, c[0x0][0x3b8] ;  /* 0x0000ee00ff1a7b82 */ /* 0x000e620000000800 */
[----:B------:R-:W-:-:S05]  /*befc0*/  PRMT R3, R23, 0x7770, RZ ;  /* 0x0000777017037816 */ /* 0x000fca00000000ff */
[----:B------:R3:W-:Y:S01]  /*befd0*/  @P4 STG.E.U8 desc[UR8][R16.64], R3 ;  /* 0x0000000310004986 */ /* 0x0007e2000c101108 */
[----:B-----5:R-:W-:Y:S01]  /*befe0*/  ISETP.LT.AND P4, PT, R21, UR4, !P0 ;  /* 0x0000000415007c0c */ /* 0x020fe2000c781270 */
[----:B------:R-:W4:Y:S02]  /*beff0*/  LDCU UR4, c[0x0][0x39c] ;  /* 0x00007380ff0477ac */ /* 0x000f240008000800 */
[----:B------:R-:W5:Y:S01]  /*bf000*/  LDL.LU R21, [R1+0x1f8] ;  /* 0x0001f80001157983 */ /* 0x000f620000300800 */
[C---:B------:R-:W-:Y:S01]  /*bf010*/  IADD3 R18, P6, PT, R19.reuse, R0, RZ ;  /* 0x0000000013127210 */ /* 0x040fe20007fde0ff */
[----:B---3--:R-:W-:Y:S02]  /*bf020*/  IMAD R3, R24, 0x2, R19 ;  /* 0x0000000218037824 */ /* 0x008fe400078e0213 */
[----:B------:R-:W3:Y:S01]  /*bf030*/  LDC R24, c[0x0][0x3b8] ;  /* 0x0000ee00ff187b82 */ /* 0x000ee20000000800 */
[----:B------:R-:W-:Y:S02]  /*bf040*/  LEA.HI.X.SX32 R19, R19, R2, 0x1, P6 ;  /* 0x0000000213137211 */ /* 0x000fe400030f0eff */
[----:B------:R-:W-:-:S02]  /*bf050*/  PRMT R17, R7, 0x7770, RZ ;  /* 0x0000777007117816 */ /* 0x000fc400000000ff */
[----:B------:R-:W-:-:S03]  /*bf060*/  IADD3 R16, P6, PT, R3, R0, RZ ;  /* 0x0000000003107210 */ /* 0x000fc60007fde0ff */
[----:B------:R0:W-:Y:S02]  /*bf070*/  @P3 STG.E.U8 desc[UR8][R18.64], R17 ;  /* 0x0000001112003986 */ /* 0x0001e4000c101108 */
[----:B0-----:R-:W-:Y:S01]  /*bf080*/  IMAD R19, R27, 0x2, R3 ;  /* 0x000000021b137824 */ /* 0x001fe200078e0203 */
[----:B------:R-:W-:Y:S01]  /*bf090*/  LEA.HI.X.SX32 R17, R3, R2, 0x1, P6 ;  /* 0x0000000203117211 */ /* 0x000fe200030f0eff */
[----:B------:R-:W0:Y:S03]  /*bf0a0*/  LDC R27, c[0x0][0x3b8] ;  /* 0x0000ee00ff1b7b82 */ /* 0x000e260000000800 */
[----:B------:R-:W-:Y:S02]  /*bf0b0*/  IADD3 R18, P6, PT, R19, R0, RZ ;  /* 0x0000000013127210 */ /* 0x000fe40007fde0ff */
[----:B------:R-:W-:Y:S01]  /*bf0c0*/  ISETP.LT.AND P3, PT, R20, UR5, !P0 ;  /* 0x0000000514007c0c */ /* 0x000fe2000c761270 */
[----:B------:R-:W5:Y:S01]  /*bf0d0*/  LDCU UR5, c[0x0][0x39c] ;  /* 0x00007380ff0577ac */ /* 0x000f620008000800 */
[----:B------:R-:W5:Y:S01]  /*bf0e0*/  LDL.LU R20, [R1+0x1fc] ;  /* 0x0001fc0001147983 */ /* 0x000f620000300800 */
[----:B------:R-:W-:-:S05]  /*bf0f0*/  PRMT R3, R4, 0x7770, RZ ;  /* 0x0000777004037816 */ /* 0x000fca00000000ff */
[----:B------:R0:W-:Y:S02]  /*bf100*/  @P2 STG.E.U8 desc[UR8][R16.64], R3 ;  /* 0x0000000310002986 */ /* 0x0001e4000c101108 */
[----:B0-----:R-:W-:Y:S01]  /*bf110*/  IMAD R3, R25, 0x2, R19 ;  /* 0x0000000219037824 */ /* 0x001fe200078e0213 */
[----:B------:R-:W-:Y:S01]  /*bf120*/  LEA.HI.X.SX32 R19, R19, R2, 0x1, P6 ;  /* 0x0000000213137211 */ /* 0x000fe200030f0eff */
[----:B------:R-:W0:Y:S01]  /*bf130*/  LDC R25, c[0x0][0x3b8] ;  /* 0x0000ee00ff197b82 */ /* 0x000e220000000800 */
[----:B------:R-:W-:Y:S02]  /*bf140*/  PRMT R17, R6, 0x7770, RZ ;  /* 0x0000777006117816 */ /* 0x000fe400000000ff */
[----:B------:R-:W-:-:S03]  /*bf150*/  IADD3 R16, P6, PT, R3, R0, RZ ;  /* 0x0000000003107210 */ /* 0x000fc60007fde0ff */
[----:B------:R3:W-:Y:S01]  /*bf160*/  @P5 STG.E.U8 desc[UR8][R18.64], R17 ;  /* 0x0000001112005986 */ /* 0x0007e2000c101108 */
[----:B----4-:R-:W-:Y:S01]  /*bf170*/  ISETP.LT.AND P2, PT, R29, UR4, !P0 ;  /* 0x000000041d007c0c */ /* 0x010fe2000c741270 */
[----:B------:R-:W4:Y:S01]  /*bf180*/  LDCU UR4, c[0x0][0x39c] ;  /* 0x00007380ff0477ac */ /* 0x000f220008000800 */
[----:B--2---:R-:W-:Y:S01]  /*bf190*/  ISETP.LT.AND P5, PT, R5, UR6, !P0 ;  /* 0x0000000605007c0c */ /* 0x004fe2000c7a1270 */
[----:B------:R-:W2:Y:S01]  /*bf1a0*/  LDL.LU R29, [R1+0x200] ;  /* 0x00020000011d7983 */ /* 0x000ea20000300800 */
[----:B------:R-:W0:Y:S03]  /*bf1b0*/  LDCU UR6, c[0x0][0x39c] ;  /* 0x00007380ff0677ac */ /* 0x000e260008000800 */
[----:B------:R-:W2:Y:S01]  /*bf1c0*/  LDL.LU R5, [R1+0x204] ;  /* 0x0002040001057983 */ /* 0x000ea20000300800 */
[----:B---3--:R-:W-:Y:S01]  /*bf1d0*/  IMAD R19, R24, 0x2, R3 ;  /* 0x0000000218137824 */ /* 0x008fe200078e0203 */
[----:B------:R-:W-:Y:S01]  /*bf1e0*/  LEA.HI.X.SX32 R17, R3, R2, 0x1, P6 ;  /* 0x0000000203117211 */ /* 0x000fe200030f0eff */
[----:B------:R-:W3:Y:S01]  /*bf1f0*/  LDC R24, c[0x0][0x3b8] ;  /* 0x0000ee00ff187b82 */ /* 0x000ee20000000800 */
[----:B------:R-:W-:-:S05]  /*bf200*/  PRMT R3, R22, 0x7770, RZ ;  /* 0x0000777016037816 */ /* 0x000fca00000000ff */
[----:B------:R0:W-:Y:S01]  /*bf210*/  @P4 STG.E.U8 desc[UR8][R16.64], R3 ;  /* 0x0000000310004986 */ /* 0x0001e2000c101108 */
[----:B-----5:R-:W-:Y:S01]  /*bf220*/  ISETP.LT.AND P4, PT, R21, UR5, !P0 ;  /* 0x0000000515007c0c */ /* 0x020fe2000c781270 */
[----:B0-----:R-:W-:Y:S02]  /*bf230*/  IMAD R3, R27, 0x2, R19 ;  /* 0x000000021b037824 */ /* 0x001fe400078e0213 */
[----:B------:R-:W5:Y:S01]  /*bf240*/  LDL.LU R21, [R1+0x208] ;  /* 0x0002080001157983 */ /* 0x000f620000300800 */
[----:B------:R-:W-:Y:S01]  /*bf250*/  IADD3 R18, P6, PT, R19, R0, RZ ;  /* 0x0000000013127210 */ /* 0x000fe20007fde0ff */
[----:B------:R-:W2:Y:S01]  /*bf260*/  LDCU UR5, c[0x0][0x39c] ;  /* 0x00007380ff0577ac */ /* 0x000ea20008000800 */
[----:B------:R-:W-:Y:S01]  /*bf270*/  PRMT R17, R13, 0x7771, RZ ;  /* 0x000077710d117816 */ /* 0x000fe200000000ff */
[----:B------:R-:W0:Y:S01]  /*bf280*/  LDC R27, c[0x0][0x3b8] ;  /* 0x0000ee00ff1b7b82 */ /* 0x000e220000000800 */
        /* <DEDUP_REMOVED lines=9> */
[----:B---3--:R-:W-:Y:S01]  /*bf320*/  IMAD R3, R25, 0x2, R19 ;  /* 0x0000000219037824 */ /* 0x008fe200078e0213 */
[----:B------:R-:W-:Y:S01]  /*bf330*/  LEA.HI.X.SX32 R19, R19, R2, 0x1, P6 ;  /* 0x0000000213137211 */ /* 0x000fe200030f0eff */
[----:B------:R-:W3:Y:S01]  /*bf340*/  LDC R25, c[0x0][0x3b8] ;  /* 0x0000ee00ff197b82 */ /* 0x000ee20000000800 */
[----:B------:R-:W-:Y:S02]  /*bf350*/  PRMT R17, R28, 0x7771, RZ ;  /* 0x000077711c117816 */ /* 0x000fe400000000ff */
[----:B------:R-:W-:-:S03]  /*bf360*/  IADD3 R16, P6, PT, R3, R0, RZ ;  /* 0x0000000003107210 */ /* 0x000fc60007fde0ff */
[----:B------:R0:W-:Y:S01]  /*bf370*/  @P5 STG.E.U8 desc[UR8][R18.64], R17 ;  /* 0x0000001112005986 */ /* 0x0001e2000c101108 */
[----:B----4-:R-:W-:Y:S01]  /*bf380*/  ISETP.LT.AND P3, PT, R20, UR4, !P0 ;  /* 0x0000000414007c0c */ /* 0x010fe2000c761270 */
[----:B------:R-:W5:Y:S02]  /*bf390*/  LDCU UR4, c[0x0][0x39c] ;  /* 0x00007380ff0477ac */ /* 0x000f640008000800 */
[----:B------:R-:W4:Y:S01]  /*bf3a0*/  LDL.LU R20, [R1+0x20c] ;  /* 0x00020c0001147983 */ /* 0x000f220000300800 */
[----:B0-----:R-:W-:Y:S01]  /*bf3b0*/  IMAD R19, R24, 0x2, R3 ;  /* 0x0000000218137824 */ /* 0x001fe200078e0203 */
[----:B------:R-:W-:Y:S01]  /*bf3c0*/  LEA.HI.X.SX32 R17, R3, R2, 0x1, P6 ;  /* 0x0000000203117211 */ /* 0x000fe200030f0eff */
[----:B------:R-:W0:Y:S01]  /*bf3d0*/  LDC R24, c[0x0][0x3b8] ;  /* 0x0000ee00ff187b82 */ /* 0x000e220000000800 */
[----:B------:R-:W-:-:S05]  /*bf3e0*/  PRMT R3, R23, 0x7771, RZ ;  /* 0x0000777117037816 */ /* 0x000fca00000000ff */
[----:B------:R1:W-:Y:S01]  /*bf3f0*/  @P4 STG.E.U8 desc[UR8][R16.64], R3 ;  /* 0x0000000310004986 */ /* 0x0003e2000c101108 */
[----:B--2---:R-:W-:Y:S01]  /*bf400*/  ISETP.LT.AND P2, PT, R29, UR5, !P0 ;  /* 0x000000051d007c0c */ /* 0x004fe2000c741270 */
[----:B------:R-:W4:Y:S02]  /*bf410*/  LDCU UR5, c[0x0][0x39c] ;  /* 0x00007380ff0577ac */ /* 0x000f240008000800 */
[----:B------:R-:W2:Y:S01]  /*bf420*/  LDL.LU R29, [R1+0x210] ;  /* 0x00021000011d7983 */ /* 0x000ea20000300800 */
[----:B------:R-:W-:Y:S01]  /*bf430*/  ISETP.LT.AND P5, PT, R5, UR6, !P0 ;  /* 0x0000000605007c0c */ /* 0x000fe2000c7a1270 */
[----:B-1----:R-:W-:Y:S02]  /*bf440*/  IMAD R3, R27, 0x2, R19 ;  /* 0x000000021b037824 */ /* 0x002fe400078e0213 */
[----:B------:R-:W2:Y:S01]  /*bf450*/  LDL.LU R5, [R1+0x214] ;  /* 0x0002140001057983 */ /* 0x000ea20000300800 */
[----:B------:R-:W-:Y:S01]  /*bf460*/  IADD3 R18, P6, PT, R19, R0, RZ ;  /* 0x0000000013127210 */ /* 0x000fe20007fde0ff */
[----:B------:R-:W1:Y:S01]  /*bf470*/  LDCU UR6, c[0x0][0x39c] ;  /* 0x00007380ff0677ac */ /* 0x000e620008000800 */
[----:B------:R-:W-:Y:S01]  /*bf480*/  PRMT R17, R7, 0x7771, RZ ;  /* 0x0000777107117816 */ /* 0x000fe200000000ff */
[----:B------:R-:W0:Y:S01]  /*bf490*/  LDC R27, c[0x0][0x3b8] ;  /* 0x0000ee00ff1b7b82 */ /* 0x000e220000000800 */
[----:B-----5:R-:W-:Y:S01]  /*bf4a0*/  ISETP.LT.AND P4, PT, R21, UR4, !P0 ;  /* 0x0000000415007c0c */ /* 0x020fe2000c781270 */
[----:B------:R-:W2:Y:S01]  /*bf4b0*/  LDCU UR4, c[0x0][0x39c] ;  /* 0x00007380ff0477ac */ /* 0x000ea20008000800 */
[----:B------:R-:W5:Y:S01]  /*bf4c0*/  LDL.LU R21, [R1+0x218] ;  /* 0x0002180001157983 */ /* 0x000f620000300800 */
[----:B------:R-:W-:-:S02]  /*bf4d0*/  LEA.HI.X.SX32 R19, R19, R2, 0x1, P6 ;  /* 0x0000000213137211 */ /* 0x000fc400030f0eff */
        /* <DEDUP_REMOVED lines=13> */
[----:B------:R1:W-:Y:S02]  /*bf5b0*/  @P5 STG.E.U8 desc[UR8][R18.64], R17 ;  /* 0x0000001112005986 */ /* 0x0003e4000c101108 */
[----:B-1----:R-:W-:Y:S01]  /*bf5c0*/  IMAD R19, R24, 0x2, R3 ;  /* 0x0000000218137824 */ /* 0x002fe200078e0203 */
[----:B------:R-:W-:Y:S01]  /*bf5d0*/  LEA.HI.X.SX32 R17, R3, R2, 0x1, P6 ;  /* 0x0000000203117211 */ /* 0x000fe200030f0eff */
[----:B------:R-:W1:Y:S01]  /*bf5e0*/  LDC R24, c[0x0][0x3b8] ;  /* 0x0000ee00ff187b82 */ /* 0x000e620000000800 */
[----:B----4-:R-:W-:Y:S01]  /*bf5f0*/  ISETP.LT.AND P3, PT, R20, UR5, !P0 ;  /* 0x0000000514007c0c */ /* 0x010fe2000c761270 */
[----:B------:R-:W5:Y:S01]  /*bf600*/  LDCU UR5, c[0x0][0x39c] ;  /* 0x00007380ff0577ac */ /* 0x000f620008000800 */
[----:B------:R-:W4:Y:S01]  /*bf610*/  LDL.LU R20, [R1+0x21c] ;  /* 0x00021c0001147983 */ /* 0x000f220000300800 */
[----:B------:R-:W-:-:S05]  /*bf620*/  PRMT R3, R22, 0x7771, RZ ;  /* 0x0000777116037816 */ /* 0x000fca00000000ff */
[----:B------:R0:W-:Y:S01]  /*bf630*/  @P4 STG.E.U8 desc[UR8][R16.64], R3 ;  /* 0x0000000310004986 */ /* 0x0001e2000c101108 */
[----:B--2---:R-:W-:Y:S01]  /*bf640*/  ISETP.LT.AND P2, PT, R29, UR4, !P0 ;  /* 0x000000041d007c0c */ /* 0x004fe2000c741270 */
[----:B------:R-:W4:Y:S02]  /*bf650*/  LDCU UR4, c[0x0][0x39c] ;  /* 0x00007380ff0477ac */ /* 0x000f240008000800 */
[----:B------:R-:W2:Y:S01]  /*bf660*/  LDL.LU R29, [R1+0x220] ;  /* 0x00022000011d7983 */ /* 0x000ea20000300800 */
[----:B------:R-:W-:Y:S01]  /*bf670*/  ISETP.LT.AND P5, PT, R5, UR6, !P0 ;  /* 0x0000000605007c0c */ /* 0x000fe2000c7a1270 */
[----:B0-----:R-:W-:Y:S02]  /*bf680*/  IMAD R3, R27, 0x2, R19 ;  /* 0x000000021b037824 */ /* 0x001fe400078e0213 */
[----:B------:R-:W2:Y:S01]  /*bf690*/  LDL.LU R5, [R1+0x224] ;  /* 0x0002240001057983 */ /* 0x000ea20000300800 */
[----:B------:R-:W-:Y:S01]  /*bf6a0*/  IADD3 R18, P6, PT, R19, R0, RZ ;  /* 0x0000000013127210 */ /* 0x000fe20007fde0ff */
[----:B------:R-:W0:Y:S01]  /*bf6b0*/  LDCU UR6, c[0x0][0x39c] ;  /* 0x00007380ff0677ac */ /* 0x000e220008000800 */
        /* <DEDUP_REMOVED lines=71> */
[----:B------:R-:W0:Y:S01]  /*bfb30*/  LDC R27, c[0x0][0x3b8] ;  /* 0x0000ee00ff1b7b82 */ /* 0x000e220000000800 */
[----:B------:R-:W-:Y:S01]  /*bfb40*/  PRMT R17, R13, 0x7773, RZ ;  /* 0x000077730d117816 */ /* 0x000fe200000000ff */
[----:B------:R-:W0:Y:S01]  /*bfb50*/  LDCU UR6, c[0x0][0x39c] ;  /* 0x00007380ff0677ac */ /* 0x000e220008000800 */
[----:B-----5:R-:W-:Y:S01]  /*bfb60*/  ISETP.LT.AND P4, PT, R21, UR5, !P0 ;  /* 0x0000000515007c0c */ /* 0x020fe2000c781270 */
[----:B------:R-:W2:Y:S01]  /*bfb70*/  LDCU UR5, c[0x0][0x39c] ;  /* 0x00007380ff0577ac */ /* 0x000ea20008000800 */
[----:B------:R-:W5:Y:S01]  /*bfb80*/  LDL.LU R21, [R1+0x248] ;  /* 0x0002480001157983 */ /* 0x000f620000300800 */
[----:B------:R-:W-:-:S02]  /*bfb90*/  LEA.HI.X.SX32 R19, R19, R2, 0x1, P6 ;  /* 0x0000000213137211 */ /* 0x000fc400030f0eff */
[----:B------:R-:W-:Y:S01]  /*bfba0*/  IADD3 R16, P6, PT, R3, R0, RZ ;  /* 0x0000000003107210 */ /* 0x000fe20007fde0ff */
[----:B------:R-:W5:Y:S04]  /*bfbb0*/  LDL.LU R13, [R1+0x3814] ;  /* 0x00381400010d7983 */ /* 0x000f680000300800 */
[----:B------:R3:W-:Y:S02]  /*bfbc0*/  @P3 STG.E.U8 desc[UR8][R18.64], R17 ;  /* 0x0000001112003986 */ /* 0x0007e4000c101108 */
[----:B---3--:R-:W-:Y:S01]  /*bfbd0*/  IMAD R19, R25, 0x2, R3 ;  /* 0x0000000219137824 */ /* 0x008fe200078e0203 */
[----:B------:R-:W-:Y:S01]  /*bfbe0*/  LEA.HI.X.SX32 R17, R3, R2, 0x1, P6 ;  /* 0x0000000203117211 */ /* 0x000fe200030f0eff */
[----:B------:R-:W3:Y:S01]  /*bfbf0*/  LDC R25, c[0x0][0x3b8] ;  /* 0x0000ee00ff197b82 */ /* 0x000ee20000000800 */
[----:B------:R-:W-:-:S02]  /*bfc00*/  PRMT R3, R12, 0x7773, RZ ;  /* 0x000077730c037816 */ /* 0x000fc400000000ff */
[----:B------:R-:W3:Y:S01]  /*bfc10*/  LDL.LU R12, [R1+0x3810] ;  /* 0x00381000010c7983 */ /* 0x000ee20000300800 */
        /* <DEDUP_REMOVED lines=9> */
[----:B----4-:R-:W-:Y:S01]  /*bfcb0*/  ISETP.LT.AND P3, PT, R20, UR4, !P0 ;  /* 0x0000000414007c0c */ /* 0x010fe2000c761270 */
[----:B------:R-:W5:Y:S01]  /*bfcc0*/  LDCU UR4, c[0x0][0x39c] ;  /* 0x00007380ff0477ac */ /* 0x000f620008000800 */
[----:B------:R-:W4:Y:S01]  /*bfcd0*/  LDL.LU R20, [R1+0x24c] ;  /* 0x00024c0001147983 */ /* 0x000f220000300800 */
[----:B-1----:R-:W-:Y:S01]  /*bfce0*/  IMAD R18, R24, 0x2, R3 ;  /* 0x0000000218127824 */ /* 0x002fe200078e0203 */
[----:B------:R-:W-:Y:S02]  /*bfcf0*/  LEA.HI.X.SX32 R17, R3, R2, 0x1, P6 ;  /* 0x0000000203117211 */ /* 0x000fe400030f0eff */
[----:B------:R-:W-:-:S05]  /*bfd00*/  PRMT R3, R23, 0x7773, RZ ;  /* 0x0000777317037816 */ /* 0x000fca00000000ff */
[----:B------:R3:W-:Y:S01]  /*bfd10*/  @P4 STG.E.U8 desc[UR8][R16.64], R3 ;  /* 0x0000000310004986 */ /* 0x0007e2000c101108 */
[----:B--2---:R-:W-:Y:S01]  /*bfd20*/  ISETP.LT.AND P2, PT, R29, UR5, !P0 ;  /* 0x000000051d007c0c */ /* 0x004fe2000c741270 */
[----:B------:R-:W4:Y:S02]  /*bfd30*/  LDCU UR5, c[0x0][0x39c] ;  /* 0x00007380ff0577ac */ /* 0x000f240008000800 */
[----:B------:R-:W2:Y:S04]  /*bfd40*/  LDL.LU R29, [R1+0x250] ;  /* 0x00025000011d7983 */ /* 0x000ea80000300800 */
[----:B------:R-:W2:Y:S01]  /*bfd50*/  LDL.LU R23, [R1+0x254] ;  /* 0x0002540001177983 */ /* 0x000ea20000300800 */
[----:B-----5:R-:W-:Y:S02]  /*bfd60*/  ISETP.LT.AND P4, PT, R21, UR4, !P0 ;  /* 0x0000000415007c0c */ /* 0x020fe4000c781270 */
[C---:B------:R-:W-:Y:S01]  /*bfd70*/  IADD3 R24, P6, PT, R18.reuse, R0, RZ ;  /* 0x0000000012187210 */ /* 0x040fe20007fde0ff */
[----:B------:R-:W5:Y:S01]  /*bfd80*/  LDL.LU R21, [R1+0x258] ;  /* 0x0002580001157983 */ /* 0x000f620000300800 */
[----:B---3--:R-:W-:Y:S01]  /*bfd90*/  IMAD R3, R25, 0x2, R18 ;  /* 0x0000000219037824 */ /* 0x008fe200078e0212 */
[----:B------:R-:W-:Y:S01]  /*bfda0*/  PRMT R17, R7, 0x7773, RZ ;  /* 0x0000777307117816 */ /* 0x000fe200000000ff */
[----:B------:R-:W2:Y:S01]  /*bfdb0*/  LDCU UR4, c[0x0][0x39c] ;  /* 0x00007380ff0477ac */ /* 0x000ea20008000800 */
[----:B------:R-:W-:-:S02]  /*bfdc0*/  LEA.HI.X.SX32 R25, R18, R2, 0x1, P6 ;  /* 0x0000000212197211 */ /* 0x000fc400030f0eff */
[----:B------:R-:W-:Y:S01]  /*bfdd0*/  IADD3 R16, P6, PT, R3, R0, RZ ;  /* 0x0000000003107210 */ /* 0x000fe20007fde0ff */
[----:B0-----:R-:W-:Y:S02]  /*bfde0*/  IMAD R19, R28, 0x2, R3 ;  /* 0x000000021c137824 */ /* 0x001fe400078e0203 */
[----:B------:R0:W-:Y:S01]  /*bfdf0*/  @P3 STG.E.U8 desc[UR8][R24.64], R17 ;  /* 0x0000001118003986 */ /* 0x0001e2000c101108 */
[----:B------:R-:W-:Y:S01]  /*bfe00*/  ISETP.LT.AND P5, PT, R5, UR6, !P0 ;  /* 0x0000000605007c0c */ /* 0x000fe2000c7a1270 */
[----:B------:R-:W1:Y:S01]  /*bfe10*/  LDC R28, c[0x0][0x3b8] ;  /* 0x0000ee00ff1c7b82 */ /* 0x000e620000000800 */
[----:B------:R-:W3:Y:S01]  /*bfe20*/  LDCU UR6, c[0x0][0x39c] ;  /* 0x00007380ff0677ac */ /* 0x000ee20008000800 */
[----:B------:R-:W5:Y:S04]  /*bfe30*/  LDL.LU R5, [R1+0xb0] ;  /* 0x0000b00001057983 */ /* 0x000f680000300800 */
[----:B------:R-:W5:Y:S02]  /*bfe40*/  LDL.LU R7, [R1+0x380c] ;  /* 0x00380c0001077983 */ /* 0x000f640000300800 */
[----:B0-----:R-:W0:Y:S01]  /*bfe50*/  LDC R25, c[0x0][0x3b8] ;  /* 0x0000ee00ff197b82 */ /* 0x001e220000000800 */
[----:B------:R-:W-:-:S02]  /*bfe60*/  LEA.HI.X.SX32 R17, R3, R2, 0x1, P6 ;  /* 0x0000000203117211 */ /* 0x000fc400030f0eff */
        /* <DEDUP_REMOVED lines=14> */
[----:B------:R-:W-:Y:S01]  /*bff50*/  PRMT R3, R22, 0x7773, RZ ;  /* 0x0000777316037816 */ /* 0x000fe200000000ff */
[----:B------:R-:W4:Y:S04]  /*bff60*/  LDL.LU R20, [R1+0x25c] ;  /* 0x00025c0001147983 */ /* 0x000f280000300800 */
[----:B------:R-:W3:Y:S04]  /*bff70*/  LDL.LU R4, [R1+0xb4] ;  /* 0x0000b40001047983 */ /* 0x000ee80000300800 */
[----:B------:R0:W-:Y:S04]  /*bff80*/  @P4 STG.E.U8 desc[UR8][R16.64], R3 ;  /* 0x0000000310004986 */ /* 0x0001e8000c101108 */
[----:B------:R-:W4:Y:S04]  /*bff90*/  LDL.LU R6, [R1+0x3808] ;  /* 0x0038080001067983 */ /* 0x000f280000300800 */
[----:B------:R-:W4:Y:S01]  /*bffa0*/  LDL.LU R22, [R1+0x260] ;  /* 0x0002600001167983 */ /* 0x000f220000300800 */
[----:B0-----:R-:W-:-:S04]  /*bffb0*/  IMAD R3, R25, 0x2, R18 ;  /* 0x0000000219037824 */ /* 0x001fc800078e0212 */
[----:B------:R-:W-:Y:S01]  /*bffc0*/  IMAD R19, R28, 0x2, R3 ;  /* 0x000000021c137824 */ /* 0x000fe200078e0203 */
[----:B--2---:R-:W-:Y:S01]  /*bffd0*/  ISETP.LT.AND P2, PT, R29, UR4, !P0 ;  /* 0x000000041d007c0c */ /* 0x004fe2000c741270 */
[----:B------:R-:W4:Y:S01]  /*bffe0*/  LDCU UR4, c[0x0][0x39c] ;  /* 0x00007380ff0477ac */ /* 0x000f220008000800 */
[----:B------:R-:W2:Y:S01]  /*bfff0*/  LDL.LU R29, [R1+0x264] ;  /* 0x00026400011d7983 */ /* 0x000ea20000300800 */
[----:B------:R-:W-:Y:S01]  /*c0000*/  ISETP.LT.AND P5, PT, R23, UR6, !P0 ;  /* 0x0000000617007c0c */ /* 0x000fe2000c7a1270 */
[----:B------:R-:W2:Y:S02]  /*c0010*/  LDCU UR6, c[0x0][0x39c] ;  /* 0x00007380ff0677ac */ /* 0x000ea40008000800 */
[----:B------:R-:W2:Y:S01]  /*c0020*/  LDL.LU R23, [R1+0xbc] ;  /* 0x0000bc0001177983 */ /* 0x000ea20000300800 */
[----:B-----5:R-:W-:Y:S01]  /*c0030*/  ISETP.LT.AND P4, PT, R21, UR5, !P0 ;  /* 0x0000000515007c0c */ /* 0x020fe2000c781270 */
[----:B------:R-:W0:Y:S02]  /*c0040*/  LDCU UR5, c[0x0][0x39c] ;  /* 0x00007380ff0577ac */ /* 0x000e240008000800 */
[----:B------:R-:W5:Y:S04]  /*c0050*/  LDL.LU R21, [R1+0xd0] ;  /* 0x0000d00001157983 */ /* 0x000f680000300800 */
[----:B------:R-:W2:Y:S01]  /*c0060*/  LDL.LU R28, [R1+0xb8] ;  /* 0x0000b800011c7983 */ /* 0x000ea20000300800 */
[----:B------:R-:W-:-:S04]  /*c0070*/  IADD3 R24, P6, PT, R18, R0, RZ ;  /* 0x0000000012187210 */ /* 0x000fc80007fde0ff */
[----:B------:R-:W-:Y:S02]  /*c0080*/  LEA.HI.X.SX32 R25, R18, R2, 0x1, P6 ;  /* 0x0000000212197211 */ /* 0x000fe400030f0eff */
[----:B------:R-:W-:Y:S02]  /*c0090*/  PRMT R17, R5, 0x7770, RZ ;  /* 0x0000777005117816 */ /* 0x000fe400000000ff */
[----:B------:R-:W-:-:S03]  /*c00a0*/  IADD3 R16, P6, PT, R3, R0, RZ ;  /* 0x0000000003107210 */ /* 0x000fc60007fde0ff */
[----:B------:R0:W-:Y:S02]  /*c00b0*/  @P3 STG.E.U8 desc[UR8][R24.64], R17 ;  /* 0x0000001118003986 */ /* 0x0001e4000c101108 */
[----:B0-----:R-:W-:Y:S01]  /*c00c0*/  LEA.HI.X.SX32 R17, R3, R2, 0x1, P6 ;  /* 0x0000000203117211 */ /* 0x001fe200030f0eff */
[----:B------:R-:W0:Y:S01]  /*c00d0*/  LDC R24, c[0x0][0x3b8] ;  /* 0x0000ee00ff187b82 */ /* 0x000e220000000800 */
[----:B------:R-:W-:-:S07]  /*c00e0*/  IADD3 R18, P6, PT, R19, R0, RZ ;  /* 0x0000000013127210 */ /* 0x000fce0007fde0ff */
[----:B------:R-:W0:Y:S01]  /*c00f0*/  LDC R25, c[0x0][0x3b8] ;  /* 0x0000ee00ff197b82 */ /* 0x000e220000000800 */
[----:B---3--:R-:W-:-:S05]  /*c0100*/  PRMT R3, R4, 0x7770, RZ ;  /* 0x0000777004037816 */ /* 0x008fca00000000ff */
[----:B------:R3:W-:Y:S01]  /*c0110*/  @P2 STG.E.U8 desc[UR8][R16.64], R3 ;  /* 0x0000000310002986 */ /* 0x0007e2000c101108 */
[----:B----4-:R-:W-:Y:S01]  /*c0120*/  ISETP.LT.AND P3, PT, R20, UR4, !P0 ;  /* 0x0000000414007c0c */ /* 0x010fe2000c761270 */
[----:B------:R-:W4:Y:S02]  /*c0130*/  LDCU UR4, c[0x0][0x39c] ;  /* 0x00007380ff0477ac */ /* 0x000f240008000800 */
[----:B------:R-:W4:Y:S01]  /*c0140*/  LDL.LU R20, [R1+0xd4] ;  /* 0x0000d40001147983 */ /* 0x000f220000300800 */
[----:B---3--:R-:W-:Y:S01]  /*c0150*/  IMAD R3, R27, 0x2, R19 ;  /* 0x000000021b037824 */ /* 0x008fe200078e0213 */
[----:B------:R-:W-:Y:S01]  /*c0160*/  LEA.HI.X.SX32 R19, R19, R2, 0x1, P6 ;  /* 0x0000000213137211 */ /* 0x000fe200030f0eff */
[----:B------:R-:W3:Y:S03]  /*c0170*/  LDC R27, c[0x0][0x3b8] ;  /* 0x0000ee00ff1b7b82 */ /* 0x000ee60000000800 */
[----:B------:R-:W-:-:S02]  /*c0180*/  IADD3 R16, P6, PT, R3, R0, RZ ;  /* 0x0000000003107210 */ /* 0x000fc40007fde0ff */
[----:B------:R-:W-:Y:S01]  /*c0190*/  ISETP.LT.AND P2, PT, R22, UR5, !P0 ;  /* 0x0000000516007c0c */ /* 0x000fe2000c741270 */
[----:B------:R-:W0:Y:S01]  /*c01a0*/  LDCU UR5, c[0x0][0x39c] ;  /* 0x00007380ff0577ac */ /* 0x000e220008000800 */
[----:B------:R-:W3:Y:S01]  /*c01b0*/  LDL.LU R22, [R1+0xd8] ;  /* 0x0000d80001167983 */ /* 0x000ee20000300800 */
[----:B--2---:R-:W-:-:S05]  /*c01c0*/  PRMT R17, R28, 0x7770, RZ ;  /* 0x000077701c117816 */ /* 0x004fca00000000ff */
[----:B------:R1:W-:Y:S01]  /*c01d0*/  @P5 STG.E.U8 desc[UR8][R18.64], R17 ;  /* 0x0000001112005986 */ /* 0x0003e2000c101108 */
[----:B------:R-:W-:Y:S01]  /*c01e0*/  ISETP.LT.AND P5, PT, R29, UR6, !P0 ;  /* 0x000000061d007c0c */ /* 0x000fe2000c7a1270 */
[----:B------:R-:W2:Y:S02]  /*c01f0*/  LDCU UR6, c[0x0][0x39c] ;  /* 0x00007380ff0677ac */ /* 0x000ea40008000800 */
[----:B------:R-:W2:Y:S01]  /*c0200*/  LDL.LU R29, [R1+0xdc] ;  /* 0x0000dc00011d7983 */ /* 0x000ea20000300800 */
[----:B-1----:R-:W-:Y:S01]  /*c0210*/  IMAD R19, R26, 0x2, R3 ;  /* 0x000000021a137824 */ /* 0x002fe200078e0203 */
[----:B------:R-:W-:Y:S02]  /*c0220*/  LEA.HI.X.SX32 R17, R3, R2, 0x1, P6 ;  /* 0x0000000203117211 */ /* 0x000fe400030f0eff */
[----:B------:R-:W2:Y:S01]  /*c0230*/  LDL.LU R26, [R1+0x26c] ;  /* 0x00026c00011a7983 */ /* 0x000ea20000300800 */
[----:B------:R-:W-:-:S05]  /*c0240*/  PRMT R3, R23, 0x7770, RZ ;  /* 0x0000777017037816 */ /* 0x000fca00000000ff */
[----:B------:R1:W-:Y:S04]  /*c0250*/  @P4 STG.E.U8 desc[UR8][R16.64], R3 ;  /* 0x0000000310004986 */ /* 0x0003e8000c101108 */
[----:B-1----:R-:W4:Y:S01]  /*c0260*/  LDL.LU R17, [R1+0x268] ;  /* 0x0002680001117983 */ /* 0x002f220000300800 */
[C---:B------:R-:W-:Y:S01]  /*c0270*/  IADD3 R18, P6, PT, R19.reuse, R0, RZ ;  /* 0x0000000013127210 */ /* 0x040fe20007fde0ff */
[----:B0-----:R-:W-:Y:S02]  /*c0280*/  IMAD R3, R24, 0x2, R19 ;  /* 0x0000000218037824 */ /* 0x001fe400078e0213 */
[----:B------:R-:W0:Y:S01]  /*c0290*/  LDC R24, c[0x0][0x3b8] ;  /* 0x0000ee00ff187b82 */ /* 0x000e220000000800 */
[----:B------:R-:W-:Y:S02]  /*c02a0*/  LEA.HI.X.SX32 R19, R19, R2, 0x1, P6 ;  /* 0x0000000213137211 */ /* 0x000fe400030f0eff */
[----:B------:R-:W-:-:S02]  /*c02b0*/  IADD3 R16, P6, PT, R3, R0, RZ ;  /* 0x0000000003107210 */ /* 0x000fc40007fde0ff */
[----:B----4-:R-:W-:Y:S01]  /*c02c0*/  ISETP.LT.AND P4, PT, R17, UR4, !P0 ;  /* 0x0000000411007c0c */ /* 0x010fe2000c781270 */
[----:B------:R-:W1:Y:S01]  /*c02d0*/  LDCU UR4, c[0x0][0x39c] ;  /* 0x00007380ff0477ac */ /* 0x000e620008000800 */
[----:B-----5:R-:W-:-:S05]  /*c02e0*/  PRMT R17, R21, 0x7770, RZ ;  /* 0x0000777015117816 */ /* 0x020fca00000000ff */
[----:B------:R3:W-:Y:S02]  /*c02f0*/  @P3 STG.E.U8 desc[UR8][R18.64], R17 ;  /* 0x0000001112003986 */ /* 0x0007e4000c101108 */
[----:B---3--:R-:W-:Y:S01]  /*c0300*/  IMAD R19, R27, 0x2, R3 ;  /* 0x000000021b137824 */ /* 0x008fe200078e0203 */
[----:B------:R-:W-:Y:S01]  /*c0310*/  LEA.HI.X.SX32 R17, R3, R2, 0x1, P6 ;  /* 0x0000000203117211 */ /* 0x000fe200030f0eff */
[----:B------:R-:W3:Y:S01]  /*c0320*/  LDC R27, c[0x0][0x3b8] ;  /* 0x0000ee00ff1b7b82 */ /* 0x000ee20000000800 */
[----:B------:R-:W-:-:S05]  /*c0330*/  PRMT R3, R20, 0x7770, RZ ;  /* 0x0000777014037816 */ /* 0x000fca00000000ff */
[----:B------:R4:W-:Y:S04]  /*c0340*/  @P2 STG.E.U8 desc[UR8][R16.64], R3 ;  /* 0x0000000310002986 */ /* 0x0009e8000c101108 */
[----:B----4-:R-:W1:Y:S01]  /*c0350*/  LDL.LU R16, [R1+0x270] ;  /* 0x0002700001107983 */ /* 0x010e620000300800 */
[----:B------:R-:W-:Y:S01]  /*c0360*/  IADD3 R18, P6, PT, R19, R0, RZ ;  /* 0x0000000013127210 */ /* 0x000fe20007fde0ff */
[----:B------:R-:W-:Y:S01]  /*c0370*/  IMAD R3, R25, 0x2, R19 ;  /* 0x0000000219037824 */ /* 0x000fe200078e0213 */
[----:B--2---:R-:W-:Y:S01]  /*c0380*/  ISETP.LT.AND P3, PT, R26, UR5, !P0 ;  /* 0x000000051a007c0c */ /* 0x004fe2000c761270 */
[----:B------:R-:W2:Y:S01]  /*c0390*/  LDL.LU R25, [R1+0x274] ;  /* 0x0002740001197983 */ /* 0x000ea20000300800 */
[----:B------:R-:W4:Y:S01]  /*c03a0*/  LDC R26, c[0x0][0x3b8] ;  /* 0x0000ee00ff1a7b82 */ /* 0x000f220000000800 */
[----:B------:R-:W-:Y:S01]  /*c03b0*/  LEA.HI.X.SX32 R19, R19, R2, 0x1, P6 ;  /* 0x0000000213137211 */ /* 0x000fe200030f0eff */
[----:B------:R-:W5:Y:S01]  /*c03c0*/  LDCU UR5, c[0x0][0x39c] ;  /* 0x00007380ff0577ac */ /* 0x000f620008000800 */
[----:B------:R-:W-:-:S05]  /*c03d0*/  PRMT R17, R22, 0x7770, RZ ;  /* 0x0000777016117816 */ /* 0x000fca00000000ff */
[----:B------:R0:W-:Y:S02]  /*c03e0*/  @P5 STG.E.U8 desc[UR8][R18.64], R17 ;  /* 0x0000001112005986 */ /* 0x0001e4000c101108 */
[----:B0-----:R-:W-:Y:S02]  /*c03f0*/  IMAD R19, R24, 0x2, R3 ;  /* 0x0000000218137824 */ /* 0x001fe400078e0203 */
[----:B------:R-:W5:Y:S01]  /*c0400*/  LDL.LU R24, [R1+0x278] ;  /* 0x0002780001187983 */ /* 0x000f620000300800 */
[----:B-1----:R-:W-:Y:S01]  /*c0410*/  ISETP.LT.AND P2, PT, R16, UR4, !P0 ;  /* 0x0000000410007c0c */ /* 0x002fe2000c741270 */
[----:B------:R-:W0:Y:S01]  /*c0420*/  LDCU UR4, c[0x0][0x39c] ;  /* 0x00007380ff0477ac */ /* 0x000e220008000800 */
[----:B------:R-:W-:-:S04]  /*c0430*/  IADD3 R16, P6, PT, R3, R0, RZ ;  /* 0x0000000003107210 */ /* 0x000fc80007fde0ff */
[----:B------:R-:W-:Y:S02]  /*c0440*/  LEA.HI.X.SX32 R17, R3, R2, 0x1, P6 ;  /* 0x0000000203117211 */ /* 0x000fe400030f0eff */
[----:B------:R-:W-:Y:S02]  /*c0450*/  PRMT R3, R29, 0x7770, RZ ;  /* 0x000077701d037816 */ /* 0x000fe400000000ff */
[----:B------:R-:W-:-:S03]  /*c0460*/  IADD3 R18, P6, PT, R19, R0, RZ ;  /* 0x0000000013127210 */ /* 0x000fc60007fde0ff */
[----:B------:R3:W-:Y:S02]  /*c0470*/  @P4 STG.E.U8 desc[UR8][R16.64], R3 ;  /* 0x0000000310004986 */ /* 0x0007e4000c101108 */
[----:B---3--:R-:W-:Y:S01]  /*c0480*/  IMAD R3, R27, 0x2, R19 ;  /* 0x000000021b037824 */ /* 0x008fe200078e0213 */
[----:B------:R-:W-:Y:S01]  /*c0490*/  LEA.HI.X.SX32 R19, R19, R2, 0x1, P6 ;  /* 0x0000000213137211 */ /* 0x000fe200030f0eff */
[----:B------:R-:W1:Y:S01]  /*c04a0*/  LDC R27, c[0x0][0x3b8] ;  /* 0x0000ee00ff1b7b82 */ /* 0x000e620000000800 */
[----:B------:R-:W-:Y:S02]  /*c04b0*/  PRMT R17, R5, 0x7771, RZ ;  /* 0x0000777105117816 */ /* 0x000fe400000000ff */
[----:B------:R-:W-:-:S03]  /*c04c0*/  IADD3 R16, P6, PT, R3, R0, RZ ;  /* 0x0000000003107210 */ /* 0x000fc60007fde0ff */
[----:B------:R4:W-:Y:S02]  /*c04d0*/  @P3 STG.E.U8 desc[UR8][R18.64], R17 ;  /* 0x0000001112003986 */ /* 0x0009e4000c101108 */
[----:B----4-:R-:W-:Y:S01]  /*c04e0*/  IMAD R19, R26, 0x2, R3 ;  /* 0x000000021a137824 */ /* 0x010fe200078e0203 */
[----:B------:R-:W-:Y:S01]  /*c04f0*/  LEA.HI.X.SX32 R17, R3, R2, 0x1, P6 ;  /* 0x0000000203117211 */ /* 0x000fe200030f0eff */
[----:B------:R-:W0:Y:S01]  /*c0500*/  LDL.LU R18, [R1+0x27c] ;  /* 0x00027c0001127983 */ /* 0x000e220000300800 */
[----:B------:R-:W-:Y:S01]  /*c0510*/  PRMT R3, R4, 0x7771, RZ ;  /* 0x0000777104037816 */ /* 0x000fe200000000ff */
[----:B------:R-:W3:Y:S04]  /*c0520*/  LDC R26, c[0x0][0x3b8] ;  /* 0x0000ee00ff1a7b82 */ /* 0x000ee80000000800 */
[----:B------:R4:W-:Y:S04]  /*c0530*/  @P2 STG.E.U8 desc[UR8][R16.64], R3 ;  /* 0x0000000310002986 */ /* 0x0009e8000c101108 */
[----:B----4-:R-:W4:Y:S01]  /*c0540*/  LDL.LU R16, [R1+0x280] ;  /* 0x0002800001107983 */ /* 0x010f220000300800 */
[----:B--2---:R-:W-:Y:S01]  /*c0550*/  ISETP.LT.AND P5, PT, R25, UR6, !P0 ;  /* 0x0000000619007c0c */ /* 0x004fe2000c7a1270 */
[----:B------:R-:W2:Y:S01]  /*c0560*/  LDCU UR6, c[0x0][0x39c] ;  /* 0x00007380ff0677ac */ /* 0x000ea20008000800 */
[----:B------:R-:W1:Y:S01]  /*c0570*/  LDC R25, c[0x0][0x3b8] ;  /* 0x0000ee00ff197b82 */ /* 0x000e620000000800 */
[----:B-----5:R-:W-:Y:S01]  /*c0580*/  ISETP.LT.AND P4, PT, R24, UR5, !P0 ;  /* 0x0000000518007c0c */ /* 0x020fe2000c781270 */
[----:B------:R-:W4:Y:S06]  /*c0590*/  LDCU UR5, c[0x0][0x39c] ;  /* 0x00007380ff0577ac */ /* 0x000f2c0008000800 */
[----:B------:R-:W5:Y:S01]  /*c05a0*/  LDC R24, c[0x0][0x3b8] ;  /* 0x0000ee00ff187b82 */ /* 0x000f620000000800 */
[----:B------:R-:W-:Y:S01]  /*c05b0*/  PRMT R17, R28, 0x7771, RZ ;  /* 0x000077711c117816 */ /* 0x000fe200000000ff */
[----:B-1----:R-:W-:-:S02]  /*c05c0*/  IMAD R3, R25, 0x2, R19 ;  /* 0x0000000219037824 */ /* 0x002fc400078e0213 */
[----:B------:R-:W2:Y:S01]  /*c05d0*/  LDL.LU R25, [R1+0x284] ;  /* 0x0002840001197983 */ /* 0x000ea20000300800 */
[----:B0-----:R-:W-:Y:S01]  /*c05e0*/  ISETP.LT.AND P3, PT, R18, UR4, !P0 ;  /* 0x0000000412007c0c */ /* 0x001fe2000c761270 */
[----:B------:R-:W0:Y:S01]  /*c05f0*/  LDCU UR4, c[0x0][0x39c] ;  /* 0x00007380ff0477ac */ /* 0x000e220008000800 */
[----:B------:R-:W-:-:S04]  /*c0600*/  IADD3 R18, P6, PT, R19, R0, RZ ;  /* 0x0000000013127210 */ /* 0x000fc80007fde0ff */
[----:B------:R-:W-:-:S05]  /*c0610*/  LEA.HI.X.SX32 R19, R19, R2, 0x1, P6 ;  /* 0x0000000213137211 */ /* 0x000fca00030f0eff */
[----:B------:R5:W-:Y:S01]  /*c0620*/  @P5 STG.E.U8 desc[UR8][R18.64], R17 ;  /* 0x0000001112005986 */ /* 0x000be2000c101108 */
[----:B----4-:R-:W-:Y:S01]  /*c0630*/  ISETP.LT.AND P2, PT, R16, UR5, !P0 ;  /* 0x0000000510007c0c */ /* 0x010fe2000c741270 */
[----:B------:R-:W1:Y:S01]  /*c0640*/  LDCU UR5, c[0x0][0x39c] ;  /* 0x00007380ff0577ac */ /* 0x000e620008000800 */
[----:B------:R-:W-:Y:S01]  /*c0650*/  IADD3 R16, P6, PT, R3, R0, RZ ;  /* 0x0000000003107210 */ /* 0x000fe20007fde0ff */
[----:B-----5:R-:W-:-:S03]  /*c0660*/  IMAD R19, R24, 0x2, R3 ;  /* 0x0000000218137824 */ /* 0x020fc600078e0203 */
[----:B------:R-:W-:Y:S01]  /*c0670*/  LEA.HI.X.SX32 R17, R3, R2, 0x1, P6 ;  /* 0x0000000203117211 */ /* 0x000fe200030f0eff */
[----:B------:R-:W0:Y:S01]  /*c0680*/  LDL.LU R24, [R1+0x288] ;  /* 0x0002880001187983 */ /* 0x000e220000300800 */
[----:B------:R-:W-:Y:S02]  /*c0690*/  PRMT R3, R23, 0x7771, RZ ;  /* 0x0000777117037816 */ /* 0x000fe400000000ff */
[----:B------:R-:W-:-:S03]  /*c06a0*/  IADD3 R18, P6, PT, R19, R0, RZ ;  /* 0x0000000013127210 */ /* 0x000fc60007fde0ff */
[----:B------:R4:W-:Y:S02]  /*c06b0*/  @P4 STG.E.U8 desc[UR8][R16.64], R3 ;  /* 0x0000000310004986 */ /* 0x0009e4000c101108 */
[----:B----4-:R-:W-:Y:S01]  /*c06c0*/  IMAD R3, R27, 0x2, R19 ;  /* 0x000000021b037824 */ /* 0x010fe200078e0213 */
[----:B------:R-:W-:Y:S01]  /*c06d0*/  LEA.HI.X.SX32 R19, R19, R2, 0x1, P6 ;  /* 0x0000000213137211 */ /* 0x000fe200030f0eff */
[----:B------:R-:W4:Y:S01]  /*c06e0*/  LDC R27, c[0x0][0x3b8] ;  /* 0x0000ee00ff1b7b82 */ /* 0x000f220000000800 */
[----:B------:R-:W-:Y:S02]  /*c06f0*/  PRMT R17, R21, 0x7771, RZ ;  /* 0x0000777115117816 */ /* 0x000fe400000000ff */
[----:B------:R-:W-:-:S03]  /*c0700*/  IADD3 R16, P6, PT, R3, R0, RZ ;  /* 0x0000000003107210 */ /* 0x000fc60007fde0ff */
[----:B------:R3:W-:Y:S02]  /*c0710*/  @P3 STG.E.U8 desc[UR8][R18.64], R17 ;  /* 0x0000001112003986 */ /* 0x0007e4000c101108 */
[----:B---3--:R-:W-:Y:S01]  /*c0720*/  IMAD R19, R26, 0x2, R3 ;  /* 0x000000021a137824 */ /* 0x008fe200078e0203 */
[----:B------:R-:W-:Y:S01]  /*c0730*/  LEA.HI.X.SX32 R17, R3, R2, 0x1, P6 ;  /* 0x0000000203117211 */ /* 0x000fe200030f0eff */
[----:B------:R-:W1:Y:S01]  /*c0740*/  LDL.LU R18, [R1+0x28c] ;  /* 0x00028c0001127983 */ /* 0x000e620000300800 */
[----:B------:R-:W-:Y:S01]  /*c0750*/  PRMT R3, R20, 0x7771, RZ ;  /* 0x0000777114037816 */ /* 0x000fe200000000ff */
[----:B------:R-:W3:Y:S04]  /*c0760*/  LDC R26, c[0x0][0x3b8] ;  /* 0x0000ee00ff1a7b82 */ /* 0x000ee80000000800 */
[----:B------:R5:W-:Y:S04]  /*c0770*/  @P2 STG.E.U8 desc[UR8][R16.64], R3 ;  /* 0x0000000310002986 */ /* 0x000be8000c101108 */
[----:B-----5:R-:W5:Y:S01]  /*c0780*/  LDL.LU R16, [R1+0x290] ;  /* 0x0002900001107983 */ /* 0x020f620000300800 */
[----:B--2---:R-:W-:Y:S01]  /*c0790*/  ISETP.LT.AND P5, PT, R25, UR6, !P0 ;  /* 0x0000000619007c0c */ /* 0x004fe2000c7a1270 */
[----:B------:R-:W2:Y:S01]  /*c07a0*/  LDCU UR6, c[0x0][0x39c] ;  /* 0x00007380ff0677ac */ /* 0x000ea20008000800 */
[----:B------:R-:W2:Y:S01]  /*c07b0*/  LDC R25, c[0x0][0x3b8] ;  /* 0x0000ee00ff197b82 */ /* 0x000ea20000000800 */
[----:B------:R-:W-:Y:S01]  /*c07c0*/  PRMT R17, R22, 0x7771, RZ ;  /* 0x0000777116117816 */ /* 0x000fe200000000ff */
[----:B--2---:R-:W-:-:S02]  /*c07d0*/  IMAD R3, R25, 0x2, R19 ;  /* 0x0000000219037824 */ /* 0x004fc400078e0213 */
[----:B------:R-:W2:Y:S01]  /*c07e0*/  LDL.LU R25, [R1+0x294] ;  /* 0x0002940001197983 */ /* 0x000ea20000300800 */
[----:B0-----:R-:W-:Y:S01]  /*c07f0*/  ISETP.LT.AND P4, PT, R24, UR4, !P0 ;  /* 0x0000000418007c0c */ /* 0x001fe2000c781270 */
[----:B------:R-:W5:Y:S02]  /*c0800*/  LDCU UR4, c[0x0][0x39c] ;  /* 0x00007380ff0477ac */ /* 0x000f640008000800 */
[----:B------:R-:W0:Y:S01]  /*c0810*/  LDC R24, c[0x0][0x3b8] ;  /* 0x0000ee00ff187b82 */ /* 0x000e220000000800 */
[----:B-1----:R-:W-:Y:S01]  /*c0820*/  ISETP.LT.AND P3, PT, R18, UR5, !P0 ;  /* 0x0000000512007c0c */ /* 0x002fe2000c761270 */
[----:B------:R-:W1:Y:S01]  /*c0830*/  LDCU UR5, c[0x0][0x39c] ;  /* 0x00007380ff0577ac */ /* 0x000e620008000800 */
[----:B------:R-:W-:-:S04]  /*c0840*/  IADD3 R18, P6, PT, R19, R0, RZ ;  /* 0x0000000013127210 */ /* 0x000fc80007fde0ff */
[----:B------:R-:W-:-:S05]  /*c0850*/  LEA.HI.X.SX32 R19, R19, R2, 0x1, P6 ;  /* 0x0000000213137211 */ /* 0x000fca00030f0eff */
[----:B------:R0:W-:Y:S01]  /*c0860*/  @P5 STG.E.U8 desc[UR8][R18.64], R17 ;  /* 0x0000001112005986 */ /* 0x0001e2000c101108 */
[----:B-----5:R-:W-:Y:S01]  /*c0870*/  ISETP.LT.AND P2, PT, R16, UR4, !P0 ;  /* 0x0000000410007c0c */ /* 0x020fe2000c741270 */
[----:B------:R-:W5:Y:S01]  /*c0880*/  LDCU UR4, c[0x0][0x39c] ;  /* 0x00007380ff0477ac */ /* 0x000f620008000800 */
[----:B------:R-:W-:Y:S01]  /*c0890*/  IADD3 R16, P6, PT, R3, R0, RZ ;  /* 0x0000000003107210 */ /* 0x000fe20007fde0ff */
[----:B0-----:R-:W-:-:S03]  /*c08a0*/  IMAD R19, R24, 0x2, R3 ;  /* 0x0000000218137824 */ /* 0x001fc600078e0203 */
[----:B------:R-:W-:Y:S01]  /*c08b0*/  LEA.HI.X.SX32 R17, R3, R2, 0x1, P6 ;  /* 0x0000000203117211 */ /* 0x000fe200030f0eff */
[----:B------:R-:W1:Y:S01]  /*c08c0*/  LDL.LU R24, [R1+0x298] ;  /* 0x0002980001187983 */ /* 0x000e620000300800 */
[----:B------:R-:W-:Y:S02]  /*c08d0*/  PRMT R3, R29, 0x7771, RZ ;  /* 0x000077711d037816 */ /* 0x000fe400000000ff */
[----:B------:R-:W-:-:S03]  /*c08e0*/  IADD3 R18, P6, PT, R19, R0, RZ ;  /* 0x0000000013127210 */ /* 0x000fc60007fde0ff */
[----:B------:R4:W-:Y:S02]  /*c08f0*/  @P4 STG.E.U8 desc[UR8][R16.64], R3 ;  /* 0x0000000310004986 */ /* 0x0009e4000c101108 */
[----:B----4-:R-:W-:Y:S01]  /*c0900*/  IMAD R3, R27, 0x2, R19 ;  /* 0x000000021b037824 */ /* 0x010fe200078e0213 */
[----:B------:R-:W-:Y:S01]  /*c0910*/  LEA.HI.X.SX32 R19, R19, R2, 0x1, P6 ;  /* 0x0000000213137211 */ /* 0x000fe200030f0eff */
[----:B------:R-:W0:Y:S01]  /*c0920*/  LDC R27, c[0x0][0x3b8] ;  /* 0x0000ee00ff1b7b82 */ /* 0x000e220000000800 */
[----:B------:R-:W-:Y:S02]  /*c0930*/  PRMT R17, R5, 0x7772, RZ ;  /* 0x0000777205117816 */ /* 0x000fe400000000ff */
[----:B------:R-:W-:-:S03]  /*c0940*/  IADD3 R16, P6, PT, R3, R0, RZ ;  /* 0x0000000003107210 */ /* 0x000fc60007fde0ff */
[----:B------:R3:W-:Y:S02]  /*c0950*/  @P3 STG.E.U8 desc[UR8][R18.64], R17 ;  /* 0x0000001112003986 */ /* 0x0007e4000c101108 */
[----:B---3--:R-:W-:Y:S01]  /*c0960*/  IMAD R19, R26, 0x2, R3 ;  /* 0x000000021a137824 */ /* 0x008fe200078e0203 */
[----:B------:R-:W-:Y:S01]  /*c0970*/  LEA.HI.X.SX32 R17, R3, R2, 0x1, P6 ;  /* 0x0000000203117211 */ /* 0x000fe200030f0eff */
[----:B------:R-:W5:Y:S01]  /*c0980*/  LDL.LU R18, [R1+0x29c] ;  /* 0x00029c0001127983 */ /* 0x000f620000300800 */
[----:B------:R-:W-:Y:S01]  /*c0990*/  PRMT R3, R4, 0x7772, RZ ;  /* 0x0000777204037816 */ /* 0x000fe200000000ff */
[----:B------:R-:W3:Y:S04]  /*c09a0*/  LDC R26, c[0x0][0x3b8] ;  /* 0x0000ee00ff1a7b82 */ /* 0x000ee80000000800 */
[----:B------:R4:W-:Y:S04]  /*c09b0*/  @P2 STG.E.U8 desc[UR8][R16.64], R3 ;  /* 0x0000000310002986 */ /* 0x0009e8000c101108 */
[----:B----4-:R-:W4:Y:S01]  /*c09c0*/  LDL.LU R16, [R1+0x2a0] ;  /* 0x0002a00001107983 */ /* 0x010f220000300800 */
[----:B--2---:R-:W-:Y:S01]  /*c09d0*/  ISETP.LT.AND P5, PT, R25, UR6, !P0 ;  /* 0x0000000619007c0c */ /* 0x004fe2000c7a1270 */
[----:B------:R-:W2:Y:S01]  /*c09e0*/  LDCU UR6, c[0x0][0x39c] ;  /* 0x00007380ff0677ac */ /* 0x000ea20008000800 */
[----:B------:R-:W0:Y:S01]  /*c09f0*/  LDC R25, c[0x0][0x3b8] ;  /* 0x0000ee00ff197b82 */ /* 0x000e220000000800 */
[----:B------:R-:W-:Y:S01]  /*c0a00*/  PRMT R17, R28, 0x7772, RZ ;  /* 0x000077721c117816 */ /* 0x000fe200000000ff */
[----:B0-----:R-:W-:-:S02]  /*c0a10*/  IMAD R3, R25, 0x2, R19 ;  /* 0x0000000219037824 */ /* 0x001fc400078e0213 */
[----:B------:R-:W2:Y:S01]  /*c0a20*/  LDL.LU R25, [R1+0x2a4] ;  /* 0x0002a40001197983 */ /* 0x000ea20000300800 */
[----:B-1----:R-:W-:Y:S01]  /*c0a30*/  ISETP.LT.AND P4, PT, R24, UR5, !P0 ;  /* 0x0000000518007c0c */ /* 0x002fe2000c781270 */
[----:B------:R-:W4:Y:S02]  /*c0a40*/  LDCU UR5, c[0x0][0x39c] ;  /* 0x00007380ff0577ac */ /* 0x000f240008000800 */
[----:B------:R-:W0:Y:S01]  /*c0a50*/  LDC R24, c[0x0][0x3b8] ;  /* 0x0000ee00ff187b82 */ /* 0x000e220000000800 */
[----:B-----5:R-:W-:Y:S01]  /*c0a60*/  ISETP.LT.AND P3, PT, R18, UR4, !P0 ;  /* 0x0000000412007c0c */ /* 0x020fe2000c761270 */
[----:B------:R-:W1:Y:S01]  /*c0a70*/  LDCU UR4, c[0x0][0x39c] ;  /* 0x00007380ff0477ac */ /* 0x000e620008000800 */
[----:B------:R-:W-:-:S04]  /*c0a80*/  IADD3 R18, P6, PT, R19, R0, RZ ;  /* 0x0000000013127210 */ /* 0x000fc80007fde0ff */
[----:B------:R-:W-:-:S05]  /*c0a90*/  LEA.HI.X.SX32 R19, R19, R2, 0x1, P6 ;  /* 0x0000000213137211 */ /* 0x000fca00030f0eff */
[----:B------:R0:W-:Y:S01]  /*c0aa0*/  @P5 STG.E.U8 desc[UR8][R18.64], R17 ;  /* 0x0000001112005986 */ /* 0x0001e2000c101108 */
[----:B----4-:R-:W-:Y:S01]  /*c0ab0*/  ISETP.LT.AND P2, PT, R16, UR5, !P0 ;  /* 0x0000000510007c0c */ /* 0x010fe2000c741270 */
[----:B------:R-:W4:Y:S01]  /*c0ac0*/  LDCU UR5, c[0x0][0x39c] ;  /* 0x00007380ff0577ac */ /* 0x000f220008000800 */
[----:B------:R-:W-:Y:S01]  /*c0ad0*/  IADD3 R16, P6, PT, R3, R0, RZ ;  /* 0x0000000003107210 */ /* 0x000fe20007fde0ff */
[----:B0-----:R-:W-:-:S03]  /*c0ae0*/  IMAD R19, R24, 0x2, R3 ;  /* 0x0000000218137824 */ /* 0x001fc600078e0203 */
[----:B------:R-:W-:Y:S01]  /*c0af0*/  LEA.HI.X.SX32 R17, R3, R2, 0x1, P6 ;  /* 0x0000000203117211 */ /* 0x000fe200030f0eff */
[----:B------:R-:W1:Y:S01]  /*c0b00*/  LDL.LU R24, [R1+0x2a8] ;  /* 0x0002a80001187983 */ /* 0x000e620000300800 */
        /* <DEDUP_REMOVED lines=11> */
[----:B------:R-:W4:Y:S01]  /*c0bc0*/  LDL.LU R18, [R1+0x2ac] ;  /* 0x0002ac0001127983 */ /* 0x000f220000300800 */
[----:B------:R-:W-:-:S03]  /*c0bd0*/  PRMT R3, R20, 0x7772, RZ ;  /* 0x0000777214037816 */ /* 0x000fc600000000ff */
[----:B------:R-:W3:Y:S04]  /*c0be0*/  LDL.LU R26, [R1+0x2b4] ;  /* 0x0002b400011a7983 */ /* 0x000ee80000300800 */
[----:B------:R5:W-:Y:S04]  /*c0bf0*/  @P2 STG.E.U8 desc[UR8][R16.64], R3 ;  /* 0x0000000310002986 */ /* 0x000be8000c101108 */
[----:B-----5:R-:W5:Y:S01]  /*c0c00*/  LDL.LU R16, [R1+0x2b0] ;  /* 0x0002b00001107983 */ /* 0x020f620000300800 */
[----:B--2---:R-:W-:Y:S01]  /*c0c10*/  ISETP.LT.AND P5, PT, R25, UR6, !P0 ;  /* 0x0000000619007c0c */ /* 0x004fe2000c7a1270 */
[----:B------:R-:W3:Y:S01]  /*c0c20*/  LDCU UR6, c[0x0][0x39c] ;  /* 0x00007380ff0677ac */ /* 0x000ee20008000800 */
[----:B------:R-:W2:Y:S01]  /*c0c30*/  LDC R25, c[0x0][0x3b8] ;  /* 0x0000ee00ff197b82 */ /* 0x000ea20000000800 */
[----:B------:R-:W-:Y:S01]  /*c0c40*/  PRMT R17, R22, 0x7772, RZ ;  /* 0x0000777216117816 */ /* 0x000fe200000000ff */
[----:B--2---:R-:W-:-:S06]  /*c0c50*/  IMAD R3, R25, 0x2, R19 ;  /* 0x0000000219037824 */ /* 0x004fcc00078e0213 */
[----:B------:R-:W2:Y:S01]  /*c0c60*/  LDC R25, c[0x0][0x3b8] ;  /* 0x0000ee00ff197b82 */ /* 0x000ea20000000800 */
[----:B-1----:R-:W-:Y:S01]  /*c0c70*/  ISETP.LT.AND P4, PT, R24, UR4, !P0 ;  /* 0x0000000418007c0c */ /* 0x002fe2000c781270 */
[----:B------:R-:W5:Y:S06]  /*c0c80*/  LDCU UR4, c[0x0][0x39c] ;  /* 0x00007380ff0477ac */ /* 0x000f6c0008000800 */
[----:B------:R-:W1:Y:S01]  /*c0c90*/  LDC R24, c[0x0][0x3b8] ;  /* 0x0000ee00ff187b82 */ /* 0x000e620000000800 */
[----:B----4-:R-:W-:Y:S01]  /*c0ca0*/  ISETP.LT.AND P3, PT, R18, UR5, !P0 ;  /* 0x0000000512007c0c */ /* 0x010fe2000c761270 */
[----:B------:R-:W4:Y:S01]  /*c0cb0*/  LDCU UR5, c[0x0][0x39c] ;  /* 0x00007380ff0577ac */ /* 0x000f220008000800 */
[----:B------:R-:W-:-:S04]  /*c0cc0*/  IADD3 R18, P6, PT, R19, R0, RZ ;  /* 0x0000000013127210 */ /* 0x000fc80007fde0ff */
[----:B------:R-:W-:-:S05]  /*c0cd0*/  LEA.HI.X.SX32 R19, R19, R2, 0x1, P6 ;  /* 0x0000000213137211 */ /* 0x000fca00030f0eff */
[----:B------:R1:W-:Y:S01]  /*c0ce0*/  @P5 STG.E.U8 desc[UR8][R18.64], R17 ;  /* 0x0000001112005986 */ /* 0x0003e2000c101108 */
[----:B-----5:R-:W-:Y:S01]  /*c0cf0*/  ISETP.LT.AND P2, PT, R16, UR4, !P0 ;  /* 0x0000000410007c0c */ /* 0x020fe2000c741270 */
[----:B------:R-:W5:Y:S01]  /*c0d00*/  LDCU UR4, c[0x0][0x39c] ;  /* 0x00007380ff0477ac */ /* 0x000f620008000800 */
[C---:B------:R-:W-:Y:S01]  /*c0d10*/  IADD3 R16, P6, PT, R3.reuse, R0, RZ ;  /* 0x0000000003107210 */ /* 0x040fe20007fde0ff */
[----:B-1----:R-:W-:Y:S02]  /*c0d20*/  IMAD R19, R24, 0x2, R3 ;  /* 0x0000000218137824 */ /* 0x002fe400078e0203 */
[----:B------:R-:W4:Y:S01]  /*c0d30*/  LDL.LU R24, [R1+0x2b8] ;  /* 0x0002b80001187983 */ /* 0x000f220000300800 */
[----:B------:R-:W-:Y:S02]  /*c0d40*/  LEA.HI.X.SX32 R17, R3, R2, 0x1, P6 ;  /* 0x0000000203117211 */ /* 0x000fe400030f0eff */
[----:B------:R-:W-:Y:S02]  /*c0d50*/  PRMT R3, R29, 0x7772, RZ ;  /* 0x000077721d037816 */ /* 0x000fe400000000ff */
[----:B------:R-:W-:-:S03]  /*c0d60*/  IADD3 R18, P6, PT, R19, R0, RZ ;  /* 0x0000000013127210 */ /* 0x000fc60007fde0ff */
[----:B------:R0:W-:Y:S02]  /*c0d70*/  @P4 STG.E.U8 desc[UR8][R16.64], R3 ;  /* 0x0000000310004986 */ /* 0x0001e4000c101108 */
[----:B0-----:R-:W-:Y:S01]  /*c0d80*/  IMAD R3, R27, 0x2, R19 ;  /* 0x000000021b037824 */ /* 0x001fe200078e0213 */
[----:B------:R-:W-:Y:S01]  /*c0d90*/  LEA.HI.X.SX32 R19, R19, R2, 0x1, P6 ;  /* 0x0000000213137211 */ /* 0x000fe200030f0eff */
[----:B------:R-:W5:Y:S01]  /*c0da0*/  LDL.LU R27, [R1+0x2c8] ;  /* 0x0002c800011b7983 */ /* 0x000f620000300800 */
[----:B------:R-:W-:Y:S02]  /*c0db0*/  PRMT R17, R5, 0x7773, RZ ;  /* 0x0000777305117816 */ /* 0x000fe400000000ff */
[----:B------:R-:W-:Y:S01]  /*c0dc0*/  IADD3 R16, P6, PT, R3, R0, RZ ;  /* 0x0000000003107210 */ /* 0x000fe20007fde0ff */
[----:B------:R-:W5:Y:S04]  /*c0dd0*/  LDL.LU R5, [R1+0x3804] ;  /* 0x0038040001057983 */ /* 0x000f680000300800 */
[----:B------:R2:W-:Y:S02]  /*c0de0*/  @P3 STG.E.U8 desc[UR8][R18.64], R17 ;  /* 0x0000001112003986 */ /* 0x0005e4000c101108 */
[----:B--2---:R-:W-:Y:S01]  /*c0df0*/  IMAD R19, R25, 0x2, R3 ;  /* 0x0000000219137824 */ /* 0x004fe200078e0203 */
[----:B------:R-:W-:Y:S01]  /*c0e00*/  LEA.HI.X.SX32 R17, R3, R2, 0x1, P6 ;  /* 0x0000000203117211 */ /* 0x000fe200030f0eff */
[----:B------:R-:W5:Y:S01]  /*c0e10*/  LDL.LU R18, [R1+0x2bc] ;  /* 0x0002bc0001127983 */ /* 0x000f620000300800 */
[----:B------:R-:W-:Y:S01]  /*c0e20*/  PRMT R3, R4, 0x7773, RZ ;  /* 0x0000777304037816 */ /* 0x000fe200000000ff */
[----:B------:R-:W0:Y:S02]  /*c0e30*/  LDC R25, c[0x0][0x3b8] ;  /* 0x0000ee00ff197b82 */ /* 0x000e240000000800 */
[----:B------:R-:W2:Y:S04]  /*c0e40*/  LDL.LU R4, [R1+0x3800] ;  /* 0x0038000001047983 */ /* 0x000ea80000300800 */
[----:B------:R1:W-:Y:S04]  /*c0e50*/  @P2 STG.E.U8 desc[UR8][R16.64], R3 ;  /* 0x0000000310002986 */ /* 0x0003e8000c101108 */
[----:B-1----:R-:W2:Y:S01]  /*c0e60*/  LDL.LU R16, [R1+0x2c0] ;  /* 0x0002c00001107983 */ /* 0x002ea20000300800 */
[----:B---3--:R-:W-:Y:S01]  /*c0e70*/  ISETP.LT.AND P5, PT, R26, UR6, !P0 ;  /* 0x000000061a007c0c */ /* 0x008fe2000c7a1270 */
[----:B------:R-:W1:Y:S01]  /*c0e80*/  LDCU UR6, c[0x0][0x39c] ;  /* 0x00007380ff0677ac */ /* 0x000e620008000800 */
[----:B------:R-:W3:Y:S01]  /*c0e90*/  LDC R26, c[0x0][0x3b8] ;  /* 0x0000ee00ff1a7b82 */ /* 0x000ee20000000800 */
[----:B------:R-:W-:-:S07]  /*c0ea0*/  PRMT R17, R28, 0x7773, RZ ;  /* 0x000077731c117816 */ /* 0x000fce00000000ff */
[----:B------:R-:W0:Y:S01]  /*c0eb0*/  LDC R28, c[0x0][0x3b8] ;  /* 0x0000ee00ff1c7b82 */ /* 0x000e220000000800 */
[----:B---3--:R-:W-:Y:S02]  /*c0ec0*/  IMAD R3, R26, 0x2, R19 ;  /* 0x000000021a037824 */ /* 0x008fe400078e0213 */
[----:B------:R-:W1:Y:S01]  /*c0ed0*/  LDL.LU R26, [R1+0x2c4] ;  /* 0x0002c400011a7983 */ /* 0x000e620000300800 */
[----:B----4-:R-:W-:Y:S01]  /*c0ee0*/  ISETP.LT.AND P4, PT, R24, UR5, !P0 ;  /* 0x0000000518007c0c */ /* 0x010fe2000c781270 */
[----:B------:R-:W2:Y:S03]  /*c0ef0*/  LDCU UR5, c[0x0][0x39c] ;  /* 0x00007380ff0577ac */ /* 0x000ea60008000800 */
[----:B------:R-:W3:Y:S01]  /*c0f00*/  LDC R24, c[0x0][0x3b8] ;  /* 0x0000ee00ff187b82 */ /* 0x000ee20000000800 */
[----:B-----5:R-:W-:Y:S01]  /*c0f10*/  ISETP.LT.AND P3, PT, R18, UR4, !P0 ;  /* 0x0000000412007c0c */ /* 0x020fe2000c761270 */
[----:B------:R-:W4:Y:S01]  /*c0f20*/  LDCU UR4, c[0x0][0x39c] ;  /* 0x00007380ff0477ac */ /* 0x000f220008000800 */
[----:B------:R-:W-:-:S04]  /*c0f30*/  IADD3 R18, P6, PT, R19, R0, RZ ;  /* 0x0000000013127210 */ /* 0x000fc80007fde0ff */
[----:B------:R-:W-:-:S05]  /*c0f40*/  LEA.HI.X.SX32 R19, R19, R2, 0x1, P6 ;  /* 0x0000000213137211 */ /* 0x000fca00030f0eff */
[----:B------:R3:W-:Y:S01]  /*c0f50*/  @P5 STG.E.U8 desc[UR8][R18.64], R17 ;  /* 0x0000001112005986 */ /* 0x0007e2000c101108 */
[----:B--2---:R-:W-:Y:S01]  /*c0f60*/  ISETP.LT.AND P2, PT, R16, UR5, !P0 ;  /* 0x0000000510007c0c */ /* 0x004fe2000c741270 */
[----:B------:R-:W2:Y:S01]  /*c0f70*/  LDCU UR5, c[0x0][0x39c] ;  /* 0x00007380ff0577ac */ /* 0x000ea20008000800 */
[----:B------:R-:W-:Y:S01]  /*c0f80*/  IADD3 R16, P6, PT, R3, R0, RZ ;  /* 0x0000000003107210 */ /* 0x000fe20007fde0ff */
[----:B---3--:R-:W-:-:S03]  /*c0f90*/  IMAD R18, R24, 0x2, R3 ;  /* 0x0000000218127824 */ /* 0x008fc600078e0203 */
[----:B------:R-:W-:Y:S02]  /*c0fa0*/  LEA.HI.X.SX32 R17, R3, R2, 0x1, P6 ;  /* 0x0000000203117211 */ /* 0x000fe400030f0eff */
[----:B------:R-:W-:Y:S02]  /*c0fb0*/  PRMT R3, R23, 0x7773, RZ ;  /* 0x0000777317037816 */ /* 0x000fe400000000ff */
[C---:B------:R-:W-:Y:S01]  /*c0fc0*/  IADD3 R24, P6, PT, R18.reuse, R0, RZ ;  /* 0x0000000012187210 */ /* 0x040fe20007fde0ff */
[----:B------:R-:W3:Y:S04]  /*c0fd0*/  LDL.LU R23, [R1+0x37fc] ;  /* 0x0037fc0001177983 */ /* 0x000ee80000300800 */
[----:B------:R0:W-:Y:S02]  /*c0fe0*/  @P4 STG.E.U8 desc[UR8][R16.64], R3 ;  /* 0x0000000310004986 */ /* 0x0001e4000c101108 */
[----:B0-----:R-:W-:Y:S01]  /*c0ff0*/  IMAD R3, R25, 0x2, R18 ;  /* 0x0000000219037824 */ /* 0x001fe200078e0212 */
[----:B------:R-:W-:-:S02]  /*c1000*/  LEA.HI.X.SX32 R25, R18, R2, 0x1, P6 ;  /* 0x0000000212197211 */ /* 0x000fc400030f0eff */
[----:B------:R-:W-:Y:S01]  /*c1010*/  PRMT R17, R21, 0x7773, RZ ;  /* 0x0000777315117816 */ /* 0x000fe200000000ff */
[----:B------:R-:W2:Y:S01]  /*c1020*/  LDL.LU R18, [R1+0x2cc] ;  /* 0x0002cc0001127983 */ /* 0x000ea20000300800 */
[C---:B------:R-:W-:Y:S01]  /*c1030*/  IADD3 R16, P6, PT, R3.reuse, R0, RZ ;  /* 0x0000000003107210 */ /* 0x040fe20007fde0ff */
[----:B------:R-:W-:Y:S02]  /*c1040*/  IMAD R19, R28, 0x2, R3 ;  /* 0x000000021c137824 */ /* 0x000fe400078e0203 */
[----:B------:R0:W-:Y:S04]  /*c1050*/  @P3 STG.E.U8 desc[UR8][R24.64], R17 ;  /* 0x0000001118003986 */ /* 0x0001e8000c101108 */
[----:B------:R-:W5:Y:S01]  /*c1060*/  LDL.LU R21, [R1+0x37f8] ;  /* 0x0037f80001157983 */ /* 0x000f620000300800 */
[----:B0-----:R-:W-:Y:S01]  /*c1070*/  LEA.HI.X.SX32 R17, R3, R2, 0x1, P6 ;  /* 0x0000000203117211 */ /* 0x001fe200030f0eff */
[----:B------:R-:W0:Y:S01]  /*c1080*/  LDC R24, c[0x0][0x3b8] ;  /* 0x0000ee00ff187b82 */ /* 0x000e220000000800 */
[----:B------:R-:W-:-:S02]  /*c1090*/  PRMT R3, R20, 0x7773, RZ ;  /* 0x0000777314037816 */ /* 0x000fc400000000ff */
[----:B------:R-:W3:Y:S04]  /*c10a0*/  LDL.LU R20, [R1+0x37f4] ;  /* 0x0037f40001147983 */ /* 0x000ee80000300800 */
[----:B------:R4:W-:Y:S01]  /*c10b0*/  @P2 STG.E.U8 desc[UR8][R16.64], R3 ;  /* 0x0000000310002986 */ /* 0x0009e2000c101108 */
[----:B-1----:R-:W-:Y:S01]  /*c10c0*/  ISETP.LT.AND P5, PT, R26, UR6, !P0 ;  /* 0x000000061a007c0c */ /* 0x002fe2000c7a1270 */
[----:B------:R-:W5:Y:S01]  /*c10d0*/  LDCU UR6, c[0x0][0x39c] ;  /* 0x00007380ff0677ac */ /* 0x000f620008000800 */
[----:B------:R-:W1:Y:S01]  /*c10e0*/  LDC R26, c[0x0][0x3b8] ;  /* 0x0000ee00ff1a7b82 */ /* 0x000e620000000800 */
[----:B----4-:R-:W-:Y:S01]  /*c10f0*/  ISETP.LT.AND P4, PT, R27, UR4, !P0 ;  /* 0x000000041b007c0c */ /* 0x010fe2000c781270 */
[----:B------:R-:W3:Y:S06]  /*c1100*/  LDCU UR4, c[0x0][0x39c] ;  /* 0x00007380ff0477ac */ /* 0x000eec0008000800 */
[----:B------:R-:W4:Y:S01]  /*c1110*/  LDC R27, c[0x0][0x3b8] ;  /* 0x0000ee00ff1b7b82 */ /* 0x000f220000000800 */
[----:B------:R-:W-:-:S02]  /*c1120*/  PRMT R17, R22, 0x7773, RZ ;  /* 0x0000777316117816 */ /* 0x000fc400000000ff */
[----:B------:R-:W4:Y:S05]  /*c1130*/  LDL.LU R22, [R1+0x37f0] ;  /* 0x0037f00001167983 */ /* 0x000f2a0000300800 */
[----:B------:R-:W0:Y:S01]  /*c1140*/  LDC R25, c[0x0][0x3b8] ;  /* 0x0000ee00ff197b82 */ /* 0x000e220000000800 */
[----:B-1----:R-:W-:-:S07]  /*c1150*/  IMAD R3, R26, 0x2, R19 ;  /* 0x000000021a037824 */ /* 0x002fce00078e0213 */
[----:B------:R-:W1:Y:S01]  /*c1160*/  LDC R26, c[0x0][0x3b8] ;  /* 0x0000ee00ff1a7b82 */ /* 0x000e620000000800 */
[----:B--2---:R-:W-:Y:S01]  /*c1170*/  ISETP.LT.AND P3, PT, R18, UR5, !P0 ;  /* 0x0000000512007c0c */ /* 0x004fe2000c761270 */
[----:B------:R-:W2:Y:S01]  /*c1180*/  LDCU UR5, c[0x0][0x39c] ;  /* 0x00007380ff0577ac */ /* 0x000ea20008000800 */
[----:B------:R-:W-:-:S04]  /*c1190*/  IADD3 R18, P6, PT, R19, R0, RZ ;  /* 0x0000000013127210 */ /* 0x000fc80007fde0ff */
[----:B------:R-:W-:Y:S02]  /*c11a0*/  LEA.HI.X.SX32 R19, R19, R2, 0x1, P6 ;  /* 0x0000000213137211 */ /* 0x000fe400030f0eff */
[----:B------:R-:W-:-:S03]  /*c11b0*/  IADD3 R16, P6, PT, R3, R0, RZ ;  /* 0x0000000003107210 */ /* 0x000fc60007fde0ff */
[----:B------:R4:W-:Y:S01]  /*c11c0*/  @P5 STG.E.U8 desc[UR8][R18.64], R17 ;  /* 0x0000001112005986 */ /* 0x0009e2000c101108 */
[----:B---3--:R-:W-:Y:S01]  /*c11d0*/  ISETP.LT.AND P2, PT, R20, UR4, !P0 ;  /* 0x0000000414007c0c */ /* 0x008fe2000c741270 */
[----:B------:R-:W3:Y:S02]  /*c11e0*/  LDCU UR4, c[0x0][0x39c] ;  /* 0x00007380ff0477ac */ /* 0x000ee40008000800 */
[----:B------:R-:W3:Y:S01]  /*c11f0*/  LDL.LU R20, [R1+0x37ec] ;  /* 0x0037ec0001147983 */ /* 0x000ee20000300800 */
[----:B-----5:R-:W-:Y:S01]  /*c1200*/  ISETP.LT.AND P5, PT, R21, UR6, !P0 ;  /* 0x0000000615007c0c */ /* 0x020fe2000c7a1270 */
[----:B----4-:R-:W-:Y:S01]  /*c1210*/  IMAD R19, R27, 0x2, R3 ;  /* 0x000000021b137824 */ /* 0x010fe200078e0203 */
[----:B------:R-:W-:Y:S01]  /*c1220*/  LEA.HI.X.SX32 R17, R3, R2, 0x1, P6 ;  /* 0x0000000203117211 */ /* 0x000fe200030f0eff */
[----:B------:R-:W4:Y:S01]  /*c1230*/  LDL.LU R21, [R1+0x37e8] ;  /* 0x0037e80001157983 */ /* 0x000f220000300800 */
[----:B------:R-:W-:Y:S01]  /*c1240*/  PRMT R3, R29, 0x7773, RZ ;  /* 0x000077731d037816 */ /* 0x000fe200000000ff */
[----:B------:R-:W5:Y:S01]  /*c1250*/  LDCU UR6, c[0x0][0x39c] ;  /* 0x00007380ff0677ac */ /* 0x000f620008000800 */
[----:B------:R-:W1:Y:S03]  /*c1260*/  LDC R27, c[0x0][0x3b8] ;  /* 0x0000ee00ff1b7b82 */ /* 0x000e660000000800 */
[----:B------:R0:W-:Y:S01]  /*c1270*/  @P4 STG.E.U8 desc[UR8][R16.64], R3 ;  /* 0x0000000310004986 */ /* 0x0001e2000c101108 */
[----:B--2---:R-:W-:Y:S01]  /*c1280*/  ISETP.LT.AND P4, PT, R22, UR5, !P0 ;  /* 0x0000000516007c0c */ /* 0x004fe2000c781270 */
[----:B------:R-:W2:Y:S02]  /*c1290*/  LDCU UR5, c[0x0][0x39c] ;  /* 0x00007380ff0577ac */ /* 0x000ea40008000800 */
[----:B------:R-:W2:Y:S01]  /*c12a0*/  LDL.LU R22, [R1+0x37e4] ;  /* 0x0037e40001167983 */ /* 0x000ea20000300800 */
[----:B------:R-:W-:Y:S01]  /*c12b0*/  IADD3 R18, P6, PT, R19, R0, RZ ;  /* 0x0000000013127210 */ /* 0x000fe20007fde0ff */
[----:B0-----:R-:W-:-:S03]  /*c12c0*/  IMAD R3, R24, 0x2, R19 ;  /* 0x0000000218037824 */ /* 0x001fc600078e0213 */
[----:B------:R-:W-:Y:S01]  /*c12d0*/  LEA.HI.X.SX32 R19, R19, R2, 0x1, P6 ;  /* 0x0000000213137211 */ /* 0x000fe200030f0eff */
[----:B------:R-:W0:Y:S01]  /*c12e0*/  LDC R24, c[0x0][0x3b8] ;  /* 0x0000ee00ff187b82 */ /* 0x000e220000000800 */
[----:B------:R-:W-:Y:S02]  /*c12f0*/  IADD3 R16, P6, PT, R3, R0, RZ ;  /* 0x0000000003107210 */ /* 0x000fe40007fde0ff */
[----:B---3--:R-:W-:-:S05]  /*c1300*/  PRMT R17, R20, 0x7770, RZ ;  /* 0x0000777014117816 */ /* 0x008fca00000000ff */
[----:B------:R1:W-:Y:S01]  /*c1310*/  @P3 STG.E.U8 desc[UR8][R18.64], R17 ;  /* 0x0000001112003986 */ /* 0x0003e2000c101108 */
[----:B------:R-:W-:Y:S01]  /*c1320*/  ISETP.LT.AND P3, PT, R23, UR4, !P0 ;  /* 0x0000000417007c0c */ /* 0x000fe2000c761270 */
[----:B------:R-:W3:Y:S02]  /*c1330*/  LDCU UR4, c[0x0][0x39c] ;  /* 0x00007380ff0477ac */ /* 0x000ee40008000800 */
[----:B------:R-:W3:Y:S01]  /*c1340*/  LDL.LU R23, [R1+0x37e0] ;  /* 0x0037e00001177983 */ /* 0x000ee20000300800 */
[----:B-1----:R-:W-:Y:S01]  /*c1350*/  IMAD R19, R26, 0x2, R3 ;  /* 0x000000021a137824 */ /* 0x002fe200078e0203 */
[----:B------:R-:W-:Y:S01]  /*c1360*/  LEA.HI.X.SX32 R17, R3, R2, 0x1, P6 ;  /* 0x0000000203117211 */ /* 0x000fe200030f0eff */
[----:B------:R-:W1:Y:S01]  /*c1370*/  LDC R26, c[0x0][0x3b8] ;  /* 0x0000ee00ff1a7b82 */ /* 0x000e620000000800 */
[----:B----4-:R-:W-:Y:S02]  /*c1380*/  PRMT R3, R21, 0x7770, RZ ;  /* 0x0000777015037816 */ /* 0x010fe400000000ff */
[----:B------:R-:W-:-:S03]  /*c1390*/  IADD3 R18, P6, PT, R19, R0, RZ ;  /* 0x0000000013127210 */ /* 0x000fc60007fde0ff */
[----:B------:R4:W-:Y:S01]  /*c13a0*/  @P2 STG.E.U8 desc[UR8][R16.64], R3 ;  /* 0x0000000310002986 */ /* 0x0009e2000c101108 */
[----:B--2---:R-:W-:Y:S01]  /*c13b0*/  ISETP.LT.AND P2, PT, R4, UR5, !P0 ;  /* 0x0000000504007c0c */ /* 0x004fe2000c741270 */
[----:B------:R-:W2:Y:S02]  /*c13c0*/  LDCU UR5, c[0x0][0x39c] ;  /* 0x00007380ff0577ac */ /* 0x000ea40008000800 */
[----:B------:R-:W2:Y:S01]  /*c13d0*/  LDL.LU R4, [R1+0x37dc] ;  /* 0x0037dc0001047983 */ /* 0x000ea20000300800 */
[----:B----4-:R-:W-:Y:S01]  /*c13e0*/  IMAD R3, R25, 0x2, R19 ;  /* 0x0000000219037824 */ /* 0x010fe200078e0213 */
[----:B------:R-:W-:Y:S01]  /*c13f0*/  LEA.HI.X.SX32 R19, R19, R2, 0x1, P6 ;  /* 0x0000000213137211 */ /* 0x000fe200030f0eff */
[----:B------:R-:W4:Y:S01]  /*c1400*/  LDC R25, c[0x0][0x3b8] ;  /* 0x0000ee00ff197b82 */ /* 0x000f220000000800 */
[----:B------:R-:W-:-:S05]  /*c1410*/  PRMT R17, R22, 0x7770, RZ ;  /* 0x0000777016117816 */ /* 0x000fca00000000ff */
[----:B------:R0:W-:Y:S01]  /*c1420*/  @P5 STG.E.U8 desc[UR8][R18.64], R17 ;  /* 0x0000001112005986 */ /* 0x0001e2000c101108 */
[----:B-----5:R-:W-:Y:S01]  /*c1430*/  ISETP.LT.AND P5, PT, R5, UR6, !P0 ;  /* 0x0000000605007c0c */ /* 0x020fe2000c7a1270 */
[----:B------:R-:W5:Y:S02]  /*c1440*/  LDCU UR6, c[0x0][0x39c] ;  /* 0x00007380ff0677ac */ /* 0x000f640008000800 */
[----:B------:R-:W4:Y:S01]  /*c1450*/  LDL.LU R5, [R1+0x37d8] ;  /* 0x0037d80001057983 */ /* 0x000f220000300800 */
        /* <DEDUP_REMOVED lines=8> */
[----:B------:R-:W0:Y:S02]  /*c14e0*/  LDCU UR4, c[0x0][0x39c] ;  /* 0x00007380ff0477ac */ /* 0x000e240008000800 */
[----:B------:R-:W5:Y:S04]  /*c14f0*/  LDL.LU R6, [R1+0x37d4] ;  /* 0x0037d40001067983 */ /* 0x000f680000300800 */
[----:B------:R-:W5:Y:S01]  /*c1500*/  LDL.LU R28, [R1+0x2fc] ;  /* 0x0002fc00011c7983 */ /* 0x000f620000300800 */
[----:B---3--:R-:W-:Y:S01]  /*c1510*/  IMAD R3, R27, 0x2, R19 ;  /* 0x000000021b037824 */ /* 0x008fe200078e0213 */
[----:B------:R-:W-:Y:S01]  /*c1520*/  LEA.HI.X.SX32 R19, R19, R2, 0x1, P6 ;  /* 0x0000000213137211 */ /* 0x000fe200030f0eff */
[----:B------:R-:W3:Y:S01]  /*c1530*/  LDC R27, c[0x0][0x3b8] ;  /* 0x0000ee00ff1b7b82 */ /* 0x000ee20000000800 */
[----:B--2---:R-:W-:-:S02]  /*c1540*/  PRMT R17, R4, 0x7770, RZ ;  /* 0x0000777004117816 */ /* 0x004fc400000000ff */
[----:B------:R-:W-:-:S03]  /*c1550*/  IADD3 R16, P6, PT, R3, R0, RZ ;  /* 0x0000000003107210 */ /* 0x000fc60007fde0ff */
[----:B------:R1:W-:Y:S01]  /*c1560*/  @P3 STG.E.U8 desc[UR8][R18.64], R17 ;  /* 0x0000001112003986 */ /* 0x0003e2000c101108 */
[----:B------:R-:W-:Y:S01]  /*c1570*/  ISETP.LT.AND P3, PT, R7, UR5, !P0 ;  /* 0x0000000507007c0c */ /* 0x000fe2000c761270 */
[----:B------:R-:W2:Y:S02]  /*c1580*/  LDCU UR5, c[0x0][0x39c] ;  /* 0x00007380ff0577ac */ /* 0x000ea40008000800 */
[----:B------:R-:W2:Y:S04]  /*c1590*/  LDL.LU R7, [R1+0x37d0] ;  /* 0x0037d00001077983 */ /* 0x000ea80000300800 */
[----:B------:R-:W2:Y:S01]  /*c15a0*/  LDL.LU R29, [R1+0x300] ;  /* 0x00030000011d7983 */ /* 0x000ea20000300800 */
[----:B-1----:R-:W-:Y:S01]  /*c15b0*/  IMAD R19, R26, 0x2, R3 ;  /* 0x000000021a137824 */ /* 0x002fe200078e0203 */
[----:B------:R-:W-:Y:S01]  /*c15c0*/  LEA.HI.X.SX32 R17, R3, R2, 0x1, P6 ;  /* 0x0000000203117211 */ /* 0x000fe200030f0eff */
[----:B------:R-:W1:Y:S01]  /*c15d0*/  LDC R26, c[0x0][0x3b8] ;  /* 0x0000ee00ff1a7b82 */ /* 0x000e620000000800 */
[----:B----4-:R-:W-:-:S05]  /*c15e0*/  PRMT R3, R5, 0x7770, RZ ;  /* 0x0000777005037816 */ /* 0x010fca00000000ff */
[----:B------:R4:W-:Y:S04]  /*c15f0*/  @P2 STG.E.U8 desc[UR8][R16.64], R3 ;  /* 0x0000000310002986 */ /* 0x0009e8000c101108 */
[----:B----4-:R-:W4:Y:S01]  /*c1600*/  LDL.LU R16, [R1+0x2f4] ;  /* 0x0002f40001107983 */ /* 0x010f220000300800 */
[----:B------:R-:W-:Y:S01]  /*c1610*/  IADD3 R18, P6, PT, R19, R0, RZ ;  /* 0x0000000013127210 */ /* 0x000fe20007fde0ff */
[----:B------:R-:W-:Y:S02]  /*c1620*/  IMAD R3, R25, 0x2, R19 ;  /* 0x0000000219037824 */ /* 0x000fe400078e0213 */
[----:B------:R-:W2:Y:S01]  /*c1630*/  LDL.LU R25, [R1+0x2f8] ;  /* 0x0002f80001197983 */ /* 0x000ea20000300800 */
[----:B------:R-:W-:Y:S02]  /*c1640*/  LEA.HI.X.SX32 R19, R19, R2, 0x1, P6 ;  /* 0x0000000213137211 */ /* 0x000fe400030f0eff */
[----:B-----5:R-:W-:-:S05]  /*c1650*/  PRMT R17, R6, 0x7770, RZ ;  /* 0x0000777006117816 */ /* 0x020fca00000000ff */
[----:B------:R0:W-:Y:S02]  /*c1660*/  @P5 STG.E.U8 desc[UR8][R18.64], R17 ;  /* 0x0000001112005986 */ /* 0x0001e4000c101108 */
[----:B0-----:R-:W-:Y:S02]  /*c1670*/  IMAD R19, R24, 0x2, R3 ;  /* 0x0000000218137824 */ /* 0x001fe400078e0203 */
[----:B------:R-:W0:Y:S01]  /*c1680*/  LDC R24, c[0x0][0x3b8] ;  /* 0x0000ee00ff187b82 */ /* 0x000e220000000800 */
[----:B----4-:R-:W-:Y:S01]  /*c1690*/  ISETP.LT.AND P2, PT, R16, UR4, !P0 ;  /* 0x0000000410007c0c */ /* 0x010fe2000c741270 */
[----:B------:R-:W4:Y:S01]  /*c16a0*/  LDCU UR4, c[0x0][0x39c] ;  /* 0x00007380ff0477ac */ /* 0x000f220008000800 */
[----:B------:R-:W-:-:S04]  /*c16b0*/  IADD3 R16, P6, PT, R3, R0, RZ ;  /* 0x0000000003107210 */ /* 0x000fc80007fde0ff */
[----:B------:R-:W-:Y:S02]  /*c16c0*/  LEA.HI.X.SX32 R17, R3, R2, 0x1, P6 ;  /* 0x0000000203117211 */ /* 0x000fe400030f0eff */
[----:B--2---:R-:W-:Y:S02]  /*c16d0*/  PRMT R3, R7, 0x7770, RZ ;  /* 0x0000777007037816 */ /* 0x004fe400000000ff */
[----:B------:R-:W-:-:S03]  /*c16e0*/  IADD3 R18, P6, PT, R19, R0, RZ ;  /* 0x0000000013127210 */ /* 0x000fc60007fde0ff */
[----:B------:R3:W-:Y:S02]  /*c16f0*/  @P4 STG.E.U8 desc[UR8][R16.64], R3 ;  /* 0x0000000310004986 */ /* 0x0007e4000c101108 */
[----:B---3--:R-:W-:Y:S01]  /*c1700*/  IMAD R3, R27, 0x2, R19 ;  /* 0x000000021b037824 */ /* 0x008fe200078e0213 */
[----:B------:R-:W-:Y:S01]  /*c1710*/  LEA.HI.X.SX32 R19, R19, R2, 0x1, P6 ;  /* 0x0000000213137211 */ /* 0x000fe200030f0eff */
[----:B------:R-:W2:Y:S01]  /*c1720*/  LDC R27, c[0x0][0x3b8] ;  /* 0x0000ee00ff1b7b82 */ /* 0x000ea20000000800 */
[----:B------:R-:W-:Y:S02]  /*c1730*/  PRMT R17, R20, 0x7771, RZ ;  /* 0x0000777114117816 */ /* 0x000fe400000000ff */
[----:B------:R-:W-:-:S03]  /*c1740*/  IADD3 R16, P6, PT, R3, R0, RZ ;  /* 0x0000000003107210 */ /* 0x000fc60007fde0ff */
[----:B------:R1:W-:Y:S01]  /*c1750*/  @P3 STG.E.U8 desc[UR8][R18.64], R17 ;  /* 0x0000001112003986 */ /* 0x0003e2000c101108 */
[----:B------:R-:W-:Y:S01]  /*c1760*/  ISETP.LT.AND P4, PT, R28, UR5, !P0 ;  /* 0x000000051c007c0c */ /* 0x000fe2000c781270 */
[----:B------:R-:W3:Y:S01]  /*c1770*/  LDCU UR5, c[0x0][0x39c] ;  /* 0x00007380ff0577ac */ /* 0x000ee20008000800 */
[----:B----4-:R-:W-:Y:S01]  /*c1780*/  ISETP.LT.AND P3, PT, R29, UR4, !P0 ;  /* 0x000000041d007c0c */ /* 0x010fe2000c761270 */
[----:B------:R-:W4:Y:S01]  /*c1790*/  LDL.LU R28, [R1+0x30c] ;  /* 0x00030c00011c7983 */ /* 0x000f220000300800 */
[----:B------:R-:W-:Y:S01]  /*c17a0*/  ISETP.LT.AND P5, PT, R25, UR6, !P0 ;  /* 0x0000000619007c0c */ /* 0x000fe2000c7a1270 */
[----:B------:R-:W4:Y:S01]  /*c17b0*/  LDCU UR4, c[0x0][0x39c] ;  /* 0x00007380ff0477ac */ /* 0x000f220008000800 */
[----:B------:R-:W5:Y:S01]  /*c17c0*/  LDC R25, c[0x0][0x3b8] ;  /* 0x0000ee00ff197b82 */ /* 0x000f620000000800 */
[----:B------:R-:W2:Y:S01]  /*c17d0*/  LDL.LU R29, [R1+0x310] ;  /* 0x00031000011d7983 */ /* 0x000ea20000300800 */
[----:B------:R-:W0:Y:S01]  /*c17e0*/  LDCU UR6, c[0x0][0x39c] ;  /* 0x00007380ff0677ac */ /* 0x000e220008000800 */
[----:B-1----:R-:W-:Y:S01]  /*c17f0*/  IMAD R19, R26, 0x2, R3 ;  /* 0x000000021a137824 */ /* 0x002fe200078e0203 */
[----:B------:R-:W-:-:S02]  /*c1800*/  LEA.HI.X.SX32 R17, R3, R2, 0x1, P6 ;  /* 0x0000000203117211 */ /* 0x000fc400030f0eff */
[----:B------:R-:W-:Y:S02]  /*c1810*/  PRMT R3, R21, 0x7771, RZ ;  /* 0x0000777115037816 */ /* 0x000fe400000000ff */
[----:B------:R-:W1:Y:S03]  /*c1820*/  LDC R26, c[0x0][0x3b8] ;  /* 0x0000ee00ff1a7b82 */ /* 0x000e660000000800 */
[----:B------:R0:W-:Y:S04]  /*c1830*/  @P2 STG.E.U8 desc[UR8][R16.64], R3 ;  /* 0x0000000310002986 */ /* 0x0001e8000c101108 */
[----:B0-----:R-:W3:Y:S01]  /*c1840*/  LDL.LU R16, [R1+0x304] ;  /* 0x0003040001107983 */ /* 0x001ee20000300800 */
[----:B------:R-:W-:Y:S01]  /*c1850*/  IADD3 R18, P6, PT, R19, R0, RZ ;  /* 0x0000000013127210 */ /* 0x000fe20007fde0ff */
[----:B-----5:R-:W-:Y:S01]  /*c1860*/  IMAD R3, R25, 0x2, R19 ;  /* 0x0000000219037824 */ /* 0x020fe200078e0213 */
[----:B------:R-:W-:Y:S01]  /*c1870*/  PRMT R17, R22, 0x7771, RZ ;  /* 0x0000777116117816 */ /* 0x000fe200000000ff */
[----:B------:R-:W5:Y:S01]  /*c1880*/  LDL.LU R25, [R1+0x308] ;  /* 0x0003080001197983 */ /* 0x000f620000300800 */
[----:B------:R-:W-:-:S05]  /*c1890*/  LEA.HI.X.SX32 R19, R19, R2, 0x1, P6 ;  /* 0x0000000213137211 */ /* 0x000fca00030f0eff */
[----:B------:R0:W-:Y:S02]  /*c18a0*/  @P5 STG.E.U8 desc[UR8][R18.64], R17 ;  /* 0x0000001112005986 */ /* 0x0001e4000c101108 */
[----:B0-----:R-:W-:Y:S02]  /*c18b0*/  IMAD R19, R24, 0x2, R3 ;  /* 0x0000000218137824 */ /* 0x001fe400078e0203 */
[----:B------:R-:W0:Y:S01]  /*c18c0*/  LDC R24, c[0x0][0x3b8] ;  /* 0x0000ee00ff187b82 */ /* 0x000e220000000800 */
[----:B---3--:R-:W-:Y:S01]  /*c18d0*/  ISETP.LT.AND P2, PT, R16, UR5, !P0 ;  /* 0x0000000510007c0c */ /* 0x008fe2000c741270 */
[----:B------:R-:W3:Y:S01]  /*c18e0*/  LDCU UR5, c[0x0][0x39c] ;  /* 0x00007380ff0577ac */ /* 0x000ee20008000800 */
[----:B------:R-:W-:-:S04]  /*c18f0*/  IADD3 R16, P6, PT, R3, R0, RZ ;  /* 0x0000000003107210 */ /* 0x000fc80007fde0ff */
[----:B------:R-:W-:Y:S02]  /*c1900*/  LEA.HI.X.SX32 R17, R3, R2, 0x1, P6 ;  /* 0x0000000203117211 */ /* 0x000fe400030f0eff */
[----:B------:R-:W-:Y:S02]  /*c1910*/  PRMT R3, R23, 0x7771, RZ ;  /* 0x0000777117037816 */ /* 0x000fe400000000ff */
[----:B------:R-:W-:-:S03]  /*c1920*/  IADD3 R18, P6, PT, R19, R0, RZ ;  /* 0x0000000013127210 */ /* 0x000fc60007fde0ff */
[----:B------:R2:W-:Y:S02]  /*c1930*/  @P4 STG.E.U8 desc[UR8][R16.64], R3 ;  /* 0x0000000310004986 */ /* 0x0005e4000c101108 */
[----:B--2---:R-:W-:Y:S01]  /*c1940*/  IMAD R3, R27, 0x2, R19 ;  /* 0x000000021b037824 */ /* 0x004fe200078e0213 */
[----:B------:R-:W-:Y:S01]  /*c1950*/  LEA.HI.X.SX32 R19, R19, R2, 0x1, P6 ;  /* 0x0000000213137211 */ /* 0x000fe200030f0eff */
[----:B------:R-:W2:Y:S01]  /*c1960*/  LDC R27, c[0x0][0x3b8] ;  /* 0x0000ee00ff1b7b82 */ /* 0x000ea20000000800 */
[----:B------:R-:W-:Y:S02]  /*c1970*/  PRMT R17, R4, 0x7771, RZ ;  /* 0x0000777104117816 */ /* 0x000fe400000000ff */
[----:B------:R-:W-:-:S03]  /*c1980*/  IADD3 R16, P6, PT, R3, R0, RZ ;  /* 0x0000000003107210 */ /* 0x000fc60007fde0ff */
[----:B------:R1:W-:Y:S01]  /*c1990*/  @P3 STG.E.U8 desc[UR8][R18.64], R17 ;  /* 0x0000001112003986 */ /* 0x0003e2000c101108 */
[----:B----4-:R-:W-:Y:S01]  /*c19a0*/  ISETP.LT.AND P4, PT, R28, UR4, !P0 ;  /* 0x000000041c007c0c */ /* 0x010fe2000c781270 */
[----:B------:R-:W4:Y:S01]  /*c19b0*/  LDCU UR4, c[0x0][0x39c] ;  /* 0x00007380ff0477ac */ /* 0x000f220008000800 */
[----:B---3--:R-:W-:Y:S01]  /*c19c0*/  ISETP.LT.AND P3, PT, R29, UR5, !P0 ;  /* 0x000000051d007c0c */ /* 0x008fe2000c761270 */
[----:B------:R-:W3:Y:S01]  /*c19d0*/  LDL.LU R28, [R1+0x31c] ;  /* 0x00031c00011c7983 */ /* 0x000ee20000300800 */
[----:B-----5:R-:W-:Y:S01]  /*c19e0*/  ISETP.LT.AND P5, PT, R25, UR6, !P0 ;  /* 0x0000000619007c0c */ /* 0x020fe2000c7a1270 */
[----:B------:R-:W3:Y:S01]  /*c19f0*/  LDCU UR5, c[0x0][0x39c] ;  /* 0x00007380ff0577ac */ /* 0x000ee20008000800 */
        /* <DEDUP_REMOVED lines=8> */
[----:B0-----:R-:W4:Y:S01]  /*c1a80*/  LDL.LU R16, [R1+0x314] ;  /* 0x0003140001107983 */ /* 0x001f220000300800 */
        /* <DEDUP_REMOVED lines=8> */
[----:B----4-:R-:W-:Y:S01]  /*c1b10*/  ISETP.LT.AND P2, PT, R16, UR4, !P0 ;  /* 0x0000000410007c0c */ /* 0x010fe2000c741270 */
[----:B------:R-:W4:Y:S01]  /*c1b20*/  LDCU UR4, c[0x0][0x39c] ;  /* 0x00007380ff0477ac */ /* 0x000f220008000800 */
        /* <DEDUP_REMOVED lines=11> */
[----:B---3--:R-:W-:Y:S01]  /*c1be0*/  ISETP.LT.AND P4, PT, R28, UR5, !P0 ;  /* 0x000000051c007c0c */ /* 0x008fe2000c781270 */
[----:B------:R-:W3:Y:S01]  /*c1bf0*/  LDCU UR5, c[0x0][0x39c] ;  /* 0x00007380ff0577ac */ /* 0x000ee20008000800 */
[----:B----4-:R-:W-:Y:S01]  /*c1c00*/  ISETP.LT.AND P3, PT, R29, UR4, !P0 ;  /* 0x000000041d007c0c */ /* 0x010fe2000c761270 */
[----:B------:R-:W4:Y:S01]  /*c1c10*/  LDL.LU R28, [R1+0x32c] ;  /* 0x00032c00011c7983 */ /* 0x000f220000300800 */
[----:B-----5:R-:W-:Y:S01]  /*c1c20*/  ISETP.LT.AND P5, PT, R25, UR6, !P0 ;  /* 0x0000000619007c0c */ /* 0x020fe2000c7a1270 */
[----:B------:R-:W5:Y:S01]  /*c1c30*/  LDCU UR6, c[0x0][0x39c] ;  /* 0x00007380ff0677ac */ /* 0x000f620008000800 */
[----:B------:R-:W0:Y:S01]  /*c1c40*/  LDC R25, c[0x0][0x3b8] ;  /* 0x0000ee00ff197b82 */ /* 0x000e220000000800 */
[----:B------:R-:W2:Y:S01]  /*c1c50*/  LDL.LU R29, [R1+0x330] ;  /* 0x00033000011d7983 */ /* 0x000ea20000300800 */
[----:B------:R-:W4:Y:S01]  /*c1c60*/  LDCU UR4, c[0x0][0x39c] ;  /* 0x00007380ff0477ac */ /* 0x000f220008000800 */
[----:B-1----:R-:W-:Y:S01]  /*c1c70*/  IMAD R19, R26, 0x2, R3 ;  /* 0x000000021a137824 */ /* 0x002fe200078e0203 */
[----:B------:R-:W-:-:S02]  /*c1c80*/  LEA.HI.X.SX32 R17, R3, R2, 0x1, P6 ;  /* 0x0000000203117211 */ /* 0x000fc400030f0eff */
[----:B------:R-:W-:Y:S02]  /*c1c90*/  PRMT R3, R21, 0x7772, RZ ;  /* 0x0000777215037816 */ /* 0x000fe400000000ff */
[----:B------:R-:W1:Y:S03]  /*c1ca0*/  LDC R26, c[0x0][0x3b8] ;  /* 0x0000ee00ff1a7b82 */ /* 0x000e660000000800 */
[----:B------:R3:W-:Y:S04]  /*c1cb0*/  @P2 STG.E.U8 desc[UR8][R16.64], R3 ;  /* 0x0000000310002986 */ /* 0x0007e8000c101108 */
[----:B---3--:R-:W3:Y:S01]  /*c1cc0*/  LDL.LU R16, [R1+0x324] ;  /* 0x0003240001107983 */ /* 0x008ee20000300800 */
[----:B------:R-:W-:Y:S01]  /*c1cd0*/  IADD3 R18, P6, PT, R19, R0, RZ ;  /* 0x0000000013127210 */ /* 0x000fe20007fde0ff */
[----:B0-----:R-:W-:Y:S01]  /*c1ce0*/  IMAD R3, R25, 0x2, R19 ;  /* 0x0000000219037824 */ /* 0x001fe200078e0213 */
        /* <DEDUP_REMOVED lines=21> */
[----:B-1----:R-:W-:Y:S01]  /*c1e40*/  IMAD R19, R26, 0x2, R3 ;  /* 0x000000021a137824 */ /* 0x002fe200078e0203 */
[----:B------:R-:W-:Y:S01]  /*c1e50*/  LEA.HI.X.SX32 R17, R3, R2, 0x1, P6 ;  /* 0x0000000203117211 */ /* 0x000fe200030f0eff */
[----:B------:R-:W2:Y:S01]  /*c1e60*/  LDL.LU R26, [R1+0x338] ;  /* 0x00033800011a7983 */ /* 0x000ea20000300800 */
[----:B------:R-:W-:-:S03]  /*c1e70*/  PRMT R3, R5, 0x7772, RZ ;  /* 0x0000777205037816 */ /* 0x000fc600000000ff */
[----:B------:R-:W2:Y:S04]  /*c1e80*/  LDL.LU R29, [R1+0x340] ;  /* 0x00034000011d7983 */ /* 0x000ea80000300800 */
[----:B------:R1:W-:Y:S04]  /*c1e90*/  @P2 STG.E.U8 desc[UR8][R16.64], R3 ;  /* 0x0000000310002986 */ /* 0x0003e8000c101108 */
[----:B-1----:R-:W2:Y:S01]  /*c1ea0*/  LDL.LU R16, [R1+0x334] ;  /* 0x0003340001107983 */ /* 0x002ea20000300800 */
[----:B-----5:R-:W-:Y:S01]  /*c1eb0*/  ISETP.LT.AND P5, PT, R25, UR6, !P0 ;  /* 0x0000000619007c0c */ /* 0x020fe2000c7a1270 */
[----:B------:R-:W1:Y:S01]  /*c1ec0*/  LDCU UR6, c[0x0][0x39c] ;  /* 0x00007380ff0677ac */ /* 0x000e620008000800 */
[----:B------:R-:W5:Y:S01]  /*c1ed0*/  LDC R25, c[0x0][0x3b8] ;  /* 0x0000ee00ff197b82 */ /* 0x000f620000000800 */
[----:B----4-:R-:W-:Y:S01]  /*c1ee0*/  ISETP.LT.AND P4, PT, R28, UR4, !P0 ;  /* 0x000000041c007c0c */ /* 0x010fe2000c781270 */
[----:B------:R-:W2:Y:S06]  /*c1ef0*/  LDCU UR4, c[0x0][0x39c] ;  /* 0x00007380ff0477ac */ /* 0x000eac0008000800 */
[----:B------:R-:W4:Y:S01]  /*c1f00*/  LDC R28, c[0x0][0x3b8] ;  /* 0x0000ee00ff1c7b82 */ /* 0x000f220000000800 */
[----:B------:R-:W-:-:S02]  /*c1f10*/  IADD3 R18, P6, PT, R19, R0, RZ ;  /* 0x0000000013127210 */ /* 0x000fc40007fde0ff */
[----:B------:R-:W-:Y:S01]  /*c1f20*/  PRMT R17, R6, 0x7772, RZ ;  /* 0x0000777206117816 */ /* 0x000fe200000000ff */
[----:B-----5:R-:W-:Y:S01]  /*c1f30*/  IMAD R3, R25, 0x2, R19 ;  /* 0x0000000219037824 */ /* 0x020fe200078e0213 */
[----:B------:R-:W-:Y:S01]  /*c1f40*/  LEA.HI.X.SX32 R19, R19, R2, 0x1, P6 ;  /* 0x0000000213137211 */ /* 0x000fe200030f0eff */
[----:B------:R-:W3:Y:S04]  /*c1f50*/  LDL.LU R25, [R1+0x33c] ;  /* 0x00033c0001197983 */ /* 0x000ee80000300800 */
[----:B------:R0:W-:Y:S02]  /*c1f60*/  @P5 STG.E.U8 desc[UR8][R18.64], R17 ;  /* 0x0000001112005986 */ /* 0x0001e4000c101108 */
[----:B0-----:R-:W-:Y:S01]  /*c1f70*/  IMAD R19, R24, 0x2, R3 ;  /* 0x0000000218137824 */ /* 0x001fe200078e0203 */
[----:B------:R-:W-:Y:S01]  /*c1f80*/  PRMT R20, R20, 0x7773, RZ ;  /* 0x0000777314147816 */ /* 0x000fe200000000ff */
[----:B------:R-:W0:Y:S01]  /*c1f90*/  LDC R24, c[0x0][0x3b8] ;  /* 0x0000ee00ff187b82 */ /* 0x000e220000000800 */
[----:B------:R-:W-:-:S02]  /*c1fa0*/  PRMT R21, R21, 0x7773, RZ ;  /* 0x0000777315157816 */ /* 0x000fc400000000ff */
[----:B--2---:R-:W-:Y:S01]  /*c1fb0*/  ISETP.LT.AND P2, PT, R16, UR4, !P0 ;  /* 0x0000000410007c0c */ /* 0x004fe2000c741270 */
[----:B------:R-:W2:Y:S01]  /*c1fc0*/  LDCU UR4, c[0x0][0x39c] ;  /* 0x00007380ff0477ac */ /* 0x000ea20008000800 */
[----:B------:R-:W-:-:S04]  /*c1fd0*/  IADD3 R16, P6, PT, R3, R0, RZ ;  /* 0x0000000003107210 */ /* 0x000fc80007fde0ff */
[----:B------:R-:W-:Y:S02]  /*c1fe0*/  LEA.HI.X.SX32 R17, R3, R2, 0x1, P6 ;  /* 0x0000000203117211 */ /* 0x000fe400030f0eff */
[----:B------:R-:W-:Y:S02]  /*c1ff0*/  PRMT R3, R7, 0x7772, RZ ;  /* 0x0000777207037816 */ /* 0x000fe400000000ff */
[----:B------:R-:W-:-:S03]  /*c2000*/  IADD3 R18, P6, PT, R19, R0, RZ ;  /* 0x0000000013127210 */ /* 0x000fc60007fde0ff */
[----:B------:R4:W-:Y:S02]  /*c2010*/  @P4 STG.E.U8 desc[UR8][R16.64], R3 ;  /* 0x0000000310004986 */ /* 0x0009e4000c101108 */
[----:B----4-:R-:W-:Y:S01]  /*c2020*/  IMAD R3, R28, 0x2, R19 ;  /* 0x000000021c037824 */ /* 0x010fe200078e0213 */
[----:B------:R-:W-:Y:S01]  /*c2030*/  LEA.HI.X.SX32 R19, R19, R2, 0x1, P6 ;  /* 0x0000000213137211 */ /* 0x000fe200030f0eff */
[----:B------:R-:W4:Y:S03]  /*c2040*/  LDL.LU R28, [R1+0x34c] ;  /* 0x00034c00011c7983 */ /* 0x000f260000300800 */
[C---:B------:R-:W-:Y:S01]  /*c2050*/  IADD3 R16, P6, PT, R3.reuse, R0, RZ ;  /* 0x0000000003107210 */ /* 0x040fe20007fde0ff */
[----:B------:R5:W-:Y:S03]  /*c2060*/  @P3 STG.E.U8 desc[UR8][R18.64], R20 ;  /* 0x0000001412003986 */ /* 0x000be6000c101108 */
[----:B------:R-:W-:-:S02]  /*c2070*/  LEA.HI.X.SX32 R17, R3, R2, 0x1, P6 ;  /* 0x0000000203117211 */ /* 0x000fc400030f0eff */
[----:B--2---:R-:W-:Y:S01]  /*c2080*/  ISETP.LT.AND P3, PT, R29, UR4, !P0 ;  /* 0x000000041d007c0c */ /* 0x004fe2000c761270 */
[----:B------:R-:W4:Y:S02]  /*c2090*/  LDCU UR4, c[0x0][0x39c] ;  /* 0x00007380ff0477ac */ /* 0x000f240008000800 */
[----:B------:R2:W-:Y:S01]  /*c20a0*/  @P2 STG.E.U8 desc[UR8][R16.64], R21 ;  /* 0x0000001510002986 */ /* 0x0005e2000c101108 */
[----:B-----5:R-:W-:Y:S01]  /*c20b0*/  IMAD R19, R27, 0x2, R3 ;  /* 0x000000021b137824 */ /* 0x020fe200078e0203 */
[----:B-1----:R-:W-:Y:S02]  /*c20c0*/  ISETP.LT.AND P5, PT, R26, UR6, !P0 ;  /* 0x000000061a007c0c */ /* 0x002fe4000c7a1270 */
[----:B------:R-:W5:Y:S01]  /*c20d0*/  LDL.LU R27, [R1+0x348] ;  /* 0x00034800011b7983 */ /* 0x000f620000300800 */
[----:B------:R-:W1:Y:S01]  /*c20e0*/  LDC R26, c[0x0][0x3b8] ;  /* 0x0000ee00ff1a7b82 */ /* 0x000e620000000800 */
[----:B---3--:R-:W-:Y:S01]  /*c20f0*/  ISETP.LT.AND P4, PT, R25, UR5, !P0 ;  /* 0x0000000519007c0c */ /* 0x008fe2000c781270 */
[----:B------:R-:W3:Y:S01]  /*c2100*/  LDCU UR5, c[0x0][0x39c] ;  /* 0x00007380ff0577ac */ /* 0x000ee20008000800 */
[----:B------:R-:W3:Y:S01]  /*c2110*/  LDL.LU R29, [R1+0x350] ;  /* 0x00035000011d7983 */ /* 0x000ee20000300800 */
[----:B------:R-:W-:Y:S01]  /*c2120*/  IADD3 R18, P6, PT, R19, R0, RZ ;  /* 0x0000000013127210 */ /* 0x000fe20007fde0ff */
[----:B------:R-:W5:Y:S02]  /*c2130*/  LDCU UR6, c[0x0][0x39c] ;  /* 0x00007380ff0677ac */ /* 0x000f640008000800 */
[----:B--2---:R-:W3:Y:S01]  /*c2140*/  LDL.LU R17, [R1+0x344] ;  /* 0x0003440001117983 */ /* 0x004ee20000300800 */
[----:B------:R-:W2:Y:S01]  /*c2150*/  LDC R25, c[0x0][0x3b8] ;  /* 0x0000ee00ff197b82 */ /* 0x000ea20000000800 */
[----:B------:R-:W-:-:S07]  /*c2160*/  PRMT R22, R22, 0x7773, RZ ;  /* 0x0000777316167816 */ /* 0x000fce00000000ff */
[----:B------:R-:W0:Y:S01]  /*c2170*/  LDC R20, c[0x0][0x3b8] ;  /* 0x0000ee00ff147b82 */ /* 0x000e220000000800 */
[----:B-1----:R-:W-:Y:S01]  /*c2180*/  IMAD R3, R26, 0x2, R19 ;  /* 0x000000021a037824 */ /* 0x002fe200078e0213 */
[----:B------:R-:W-:-:S06]  /*c2190*/  LEA.HI.X.SX32 R19, R19, R2, 0x1, P6 ;  /* 0x0000000213137211 */ /* 0x000fcc00030f0eff */
[----:B------:R-:W1:Y:S01]  /*c21a0*/  LDC R21, c[0x0][0x3b8] ;  /* 0x0000ee00ff157b82 */ /* 0x000e620000000800 */
[----:B------:R-:W-:Y:S01]  /*c21b0*/  IADD3 R16, P6, PT, R3, R0, RZ ;  /* 0x0000000003107210 */ /* 0x000fe20007fde0ff */
[----:B------:R2:W-:Y:S01]  /*c21c0*/  @P5 STG.E.U8 desc[UR8][R18.64], R22 ;  /* 0x0000001612005986 */ /* 0x0005e2000c101108 */
[----:B------:R-:W-:Y:S02]  /*c21d0*/  PRMT R23, R23, 0x7773, RZ ;  /* 0x0000777317177816 */ /* 0x000fe400000000ff */
[----:B------:R-:W-:Y:S01]  /*c21e0*/  PRMT R4, R4, 0x7773, RZ ;  /* 0x0000777304047816 */ /* 0x000fe200000000ff */
[----:B--2---:R-:W-:Y:S01]  /*c21f0*/  IMAD R19, R25, 0x2, R3 ;  /* 0x0000000219137824 */ /* 0x004fe200078e0203 */
[----:B------:R-:W-:Y:S01]  /*c2200*/  PRMT R5, R5, 0x7773, RZ ;  /* 0x0000777305057816 */ /* 0x000fe200000000ff */
[----:B------:R-:W2:Y:S01]  /*c2210*/  LDC R22, c[0x0][0x3b8] ;  /* 0x0000ee00ff167b82 */ /* 0x000ea20000000800 */
[----:B------:R-:W-:Y:S02]  /*c2220*/  PRMT R6, R6, 0x7773, RZ ;  /* 0x0000777306067816 */ /* 0x000fe400000000ff */
[----:B---3--:R-:W-:Y:S01]  /*c2230*/  ISETP.LT.AND P2, PT, R17, UR5, !P0 ;  /* 0x0000000511007c0c */ /* 0x008fe2000c741270 */
[----:B------:R-:W3:Y:S01]  /*c2240*/  LDCU UR5, c[0x0][0x39c] ;  /* 0x00007380ff0577ac */ /* 0x000ee20008000800 */
[----:B------:R-:W-:-:S02]  /*c2250*/  LEA.HI.X.SX32 R17, R3, R2, 0x1, P6 ;  /* 0x0000000203117211 */ /* 0x000fc400030f0eff */
[----:B------:R-:W-:-:S03]  /*c2260*/  IADD3 R18, P6, PT, R19, R0, RZ ;  /* 0x0000000013127210 */ /* 0x000fc60007fde0ff */
[----:B------:R1:W-:Y:S01]  /*c2270*/  @P4 STG.E.U8 desc[UR8][R16.64], R23 ;  /* 0x0000001710004986 */ /* 0x0003e2000c101108 */
[----:B----4-:R-:W-:Y:S01]  /*c2280*/  ISETP.LT.AND P4, PT, R28, UR4, !P0 ;  /* 0x000000041c007c0c */ /* 0x010fe2000c781270 */
[----:B------:R-:W4:Y:S01]  /*c2290*/  LDCU UR4, c[0x0][0x39c] ;  /* 0x00007380ff0477ac */ /* 0x000f220008000800 */
[----:B0-----:R-:W-:Y:S01]  /*c22a0*/  IMAD R3, R24, 0x2, R19 ;  /* 0x0000000218037824 */ /* 0x001fe200078e0213 */
[----:B------:R-:W-:Y:S02]  /*c22b0*/  LEA.HI.X.SX32 R19, R19, R2, 0x1, P6 ;  /* 0x0000000213137211 */ /* 0x000fe400030f0eff */
[----:B-----5:R-:W-:Y:S01]  /*c22c0*/  ISETP.LT.AND P5, PT, R27, UR6, !P0 ;  /* 0x000000061b007c0c */ /* 0x020fe2000c7a1270 */
[----:B------:R-:W0:Y:S02]  /*c22d0*/  LDCU UR6, c[0x0][0x39c] ;  /* 0x00007380ff0677ac */ /* 0x000e240008000800 */
[----:B------:R5:W-:Y:S01]  /*c22e0*/  @P3 STG.E.U8 desc[UR8][R18.64], R4 ;  /* 0x0000000412003986 */ /* 0x000be2000c101108 */
[----:B-1----:R-:W-:-:S04]  /*c22f0*/  IADD3 R16, P6, PT, R3, R0, RZ ;  /* 0x0000000003107210 */ /* 0x002fc80007fde0ff */
[----:B------:R-:W-:Y:S01]  /*c2300*/  LEA.HI.X.SX32 R17, R3, R2, 0x1, P6 ;  /* 0x0000000203117211 */ /* 0x000fe200030f0eff */
[----:B-----5:R-:W-:-:S04]  /*c2310*/  IMAD R18, R20, 0x2, R3 ;  /* 0x0000000214127824 */ /* 0x020fc800078e0203 */
[----:B------:R1:W-:Y:S01]  /*c2320*/  @P2 STG.E.U8 desc[UR8][R16.64], R5 ;  /* 0x0000000510002986 */ /* 0x0003e2000c101108 */
[----:B----4-:R-:W-:Y:S01]  /*c2330*/  ISETP.LT.AND P2, PT, R12, UR4, !P0 ;  /* 0x000000040c007c0c */ /* 0x010fe2000c741270 */
[----:B------:R-:W4:Y:S01]  /*c2340*/  LDC R20, c[0x0][0x3b8] ;  /* 0x0000ee00ff147b82 */ /* 0x000f220000000800 */
[----:B---3--:R-:W-:Y:S01]  /*c2350*/  ISETP.LT.AND P3, PT, R29, UR5, !P0 ;  /* 0x000000051d007c0c */ /* 0x008fe2000c761270 */
[----:B------:R-:W3:Y:S01]  /*c2360*/  LDL.LU R12, [R1+0x37cc] ;  /* 0x0037cc00010c7983 */ /* 0x000ee20000300800 */
[----:B------:R-:W-:Y:S01]  /*c2370*/  IADD3 R4, P6, PT, R18, R0, RZ ;  /* 0x0000000012047210 */ /* 0x000fe20007fde0ff */
[----:B------:R-:W5:Y:S01]  /*c2380*/  LDCU UR5, c[0x0][0x39c] ;  /* 0x00007380ff0577ac */ /* 0x000f620008000800 */
[----:B--2---:R-:W-:-:S03]  /*c2390*/  IMAD R3, R22, 0x2, R18 ;  /* 0x0000000216037824 */ /* 0x004fc600078e0212 */
[----:B------:R-:W2:Y:S01]  /*c23a0*/  LDC R19, c[0x0][0x3b8] ;  /* 0x0000ee00ff137b82 */ /* 0x000ea20000000800 */
[----:B------:R-:W-:Y:S01]  /*c23b0*/  PRMT R7, R7, 0x7773, RZ ;  /* 0x0000777307077816 */ /* 0x000fe200000000ff */
[----:B------:R-:W2:Y:S01]  /*c23c0*/  LDCU UR4, c[0x0][0x39c] ;  /* 0x00007380ff0477ac */ /* 0x000ea20008000800 */
[----:B-1----:R-:W-:-:S05]  /*c23d0*/  LEA.HI.X.SX32 R5, R18, R2, 0x1, P6 ;  /* 0x0000000212057211 */ /* 0x002fca00030f0eff */
[----:B------:R1:W-:Y:S01]  /*c23e0*/  @P5 STG.E.U8 desc[UR8][R4.64], R6 ;  /* 0x0000000604005986 */ /* 0x0003e2000c101108 */
[----:B0-----:R-:W-:Y:S01]  /*c23f0*/  ISETP.LT.AND P5, PT, R13, UR6, !P0 ;  /* 0x000000060d007c0c */ /* 0x001fe2000c7a1270 */
[----:B------:R-:W0:Y:S01]  /*c2400*/  LDC R18, c[0x0][0x3b8] ;  /* 0x0000ee00ff127b82 */ /* 0x000e220000000800 */
[C---:B------:R-:W-:Y:S01]  /*c2410*/  IADD3 R16, P6, PT, R3.reuse, R0, RZ ;  /* 0x0000000003107210 */ /* 0x040fe20007fde0ff */
[----:B------:R-:W2:Y:S01]  /*c2420*/  LDL.LU R13, [R1+0x37c8] ;  /* 0x0037c800010d7983 */ /* 0x000ea20000300800 */
[----:B------:R-:W0:Y:S02]  /*c2430*/  LDCU UR6, c[0x0][0x39c] ;  /* 0x00007380ff0677ac */ /* 0x000e240008000800 */
[----:B------:R-:W-:Y:S01]  /*c2440*/  LEA.HI.X.SX32 R17, R3, R2, 0x1, P6 ;  /* 0x0000000203117211 */ /* 0x000fe200030f0eff */
[----:B-1----:R-:W-:-:S04]  /*c2450*/  IMAD R5, R21, 0x2, R3 ;  /* 0x0000000215057824 */ /* 0x002fc800078e0203 */
[----:B------:R1:W-:Y:S01]  /*c2460*/  @P4 STG.E.U8 desc[UR8][R16.64], R7 ;  /* 0x0000000710004986 */ /* 0x0003e2000c101108 */
[----:B-----5:R-:W-:Y:S01]  /*c2470*/  ISETP.LT.AND P4, PT, R14, UR5, !P0 ;  /* 0x000000050e007c0c */ /* 0x020fe2000c781270 */
[----:B------:R-:W5:Y:S01]  /*c2480*/  LDCU UR5, c[0x0][0x39c] ;  /* 0x00007380ff0577ac */ /* 0x000f620008000800 */
[----:B----4-:R-:W-:Y:S01]  /*c2490*/  IMAD R3, R20, 0x2, R5 ;  /* 0x0000000214037824 */ /* 0x010fe200078e0205 */
[C---:B------:R-:W-:Y:S01]  /*c24a0*/  IADD3 R4, P6, PT, R5.reuse, R0, RZ ;  /* 0x0000000005047210 */ /* 0x040fe20007fde0ff */
[----:B------:R-:W4:Y:S01]  /*c24b0*/  LDL.LU R14, [R1+0x37c4] ;  /* 0x0037c400010e7983 */ /* 0x000f220000300800 */
[----:B------:R-:W0:Y:S02]  /*c24c0*/  LDC R20, c[0x0][0x3b8] ;  /* 0x0000ee00ff147b82 */ /* 0x000e240000000800 */
[----:B------:R-:W-:Y:S02]  /*c24d0*/  LEA.HI.X.SX32 R5, R5, R2, 0x1, P6 ;  /* 0x0000000205057211 */ /* 0x000fe400030f0eff */
[----:B------:R-:W-:-:S04]  /*c24e0*/  IADD3 R6, P6, PT, R3, R0, RZ ;  /* 0x0000000003067210 */ /* 0x000fc80007fde0ff */
[----:B-1----:R-:W1:Y:S08]  /*c24f0*/  LDC R16, c[0x0][0x3b8] ;  /* 0x0000ee00ff107b82 */ /* 0x002e700000000800 */
[----:B------:R-:W0:Y:S01]  /*c2500*/  LDC R17, c[0x0][0x3b8] ;  /* 0x0000ee00ff117b82 */ /* 0x000e220000000800 */
[----:B---3--:R-:W-:-:S05]  /*c2510*/  PRMT R7, R12, 0x7770, RZ ;  /* 0x000077700c077816 */ /* 0x008fca00000000ff */
[----:B------:R3:W-:Y:S01]  /*c2520*/  @P3 STG.E.U8 desc[UR8][R4.64], R7 ;  /* 0x0000000704003986 */ /* 0x0007e2000c101108 */
[----:B--2---:R-:W-:Y:S01]  /*c2530*/  ISETP.LT.AND P3, PT, R15, UR4, !P0 ;  /* 0x000000040f007c0c */ /* 0x004fe2000c761270 */
[----:B------:R-:W2:Y:S02]  /*c2540*/  LDCU UR4, c[0x0][0x39c] ;  /* 0x00007380ff0477ac */ /* 0x000ea40008000800 */
[----:B------:R-:W2:Y:S01]  /*c2550*/  LDL.LU R15, [R1+0x37c0] ;  /* 0x0037c000010f7983 */ /* 0x000ea20000300800 */
[----:B---3--:R-:W-:Y:S01]  /*c2560*/  IMAD R5, R19, 0x2, R3 ;  /* 0x0000000213057824 */ /* 0x008fe200078e0203 */
[----:B------:R-:W-:Y:S01]  /*c2570*/  LEA.HI.X.SX32 R7, R3, R2, 0x1, P6 ;  /* 0x0000000203077211 */ /* 0x000fe200030f0eff */
[----:B------:R-:W3:Y:S01]  /*c2580*/  LDC R19, c[0x0][0x3b8] ;  /* 0x0000ee00ff137b82 */ /* 0x000ee20000000800 */
[----:B------:R-:W-:-:S05]  /*c2590*/  PRMT R3, R13, 0x7770, RZ ;  /* 0x000077700d037816 */ /* 0x000fca00000000ff */
[----:B------:R0:W-:Y:S01]  /*c25a0*/  @P2 STG.E.U8 desc[UR8][R6.64], R3 ;  /* 0x0000000306002986 */ /* 0x0001e2000c101108 */
[----:B-----5:R-:W-:Y:S01]  /*c25b0*/  ISETP.LT.AND P2, PT, R8, UR5, !P0 ;  /* 0x0000000508007c0c */ /* 0x020fe2000c741270 */
[----:B------:R-:W5:Y:S02]  /*c25c0*/  LDCU UR5, c[0x0][0x39c] ;  /* 0x00007380ff0577ac */ /* 0x000f640008000800 */
[----:B------:R-:W5:Y:S01]  /*c25d0*/  LDL.LU R8, [R1+0x37bc] ;  /* 0x0037bc0001087983 */ /* 0x000f620000300800 */
[----:B------:R-:W-:Y:S01]  /*c25e0*/  IADD3 R4, P6, PT, R5, R0, RZ ;  /* 0x0000000005047210 */ /* 0x000fe20007fde0ff */
[----:B0-----:R-:W-:-:S03]  /*c25f0*/  IMAD R3, R18, 0x2, R5 ;  /* 0x0000000212037824 */ /* 0x001fc600078e0205 */
[----:B------:R-:W-:Y:S01]  /*c2600*/  LEA.HI.X.SX32 R5, R5, R2, 0x1, P6 ;  /* 0x0000000205057211 */ /* 0x000fe200030f0eff */
[----:B------:R-:W0:Y:S01]  /*c2610*/  LDC R18, c[0x0][0x3b8] ;  /* 0x0000ee00ff127b82 */ /* 0x000e220000000800 */
[----:B----4-:R-:W-:Y:S02]  /*c2620*/  PRMT R7, R14, 0x7770, RZ ;  /* 0x000077700e077816 */ /* 0x010fe400000000ff */
[----:B------:R-:W-:-:S03]  /*c2630*/  IADD3 R6, P6, PT, R3, R0, RZ ;  /* 0x0000000003067210 */ /* 0x000fc60007fde0ff */
[----:B------:R1:W-:Y:S01]  /*c2640*/  @P5 STG.E.U8 desc[UR8][R4.64], R7 ;  /* 0x0000000704005986 */ /* 0x0003e2000c101108 */
[----:B------:R-:W-:Y:S01]  /*c2650*/  ISETP.LT.AND P5, PT, R9, UR6, !P0 ;  /* 0x0000000609007c0c */ /* 0x000fe2000c7a1270 */
[----:B------:R-:W4:Y:S02]  /*c2660*/  LDCU UR6, c[0x0][0x39c] ;  /* 0x00007380ff0677ac */ /* 0x000f240008000800 */
[----:B------:R-:W4:Y:S04]  /*c2670*/  LDL.LU R9, [R1+0x37b8] ;  /* 0x0037b80001097983 */ /* 0x000f280000300800 */
[----:B------:R-:W4:Y:S01]  /*c2680*/  LDL.LU R27, [R1+0x374] ;  /* 0x00037400011b7983 */ /* 0x000f220000300800 */
[----:B-1----:R-:W-:Y:S01]  /*c2690*/  IMAD R5, R16, 0x2, R3 ;  /* 0x0000000210057824 */ /* 0x002fe200078e0203 */
[----:B------:R-:W-:-:S02]  /*c26a0*/  LEA.HI.X.SX32 R7, R3, R2, 0x1, P6 ;  /* 0x0000000203077211 */ /* 0x000fc400030f0eff */
[----:B------:R-:W4:Y:S01]  /*c26b0*/  LDL.LU R28, [R1+0x378] ;  /* 0x00037800011c7983 */ /* 0x000f220000300800 */
[----:B------:R-:W1:Y:S01]  /*c26c0*/  LDC R16, c[0x0][0x3b8] ;  /* 0x0000ee00ff107b82 */ /* 0x000e620000000800 */
[----:B------:R-:W-:Y:S02]  /*c26d0*/  IADD3 R4, P6, PT, R5, R0, RZ ;  /* 0x0000000005047210 */ /* 0x000fe40007fde0ff */
[----:B--2---:R-:W-:-:S05]  /*c26e0*/  PRMT R3, R15, 0x7770, RZ ;  /* 0x000077700f037816 */ /* 0x004fca00000000ff */
[----:B------:R3:W-:Y:S01]  /*c26f0*/  @P4 STG.E.U8 desc[UR8][R6.64], R3 ;  /* 0x0000000306004986 */ /* 0x0007e2000c101108 */
[----:B------:R-:W-:Y:S01]  /*c2700*/  ISETP.LT.AND P4, PT, R10, UR4, !P0 ;  /* 0x000000040a007c0c */ /* 0x000fe2000c781270 */
[----:B------:R-:W2:Y:S02]  /*c2710*/  LDCU UR4, c[0x0][0x39c] ;  /* 0x00007380ff0477ac */ /* 0x000ea40008000800 */
[----:B------:R-:W2:Y:S04]  /*c2720*/  LDL.LU R10, [R1+0x37b4] ;  /* 0x0037b400010a7983 */ /* 0x000ea80000300800 */
[----:B------:R-:W2:Y:S01]  /*c2730*/  LDL.LU R29, [R1+0x37c] ;  /* 0x00037c00011d7983 */ /* 0x000ea20000300800 */
[----:B---3--:R-:W-:Y:S01]  /*c2740*/  IMAD R3, R19, 0x2, R5 ;  /* 0x0000000213037824 */ /* 0x008fe200078e0205 */
[----:B------:R-:W-:Y:S01]  /*c2750*/  LEA.HI.X.SX32 R5, R5, R2, 0x1, P6 ;  /* 0x0000000205057211 */ /* 0x000fe200030f0eff */
[----:B------:R-:W3:Y:S01]  /*c2760*/  LDC R19, c[0x0][0x3b8] ;  /* 0x0000ee00ff137b82 */ /* 0x000ee20000000800 */
[----:B-----5:R-:W-:-:S05]  /*c2770*/  PRMT R7, R8, 0x7770, RZ ;  /* 0x0000777008077816 */ /* 0x020fca00000000ff */
[----:B------:R0:W-:Y:S01]  /*c2780*/  @P3 STG.E.U8 desc[UR8][R4.64], R7 ;  /* 0x0000000704003986 */ /* 0x0001e2000c101108 */
[----:B------:R-:W-:Y:S01]  /*c2790*/  ISETP.LT.AND P3, PT, R11, UR5, !P0 ;  /* 0x000000050b007c0c */ /* 0x000fe2000c761270 */
[----:B------:R-:W5:Y:S02]  /*c27a0*/  LDCU UR5, c[0x0][0x39c] ;  /* 0x00007380ff0577ac */ /* 0x000f640008000800 */
[----:B------:R-:W3:Y:S01]  /*c27b0*/  LDL.LU R11, [R1+0x37b0] ;  /* 0x0037b000010b7983 */ /* 0x000ee20000300800 */
[----:B------:R-:W-:-:S03]  /*c27c0*/  IADD3 R6, P6, PT, R3, R0, RZ ;  /* 0x0000000003067210 */ /* 0x000fc60007fde0ff */
[----:B------:R-:W5:Y:S01]  /*c27d0*/  LDL.LU R26, [R1+0x380] ;  /* 0x00038000011a7983 */ /* 0x000f620000300800 */
[----:B0-----:R-:W-:Y:S01]  /*c27e0*/  IMAD R5, R18, 0x2, R3 ;  /* 0x0000000212057824 */ /* 0x001fe200078e0203 */
[----:B------:R-:W-:Y:S01]  /*c27f0*/  LEA.HI.X.SX32 R7, R3, R2, 0x1, P6 ;  /* 0x0000000203077211 */ /* 0x000fe200030f0eff */
[----:B------:R-:W0:Y:S01]  /*c2800*/  LDC R18, c[0x0][0x3b8] ;  /* 0x0000ee00ff127b82 */ /* 0x000e220000000800 */
[----:B----4-:R-:W-:Y:S02]  /*c2810*/  PRMT R3, R9, 0x7770, RZ ;  /* 0x0000777009037816 */ /* 0x010fe400000000ff */
[----:B------:R-:W-:-:S03]  /*c2820*/  IADD3 R4, P6, PT, R5, R0, RZ ;  /* 0x0000000005047210 */ /* 0x000fc60007fde0ff */
[----:B------:R4:W-:Y:S02]  /*c2830*/  @P2 STG.E.U8 desc[UR8][R6.64], R3 ;  /* 0x0000000306002986 */ /* 0x0009e4000c101108 */
[----:B----4-:R-:W-:Y:S01]  /*c2840*/  IMAD R3, R17, 0x2, R5 ;  /* 0x0000000211037824 */ /* 0x010fe200078e0205 */
[----:B------:R-:W-:Y:S01]  /*c2850*/  LEA.HI.X.SX32 R5, R5, R2, 0x1, P6 ;  /* 0x0000000205057211 */ /* 0x000fe200030f0eff */
[----:B------:R-:W4:Y:S03]  /*c2860*/  LDC R17, c[0x0][0x3b8] ;  /* 0x0000ee00ff117b82 */ /* 0x000f260000000800 */
[----:B------:R-:W-:Y:S02]  /*c2870*/  IADD3 R6, P6, PT, R3, R0, RZ ;  /* 0x0000000003067210 */ /* 0x000fe40007fde0ff */
[----:B--2---:R-:W-:Y:S01]  /*c2880*/  ISETP.LT.AND P2, PT, R27, UR4, !P0 ;  /* 0x000000041b007c0c */ /* 0x004fe2000c741270 */
[----:B------:R-:W2:Y:S01]  /*c2890*/  LDCU UR4, c[0x0][0x39c] ;  /* 0x00007380ff0477ac */ /* 0x000ea20008000800 */
[----:B------:R-:W4:Y:S01]  /*c28a0*/  LDL.LU R27, [R1+0x384] ;  /* 0x00038400011b7983 */ /* 0x000f220000300800 */
[----:B------:R-:W-:-:S05]  /*c28b0*/  PRMT R7, R10, 0x7770, RZ ;  /* 0x000077700a077816 */ /* 0x000fca00000000ff */
[----:B------:R1:W-:Y:S01]  /*c28c0*/  @P5 STG.E.U8 desc[UR8][R4.64], R7 ;  /* 0x0000000704005986 */ /* 0x0003e2000c101108 */
[----:B------:R-:W-:Y:S01]  /*c28d0*/  ISETP.LT.AND P5, PT, R28, UR6, !P0 ;  /* 0x000000061c007c0c */ /* 0x000fe2000c7a1270 */
[----:B------:R-:W0:Y:S02]  /*c28e0*/  LDCU UR6, c[0x0][0x39c] ;  /* 0x00007380ff0677ac */ /* 0x000e240008000800 */
[----:B------:R-:W4:Y:S01]  /*c28f0*/  LDL.LU R28, [R1+0x388] ;  /* 0x00038800011c7983 */ /* 0x000f220000300800 */
[----:B-1----:R-:W-:Y:S01]  /*c2900*/  IMAD R5, R16, 0x2, R3 ;  /* 0x0000000210057824 */ /* 0x002fe200078e0203 */
[----:B------:R-:W-:Y:S01]  /*c2910*/  LEA.HI.X.SX32 R7, R3, R2, 0x1, P6 ;  /* 0x0000000203077211 */ /* 0x000fe200030f0eff */
[----:B------:R-:W1:Y:S01]  /*c2920*/  LDC R16, c[0x0][0x3b8] ;  /* 0x0000ee00ff107b82 */ /* 0x000e620000000800 */
[----:B---3--:R-:W-:-:S05]  /*c2930*/  PRMT R3, R11, 0x7770, RZ ;  /* 0x000077700b037816 */ /* 0x008fca00000000ff */
[----:B------:R3:W-:Y:S01]  /*c2940*/  @P4 STG.E.U8 desc[UR8][R6.64], R3 ;  /* 0x0000000306004986 */ /* 0x0007e2000c101108 */
[----:B-----5:R-:W-:Y:S01]  /*c2950*/  ISETP.LT.AND P4, PT, R29, UR5, !P0 ;  /* 0x000000051d007c0c */ /* 0x020fe2000c781270 */
[----:B------:R-:W5:Y:S02]  /*c2960*/  LDCU UR5, c[0x0][0x39c] ;  /* 0x00007380ff0577ac */ /* 0x000f640008000800 */
[----:B------:R-:W4:Y:S01]  /*c2970*/  LDL.LU R29, [R1+0x38c] ;  /* 0x00038c00011d7983 */ /* 0x000f220000300800 */
[----:B------:R-:W-:Y:S01]  /*c2980*/  IADD3 R4, P6, PT, R5, R0, RZ ;  /* 0x0000000005047210 */ /* 0x000fe20007fde0ff */
[----:B---3--:R-:W-:-:S03]  /*c2990*/  IMAD R3, R19, 0x2, R5 ;  /* 0x0000000213037824 */ /* 0x008fc600078e0205 */
[----:B------:R-:W-:Y:S01]  /*c29a0*/  LEA.HI.X.SX32 R5, R5, R2, 0x1, P6 ;  /* 0x0000000205057211 */ /* 0x000fe200030f0eff */
[----:B------:R-:W3:Y:S01]  /*c29b0*/  LDC R19, c[0x0][0x3b8] ;  /* 0x0000ee00ff137b82 */ /* 0x000ee20000000800 */
[----:B------:R-:W-:Y:S02]  /*c29c0*/  PRMT R7, R12, 0x7771, RZ ;  /* 0x000077710c077816 */ /* 0x000fe400000000ff */
[----:B------:R-:W-:-:S03]  /*c29d0*/  IADD3 R6, P6, PT, R3, R0, RZ ;  /* 0x0000000003067210 */ /* 0x000fc60007fde0ff */
[----:B------:R0:W-:Y:S01]  /*c29e0*/  @P3 STG.E.U8 desc[UR8][R4.64], R7 ;  /* 0x0000000704003986 */ /* 0x0001e2000c101108 */
[----:B--2---:R-:W-:Y:S01]  /*c29f0*/  ISETP.LT.AND P3, PT, R26, UR4, !P0 ;  /* 0x000000041a007c0c */ /* 0x004fe2000c761270 */
[----:B------:R-:W2:Y:S02]  /*c2a00*/  LDCU UR4, c[0x0][0x39c] ;  /* 0x00007380ff0477ac */ /* 0x000ea40008000800 */
[----:B------:R-:W2:Y:S01]  /*c2a10*/  LDL.LU R26, [R1+0x390] ;  /* 0x00039000011a7983 */ /* 0x000ea20000300800 */
[----:B0-----:R-:W-:Y:S01]  /*c2a20*/  IMAD R5, R18, 0x2, R3 ;  /* 0x0000000212057824 */ /* 0x001fe200078e0203 */
[----:B------:R-:W-:Y:S01]  /*c2a30*/  LEA.HI.X.SX32 R7, R3, R2, 0x1, P6 ;  /* 0x0000000203077211 */ /* 0x000fe200030f0eff */
[----:B------:R-:W0:Y:S01]  /*c2a40*/  LDC R18, c[0x0][0x3b8] ;  /* 0x0000ee00ff127b82 */ /* 0x000e220000000800 */
        /* <DEDUP_REMOVED lines=8> */
[----:B------:R1:W-:Y:S01]  /*c2ad0*/  @P5 STG.E.U8 desc[UR8][R4.64], R7 ;  /* 0x0000000704005986 */ /* 0x0003e2000c101108 */
[----:B-----5:R-:W-:Y:S01]  /*c2ae0*/  ISETP.LT.AND P2, PT, R27, UR5, !P0 ;  /* 0x000000051b007c0c */ /* 0x020fe2000c741270 */
[----:B------:R-:W5:Y:S02]  /*c2af0*/  LDCU UR5, c[0x0][0x39c] ;  /* 0x00007380ff0577ac */ /* 0x000f640008000800 */
[----:B------:R-:W4:Y:S01]  /*c2b00*/  LDL.LU R27, [R1+0x394] ;  /* 0x00039400011b7983 */ /* 0x000f220000300800 */
[----:B-1----:R-:W-:Y:S01]  /*c2b10*/  IMAD R5, R16, 0x2, R3 ;  /* 0x0000000210057824 */ /* 0x002fe200078e0203 */
[----:B------:R-:W-:Y:S01]  /*c2b20*/  LEA.HI.X.SX32 R7, R3, R2, 0x1, P6 ;  /* 0x0000000203077211 */ /* 0x000fe200030f0eff */
[----:B------:R-:W1:Y:S01]  /*c2b30*/  LDC R16, c[0x0][0x3b8] ;  /* 0x0000ee00ff107b82 */ /* 0x000e620000000800 */
[----:B------:R-:W-:-:S05]  /*c2b40*/  PRMT R3, R15, 0x7771, RZ ;  /* 0x000077710f037816 */ /* 0x000fca00000000ff */
[----:B------:R3:W-:Y:S01]  /*c2b50*/  @P4 STG.E.U8 desc[UR8][R6.64], R3 ;  /* 0x0000000306004986 */ /* 0x0007e2000c101108 */
[----:B------:R-:W-:Y:S01]  /*c2b60*/  ISETP.LT.AND P5, PT, R28, UR6, !P0 ;  /* 0x000000061c007c0c */ /* 0x000fe2000c7a1270 */
[----:B---3--:R-:W-:Y:S02]  /*c2b70*/  IMAD R3, R19, 0x2, R5 ;  /* 0x0000000213037824 */ /* 0x008fe400078e0205 */
[----:B------:R-:W3:Y:S01]  /*c2b80*/  LDL.LU R28, [R1+0x398] ;  /* 0x00039800011c7983 */ /* 0x000ee20000300800 */
[----:B------:R-:W-:Y:S01]  /*c2b90*/  IADD3 R4, P6, PT, R5, R0, RZ ;  /* 0x0000000005047210 */ /* 0x000fe20007fde0ff */
[----:B------:R-:W3:Y:S01]  /*c2ba0*/  LDCU UR6, c[0x0][0x39c] ;  /* 0x00007380ff0677ac */ /* 0x000ee20008000800 */
[----:B------:R-:W-:Y:S01]  /*c2bb0*/  PRMT R7, R8, 0x7771, RZ ;  /* 0x0000777108077816 */ /* 0x000fe200000000ff */
[----:B------:R-:W1:Y:S01]  /*c2bc0*/  LDC R19, c[0x0][0x3b8] ;  /* 0x0000ee00ff137b82 */ /* 0x000e620000000800 */
[----:B--2---:R-:W-:Y:S01]  /*c2bd0*/  ISETP.LT.AND P4, PT, R29, UR4, !P0 ;  /* 0x000000041d007c0c */ /* 0x004fe2000c781270 */
[----:B------:R-:W2:Y:S01]  /*c2be0*/  LDCU UR4, c[0x0][0x39c] ;  /* 0x00007380ff0477ac */ /* 0x000ea20008000800 */
[----:B------:R-:W3:Y:S01]  /*c2bf0*/  LDL.LU R29, [R1+0x39c] ;  /* 0x00039c00011d7983 */ /* 0x000ee20000300800 */
[----:B------:R-:W-:-:S02]  /*c2c00*/  LEA.HI.X.SX32 R5, R5, R2, 0x1, P6 ;  /* 0x0000000205057211 */ /* 0x000fc400030f0eff */
[----:B------:R-:W-:-:S03]  /*c2c10*/  IADD3 R6, P6, PT, R3, R0, RZ ;  /* 0x0000000003067210 */ /* 0x000fc60007fde0ff */
[----:B------:R0:W-:Y:S02]  /*c2c20*/  @P3 STG.E.U8 desc[UR8][R4.64], R7 ;  /* 0x0000000704003986 */ /* 0x0001e4000c101108 */
[----:B0-----:R-:W-:Y:S01]  /*c2c30*/  IMAD R5, R18, 0x2, R3 ;  /* 0x0000000212057824 */ /* 0x001fe200078e0203 */
[----:B------:R-:W-:Y:S01]  /*c2c40*/  LEA.HI.X.SX32 R7, R3, R2, 0x1, P6 ;  /* 0x0000000203077211 */ /* 0x000fe200030f0eff */
[----:B------:R-:W0:Y:S01]  /*c2c50*/  LDC R18, c[0x0][0x3b8] ;  /* 0x0000ee00ff127b82 */ /* 0x000e220000000800 */
[----:B------:R-:W-:Y:S02]  /*c2c60*/  PRMT R3, R9, 0x7771, RZ ;  /* 0x0000777109037816 */ /* 0x000fe400000000ff */
[----:B-----5:R-:W-:Y:S01]  /*c2c70*/  ISETP.LT.AND P3, PT, R26, UR5, !P0 ;  /* 0x000000051a007c0c */ /* 0x020fe2000c761270 */
[----:B------:R-:W5:Y:S01]  /*c2c80*/  LDCU UR5, c[0x0][0x39c] ;  /* 0x00007380ff0577ac */ /* 0x000f620008000800 */
[----:B------:R-:W3:Y:S01]  /*c2c90*/  LDL.LU R26, [R1+0x3a0] ;  /* 0x0003a000011a7983 */ /* 0x000ee20000300800 */
        /* <DEDUP_REMOVED lines=8> */
[----:B-1----:R-:W-:Y:S01]  /*c2d20*/  IMAD R5, R16, 0x2, R3 ;  /* 0x0000000210057824 */ /* 0x002fe200078e0203 */
[----:B------:R-:W-:Y:S01]  /*c2d30*/  LEA.HI.X.SX32 R7, R3, R2, 0x1, P6 ;  /* 0x0000000203077211 */ /* 0x000fe200030f0eff */
[----:B------:R-:W1:Y:S01]  /*c2d40*/  LDC R16, c[0x0][0x3b8] ;  /* 0x0000ee00ff107b82 */ /* 0x000e620000000800 */
[----:B------:R-:W-:Y:S02]  /*c2d50*/  PRMT R3, R11, 0x7771, RZ ;  /* 0x000077710b037816 */ /* 0x000fe400000000ff */
[----:B--2---:R-:W-:Y:S01]  /*c2d60*/  ISETP.LT.AND P2, PT, R27, UR4, !P0 ;  /* 0x000000041b007c0c */ /* 0x004fe2000c741270 */
[----:B------:R-:W2:Y:S01]  /*c2d70*/  LDCU UR4, c[0x0][0x39c] ;  /* 0x00007380ff0477ac */ /* 0x000ea20008000800 */
[----:B------:R-:W4:Y:S04]  /*c2d80*/  LDL.LU R27, [R1+0x3a4] ;  /* 0x0003a400011b7983 */ /* 0x000f280000300800 */
[----:B------:R0:W-:Y:S01]  /*c2d90*/  @P4 STG.E.U8 desc[UR8][R6.64], R3 ;  /* 0x0000000306004986 */ /* 0x0001e2000c101108 */
[----:B---3--:R-:W-:Y:S01]  /*c2da0*/  ISETP.LT.AND P5, PT, R28, UR6, !P0 ;  /* 0x000000061c007c0c */ /* 0x008fe2000c7a1270 */
[----:B0-----:R-:W-:-:S02]  /*c2db0*/  IMAD R3, R19, 0x2, R5 ;  /* 0x0000000213037824 */ /* 0x001fc400078e0205 */
[----:B------:R-:W3:Y:S01]  /*c2dc0*/  LDL.LU R28, [R1+0x3a8] ;  /* 0x0003a800011c7983 */ /* 0x000ee20000300800 */
[----:B------:R-:W-:Y:S01]  /*c2dd0*/  IADD3 R4, P6, PT, R5, R0, RZ ;  /* 0x0000000005047210 */ /* 0x000fe20007fde0ff */
[----:B------:R-:W3:Y:S01]  /*c2de0*/  LDCU UR6, c[0x0][0x39c] ;  /* 0x00007380ff0677ac */ /* 0x000ee20008000800 */
[----:B------:R-:W-:Y:S01]  /*c2df0*/  PRMT R7, R12, 0x7772, RZ ;  /* 0x000077720c077816 */ /* 0x000fe200000000ff */
[----:B------:R-:W0:Y:S01]  /*c2e00*/  LDC R19, c[0x0][0x3b8] ;  /* 0x0000ee00ff137b82 */ /* 0x000e220000000800 */
[----:B-----5:R-:W-:Y:S01]  /*c2e10*/  ISETP.LT.AND P4, PT, R29, UR5, !P0 ;  /* 0x000000051d007c0c */ /* 0x020fe2000c781270 */
[----:B------:R-:W5:Y:S01]  /*c2e20*/  LDCU UR5, c[0x0][0x39c] ;  /* 0x00007380ff0577ac */ /* 0x000f620008000800 */
        /* <DEDUP_REMOVED lines=10> */
[----:B------:R-:W2:Y:S01]  /*c2ed0*/  LDL.LU R26, [R1+0x3b0] ;  /* 0x0003b000011a7983 */ /* 0x000ea20000300800 */
        /* <DEDUP_REMOVED lines=23> */
[----:B--2---:R-:W-:Y:S01]  /*c3050*/  ISETP.LT.AND P4, PT, R29, UR4, !P0 ;  /* 0x000000041d007c0c */ /* 0x004fe2000c781270 */
[----:B------:R-:W2:Y:S01]  /*c3060*/  LDCU UR4, c[0x0][0x39c] ;  /* 0x00007380ff0477ac */ /* 0x000ea20008000800 */
[----:B------:R-:W3:Y:S01]  /*c3070*/  LDL.LU R29, [R1+0x3bc] ;  /* 0x0003bc00011d7983 */ /* 0x000ee20000300800 */
[----:B------:R-:W-:Y:S02]  /*c3080*/  LEA.HI.X.SX32 R5, R5, R2, 0x1, P6 ;  /* 0x0000000205057211 */ /* 0x000fe400030f0eff */
[C---:B------:R-:W-:Y:S01]  /*c3090*/  IADD3 R6, P6, PT, R3.reuse, R0, RZ ;  /* 0x0000000003067210 */ /* 0x040fe20007fde0ff */
[----:B------:R-:W3:Y:S04]  /*c30a0*/  LDL.LU R23, [R1+0x3c0] ;  /* 0x0003c00001177983 */ /* 0x000ee80000300800 */
[----:B------:R1:W-:Y:S02]  /*c30b0*/  @P3 STG.E.U8 desc[UR8][R4.64], R7 ;  /* 0x0000000704003986 */ /* 0x0003e4000c101108 */
[----:B-1----:R-:W-:Y:S01]  /*c30c0*/  IMAD R5, R18, 0x2, R3 ;  /* 0x0000000212057824 */ /* 0x002fe200078e0203 */
[----:B------:R-:W-:Y:S01]  /*c30d0*/  LEA.HI.X.SX32 R7, R3, R2, 0x1, P6 ;  /* 0x0000000203077211 */ /* 0x000fe200030f0eff */
[----:B------:R-:W1:Y:S01]  /*c30e0*/  LDC R18, c[0x0][0x3b8] ;  /* 0x0000ee00ff127b82 */ /* 0x000e620000000800 */
[----:B------:R-:W-:-:S02]  /*c30f0*/  PRMT R3, R9, 0x7772, RZ ;  /* 0x0000777209037816 */ /* 0x000fc400000000ff */
[----:B-----5:R-:W-:Y:S01]  /*c3100*/  ISETP.LT.AND P3, PT, R26, UR5, !P0 ;  /* 0x000000051a007c0c */ /* 0x020fe2000c761270 */
[----:B------:R-:W5:Y:S01]  /*c3110*/  LDCU UR5, c[0x0][0x39c] ;  /* 0x00007380ff0577ac */ /* 0x000f620008000800 */
[----:B------:R-:W3:Y:S01]  /*c3120*/  LDL.LU R26, [R1+0x3c4] ;  /* 0x0003c400011a7983 */ /* 0x000ee20000300800 */
[----:B------:R-:W-:-:S03]  /*c3130*/  IADD3 R4, P6, PT, R5, R0, RZ ;  /* 0x0000000005047210 */ /* 0x000fc60007fde0ff */
[----:B------:R-:W3:Y:S04]  /*c3140*/  LDL.LU R25, [R1+0x3c8] ;  /* 0x0003c80001197983 */ /* 0x000ee80000300800 */
        /* <DEDUP_REMOVED lines=11> */
[----:B--2---:R-:W-:Y:S01]  /*c3200*/  ISETP.LT.AND P2, PT, R27, UR4, !P0 ;  /* 0x000000041b007c0c */ /* 0x004fe2000c741270 */
[----:B------:R-:W2:Y:S01]  /*c3210*/  LDCU UR4, c[0x0][0x39c] ;  /* 0x00007380ff0477ac */ /* 0x000ea20008000800 */
[----:B------:R-:W4:Y:S04]  /*c3220*/  LDL.LU R27, [R1+0x50] ;  /* 0x00005000011b7983 */ /* 0x000f280000300800 */
[----:B------:R0:W-:Y:S01]  /*c3230*/  @P4 STG.E.U8 desc[UR8][R6.64], R3 ;  /* 0x0000000306004986 */ /* 0x0001e2000c101108 */
[----:B---3--:R-:W-:Y:S01]  /*c3240*/  ISETP.LT.AND P5, PT, R28, UR6, !P0 ;  /* 0x000000061c007c0c */ /* 0x008fe2000c7a1270 */
[----:B------:R-:W3:Y:S02]  /*c3250*/  LDCU UR6, c[0x0][0x39c] ;  /* 0x00007380ff0677ac */ /* 0x000ee40008000800 */
[----:B------:R-:W4:Y:S01]  /*c3260*/  LDL.LU R28, [R1+0x3d0] ;  /* 0x0003d000011c7983 */ /* 0x000f220000300800 */
[----:B-----5:R-:W-:-:S02]  /*c3270*/  ISETP.LT.AND P4, PT, R29, UR5, !P0 ;  /* 0x000000051d007c0c */ /* 0x020fc4000c781270 */
[----:B------:R-:W-:Y:S01]  /*c3280*/  IADD3 R4, P6, PT, R5, R0, RZ ;  /* 0x0000000005047210 */ /* 0x000fe20007fde0ff */
[----:B------:R-:W5:Y:S01]  /*c3290*/  LDL.LU R29, [R1+0x3d4] ;  /* 0x0003d400011d7983 */ /* 0x000f620000300800 */
[----:B0-----:R-:W-:Y:S01]  /*c32a0*/  IMAD R3, R19, 0x2, R5 ;  /* 0x0000000213037824 */ /* 0x001fe200078e0205 */
[----:B------:R-:W0:Y:S01]  /*c32b0*/  LDCU UR5, c[0x0][0x39c] ;  /* 0x00007380ff0577ac */ /* 0x000e220008000800 */
[----:B------:R-:W-:Y:S01]  /*c32c0*/  LEA.HI.X.SX32 R5, R5, R2, 0x1, P6 ;  /* 0x0000000205057211 */ /* 0x000fe200030f0eff */
[----:B------:R-:W4:Y:S01]  /*c32d0*/  LDC R19, c[0x0][0x3b8] ;  /* 0x0000ee00ff137b82 */ /* 0x000f220000000800 */
[----:B------:R-:W-:Y:S02]  /*c32e0*/  PRMT R12, R12, 0x7773, RZ ;  /* 0x000077730c0c7816 */ /* 0x000fe400000000ff */
[----:B------:R-:W-:-:S03]  /*c32f0*/  IADD3 R6, P6, PT, R3, R0, RZ ;  /* 0x0000000003067210 */ /* 0x000fc60007fde0ff */
[----:B------:R1:W-:Y:S01]  /*c3300*/  @P3 STG.E.U8 desc[UR8][R4.64], R12 ;  /* 0x0000000c04003986 */ /* 0x0003e2000c101108 */
[----:B------:R-:W-:Y:S02]  /*c3310*/  LEA.HI.X.SX32 R7, R3, R2, 0x1, P6 ;  /* 0x0000000203077211 */ /* 0x000fe400030f0eff */
[----:B------:R-:W-:Y:S01]  /*c3320*/  PRMT R13, R13, 0x7773, RZ ;  /* 0x000077730d0d7816 */ /* 0x000fe200000000ff */
[----:B-1----:R-:W-:Y:S01]  /*c3330*/  IMAD R12, R18, 0x2, R3 ;  /* 0x00000002120c7824 */ /* 0x002fe200078e0203 */
[----:B------:R-:W-:-:S03]  /*c3340*/  PRMT R14, R14, 0x7773, RZ ;  /* 0x000077730e0e7816 */ /* 0x000fc600000000ff */
[----:B------:R-:W-:Y:S01]  /*c3350*/  @P2 STG.E.U8 desc[UR8][R6.64], R13 ;  /* 0x0000000d06002986 */ /* 0x000fe2000c101108 */
[----:B--2---:R-:W-:Y:S01]  /*c3360*/  ISETP.LT.AND P3, PT, R23, UR4, !P0 ;  /* 0x0000000417007c0c */ /* 0x004fe2000c761270 */
[----:B------:R-:W1:Y:S01]  /*c3370*/  LDCU UR4, c[0x0][0x39c] ;  /* 0x00007380ff0477ac */ /* 0x000e620008000800 */
[----:B------:R-:W-:Y:S01]  /*c3380*/  IADD3 R4, P6, PT, R12, R0, RZ ;  /* 0x000000000c047210 */ /* 0x000fe20007fde0ff */
[----:B------:R-:W2:Y:S01]  /*c3390*/  LDC R18, c[0x0][0x3b8] ;  /* 0x0000ee00ff127b82 */ /* 0x000ea20000000800 */
[----:B---3--:R-:W-:Y:S01]  /*c33a0*/  ISETP.LT.AND P2, PT, R26, UR6, !P0 ;  /* 0x000000061a007c0c */ /* 0x008fe2000c741270 */
[----:B------:R-:W3:Y:S01]  /*c33b0*/  LDCU UR6, c[0x0][0x39c] ;  /* 0x00007380ff0677ac */ /* 0x000ee20008000800 */
[----:B------:R-:W-:Y:S01]  /*c33c0*/  LEA.HI.X.SX32 R5, R12, R2, 0x1, P6 ;  /* 0x000000020c057211 */ /* 0x000fe200030f0eff */
[----:B----4-:R-:W-:Y:S01]  /*c33d0*/  IMAD R12, R17, 0x2, R12 ;  /* 0x00000002110c7824 */ /* 0x010fe200078e020c */
[----:B0-----:R-:W-:Y:S01]  /*c33e0*/  ISETP.LT.AND P6, PT, R25, UR5, !P0 ;  /* 0x0000000519007c0c */ /* 0x001fe2000c7c1270 */
[----:B------:R-:W3:Y:S01]  /*c33f0*/  LDL.LU R26, [R1+0x3d8] ;  /* 0x0003d800011a7983 */ /* 0x000ee20000300800 */
[----:B------:R-:W5:Y:S01]  /*c3400*/  LDCU UR5, c[0x0][0x39c] ;  /* 0x00007380ff0577ac */ /* 0x000f620008000800 */
[----:B------:R-:W-:Y:S01]  /*c3410*/  IMAD R3, R16, 0x2, R12 ;  /* 0x0000000210037824 */ /* 0x000fe200078e020c */
[----:B------:R-:W-:Y:S01]  /*c3420*/  PRMT R15, R15, 0x7773, RZ ;  /* 0x000077730f0f7816 */ /* 0x000fe200000000ff */
[----:B------:R0:W-:Y:S01]  /*c3430*/  @P5 STG.E.U8 desc[UR8][R4.64], R14 ;  /* 0x0000000e04005986 */ /* 0x0001e2000c101108 */
[----:B------:R-:W-:Y:S01]  /*c3440*/  PRMT R8, R8, 0x7773, RZ ;  /* 0x0000777308087816 */ /* 0x000fe200000000ff */
[----:B------:R-:W4:Y:S02]  /*c3450*/  LDC R17, c[0x0][0x3b8] ;  /* 0x0000ee00ff117b82 */ /* 0x000f240000000800 */
[----:B------:R-:W3:Y:S01]  /*c3460*/  LDL.LU R25, [R1+0x3dc] ;  /* 0x0003dc0001197983 */ /* 0x000ee20000300800 */
[----:B0-----:R-:W-:-:S04]  /*c3470*/  IADD3 R4, P5, PT, R12, R0, RZ ;  /* 0x000000000c047210 */ /* 0x001fc80007fbe0ff */
[----:B------:R-:W-:Y:S02]  /*c3480*/  LEA.HI.X.SX32 R5, R12, R2, 0x1, P5 ;  /* 0x000000020c057211 */ /* 0x000fe400028f0eff */
[----:B------:R-:W-:-:S04]  /*c3490*/  IADD3 R12, P5, PT, R3, R0, RZ ;  /* 0x00000000030c7210 */ /* 0x000fc80007fbe0ff */
[----:B------:R-:W-:Y:S01]  /*c34a0*/  LEA.HI.X.SX32 R13, R3, R2, 0x1, P5 ;  /* 0x00000002030d7211 */ /* 0x000fe200028f0eff */
[----:B------:R0:W-:Y:S04]  /*c34b0*/  @P4 STG.E.U8 desc[UR8][R4.64], R15 ;  /* 0x0000000f04004986 */ /* 0x0001e8000c101108 */
[----:B------:R0:W-:Y:S01]  /*c34c0*/  @P3 STG.E.U8 desc[UR8][R12.64], R8 ;  /* 0x000000080c003986 */ /* 0x0001e2000c101108 */
[----:B------:R-:W-:Y:S01]  /*c34d0*/  IMAD R16, R20, 0x2, R3 ;  /* 0x0000000214107824 */ /* 0x000fe200078e0203 */
[----:B------:R-:W-:Y:S01]  /*c34e0*/  PRMT R9, R9, 0x7773, RZ ;  /* 0x0000777309097816 */ /* 0x000fe200000000ff */
[----:B------:R-:W0:Y:S01]  /*c34f0*/  LDC R20, c[0x0][0x3b8] ;  /* 0x0000ee00ff147b82 */ /* 0x000e220000000800 */
[----:B------:R-:W0:Y:S01]  /*c3500*/  LDS.128 R4, [R27] ;  /* 0x000000001b047984 */ /* 0x000e220000000c00 */
[----:B-1----:R-:W-:Y:S01]  /*c3510*/  ISETP.LT.AND P4, PT, R28, UR4, !P0 ;  /* 0x000000041c007c0c */ /* 0x002fe2000c781270 */
[----:B------:R-:W1:Y:S02]  /*c3520*/  LDCU UR4, c[0x0][0x39c] ;  /* 0x00007380ff0477ac */ /* 0x000e640008000800 */
[----:B------:R-:W3:Y:S01]  /*c3530*/  LDL.LU R28, [R1+0x3e8] ;  /* 0x0003e800011c7983 */ /* 0x000ee20000300800 */
[----:B-----5:R-:W-:Y:S01]  /*c3540*/  ISETP.LT.AND P3, PT, R29, UR5, !P0 ;  /* 0x000000051d007c0c */ /* 0x020fe2000c761270 */
[----:B------:R-:W5:Y:S02]  /*c3550*/  LDCU UR5, c[0x0][0x39c] ;  /* 0x00007380ff0577ac */ /* 0x000f640008000800 */
[----:B------:R-:W3:Y:S01]  /*c3560*/  LDL.LU R29, [R1+0x3ec] ;  /* 0x0003ec00011d7983 */ /* 0x000ee20000300800 */
[----:B------:R-:W-:-:S04]  /*c3570*/  IADD3 R14, P5, PT, R16, R0, RZ ;  /* 0x00000000100e7210 */ /* 0x000fc80007fbe0ff */
[----:B0-----:R-:W-:Y:S01]  /*c3580*/  LEA.HI.X.SX32 R15, R16, R2, 0x1, P5 ;  /* 0x00000002100f7211 */ /* 0x001fe200028f0eff */
[----:B------:R-:W-:Y:S01]  /*c3590*/  IMAD R16, R19, 0x2, R16 ;  /* 0x0000000213107824 */ /* 0x000fe200078e0210 */
[----:B------:R-:W-:Y:S01]  /*c35a0*/  PRMT R12, R10, 0x7773, RZ ;  /* 0x000077730a0c7816 */ /* 0x000fe200000000ff */
[----:B------:R-:W0:Y:S02]  /*c35b0*/  LDC R19, c[0x0][0x3b8] ;  /* 0x0000ee00ff137b82 */ /* 0x000e240000000800 */
[----:B------:R1:W-:Y:S01]  /*c35c0*/  @P2 STG.E.U8 desc[UR8][R14.64], R9 ;  /* 0x000000090e002986 */ /* 0x0003e2000c101108 */
[----:B------:R-:W-:Y:S01]  /*c35d0*/  IADD3 R8, P2, PT, R16, R0, RZ ;  /* 0x0000000010087210 */ /* 0x000fe20007f5e0ff */
[----:B--2---:R-:W-:Y:S01]  /*c35e0*/  IMAD R3, R18, 0x2, R16 ;  /* 0x0000000212037824 */ /* 0x004fe200078e0210 */
[----:B------:R-:W-:-:S03]  /*c35f0*/  PRMT R13, R11, 0x7773, RZ ;  /* 0x000077730b0d7816 */ /* 0x000fc600000000ff */
[----:B------:R-:W2:Y:S01]  /*c3600*/  LDC R18, c[0x0][0x3b8] ;  /* 0x0000ee00ff127b82 */ /* 0x000ea20000000800 */
[----:B-1----:R-:W-:Y:S02]  /*c3610*/  LEA.HI.X.SX32 R9, R16, R2, 0x1, P2 ;  /* 0x0000000210097211 */ /* 0x002fe400010f0eff */
[----:B------:R-:W-:-:S05]  /*c3620*/  IADD3 R10, P2, PT, R3, R0, RZ ;  /* 0x00000000030a7210 */ /* 0x000fca0007f5e0ff */
[----:B------:R-:W1:Y:S01]  /*c3630*/  LDC R16, c[0x0][0x3b8] ;  /* 0x0000ee00ff107b82 */ /* 0x000e620000000800 */
[----:B------:R-:W-:Y:S01]  /*c3640*/  LEA.HI.X.SX32 R11, R3, R2, 0x1, P2 ;  /* 0x00000002030b7211 */ /* 0x000fe200010f0eff */
[----:B----4-:R-:W-:Y:S01]  /*c3650*/  IMAD R3, R17, 0x2, R3 ;  /* 0x0000000211037824 */ /* 0x010fe200078e0203 */
[----:B---3--:R-:W-:Y:S01]  /*c3660*/  ISETP.LT.AND P5, PT, R26, UR6, !P0 ;  /* 0x000000061a007c0c */ /* 0x008fe2000c7a1270 */
[----:B------:R-:W3:Y:S01]  /*c3670*/  LDCU UR6, c[0x0][0x39c] ;  /* 0x00007380ff0677ac */ /* 0x000ee20008000800 */
[----:B------:R-:W4:Y:S04]  /*c3680*/  LDL.LU R26, [R1+0x3f0] ;  /* 0x0003f000011a7983 */ /* 0x000f280000300800 */
[----:B------:R5:W-:Y:S01]  /*c3690*/  @P6 STG.E.U8 desc[UR8][R8.64], R12 ;  /* 0x0000000c08006986 */ /* 0x000be2000c101108 */
[----:B------:R-:W-:Y:S01]  /*c36a0*/  IMAD R15, R20, 0x2, R3 ;  /* 0x00000002140f7824 */ /* 0x000fe200078e0203 */
[----:B------:R-:W0:Y:S02]  /*c36b0*/  LDC R17, c[0x0][0x3b8] ;  /* 0x0000ee00ff117b82 */ /* 0x000e240000000800 */
[----:B------:R-:W-:Y:S04]  /*c36c0*/  @P4 STG.E.U8 desc[UR8][R10.64], R13 ;  /* 0x0000000d0a004986 */ /* 0x000fe8000c101108 */
[----:B------:R5:W0:Y:S01]  /*c36d0*/  LDS.128 R8, [R27+0x400] ;  /* 0x000400001b087984 */ /* 0x000a220000000c00 */
[----:B------:R-:W-:Y:S01]  /*c36e0*/  ISETP.LT.AND P2, PT, R25, UR4, !P0 ;  /* 0x0000000419007c0c */ /* 0x000fe2000c741270 */
[----:B------:R-:W4:Y:S01]  /*c36f0*/  LDCU UR4, c[0x0][0x39c] ;  /* 0x00007380ff0477ac */ /* 0x000f220008000800 */
[----:B------:R-:W-:Y:S01]  /*c3700*/  PRMT R23, R6, 0x7772, RZ ;  /* 0x0000777206177816 */ /* 0x000fe200000000ff */
[----:B------:R-:W0:Y:S01]  /*c3710*/  LDC R20, c[0x0][0x3b8] ;  /* 0x0000ee00ff147b82 */ /* 0x000e220000000800 */
[C---:B-----5:R-:W-:Y:S01]  /*c3720*/  IADD3 R12, P6, PT, R3.reuse, R0, RZ ;  /* 0x00000000030c7210 */ /* 0x060fe20007fde0ff */
[----:B------:R-:W5:Y:S03]  /*c3730*/  LDL.LU R27, [R1+0x3f4] ;  /* 0x0003f400011b7983 */ /* 0x000f660000300800 */
[----:B------:R-:W-:-:S02]  /*c3740*/  LEA.HI.X.SX32 R13, R3, R2, 0x1, P6 ;  /* 0x00000002030d7211 */ /* 0x000fc400030f0eff */
[----:B------:R-:W-:-:S05]  /*c3750*/  PRMT R3, R4, 0x7770, RZ ;  /* 0x0000777004037816 */ /* 0x000fca00000000ff */
[----:B------:R0:W-:Y:S01]  /*c3760*/  @P3 STG.E.U8 desc[UR8][R12.64], R3 ;  /* 0x000000030c003986 */ /* 0x0001e2000c101108 */
[----:B------:R-:W-:Y:S01]  /*c3770*/  ISETP.LT.AND P4, PT, R28, UR5, !P0 ;  /* 0x000000051c007c0c */ /* 0x000fe2000c781270 */
[----:B0-----:R-:W-:Y:S02]  /*c3780*/  IMAD R3, R19, 0x2, R15 ;  /* 0x0000000213037824 */ /* 0x001fe400078e020f */
[----:B------:R-:W5:Y:S01]  /*c3790*/  LDL.LU R28, [R1+0x3f8] ;  /* 0x0003f800011c7983 */ /* 0x000f620000300800 */
[----:B------:R-:W-:Y:S01]  /*c37a0*/  IADD3 R14, P6, PT, R15, R0, RZ ;  /* 0x000000000f0e7210 */ /* 0x000fe20007fde0ff */
[----:B------:R-:W5:Y:S01]  /*c37b0*/  LDCU UR5, c[0x0][0x39c] ;  /* 0x00007380ff0577ac */ /* 0x000f620008000800 */
[----:B------:R-:W-:Y:S01]  /*c37c0*/  PRMT R13, R5, 0x7770, RZ ;  /* 0x00007770050d7816 */ /* 0x000fe200000000ff */
[----:B------:R-:W0:Y:S01]  /*c37d0*/  LDC R19, c[0x0][0x3b8] ;  /* 0x0000ee00ff137b82 */ /* 0x000e220000000800 */
[----:B---3--:R-:W-:Y:S01]  /*c37e0*/  ISETP.LT.AND P3, PT, R29, UR6, !P0 ;  /* 0x000000061d007c0c */ /* 0x008fe2000c761270 */
[----:B------:R-:W3:Y:S01]  /*c37f0*/  LDCU UR6, c[0x0][0x39c] ;  /* 0x00007380ff0677ac */ /* 0x000ee20008000800 */
[----:B------:R-:W3:Y:S01]  /*c3800*/  LDL.LU R29, [R1+0x3fc] ;  /* 0x0003fc00011d7983 */ /* 0x000ee20000300800 */
[----:B------:R-:W-:-:S02]  /*c3810*/  LEA.HI.X.SX32 R15, R15, R2, 0x1, P6 ;  /* 0x000000020f0f7211 */ /* 0x000fc400030f0eff */
        /* <DEDUP_REMOVED lines=9> */
[----:B------:R-:W4:Y:S02]  /*c38b0*/  LDCU UR4, c[0x0][0x39c] ;  /* 0x00007380ff0477ac */ /* 0x000f240008000800 */
[----:B------:R-:W2:Y:S01]  /*c38c0*/  LDL.LU R26, [R1+0x400] ;  /* 0x00040000011a7983 */ /* 0x000ea20000300800 */
[----:B0-----:R-:W-:Y:S01]  /*c38d0*/  IMAD R3, R17, 0x2, R15 ;  /* 0x0000000211037824 */ /* 0x001fe200078e020f */
[----:B------:R-:W-:Y:S01]  /*c38e0*/  LEA.HI.X.SX32 R15, R15, R2, 0x1, P6 ;  /* 0x000000020f0f7211 */ /* 0x000fe200030f0eff */
[----:B------:R-:W0:Y:S01]  /*c38f0*/  LDC R17, c[0x0][0x3b8] ;  /* 0x0000ee00ff117b82 */ /* 0x000e220000000800 */
[----:B------:R-:W-:Y:S02]  /*c3900*/  PRMT R13, R7, 0x7770, RZ ;  /* 0x00007770070d7816 */ /* 0x000fe400000000ff */
[----:B------:R-:W-:-:S03]  /*c3910*/  IADD3 R12, P6, PT, R3, R0, RZ ;  /* 0x00000000030c7210 */ /* 0x000fc60007fde0ff */
[----:B------:R1:W-:Y:S01]  /*c3920*/  @P4 STG.E.U8 desc[UR8][R14.64], R13 ;  /* 0x0000000d0e004986 */ /* 0x0003e2000c101108 */
[----:B-----5:R-:W-:Y:S01]  /*c3930*/  ISETP.LT.AND P2, PT, R27, UR5, !P0 ;  /* 0x000000051b007c0c */ /* 0x020fe2000c741270 */
[----:B------:R-:W5:Y:S02]  /*c3940*/  LDCU UR5, c[0x0][0x39c] ;  /* 0x00007380ff0577ac */ /* 0x000f640008000800 */
[----:B------:R-:W2:Y:S01]  /*c3950*/  LDL.LU R27, [R1+0x404] ;  /* 0x00040400011b7983 */ /* 0x000ea20000300800 */
[----:B-1----:R-:W-:Y:S01]  /*c3960*/  IMAD R15, R16, 0x2, R3 ;  /* 0x00000002100f7824 */ /* 0x002fe200078e0203 */
[----:B------:R-:W-:Y:S01]  /*c3970*/  LEA.HI.X.SX32 R13, R3, R2, 0x1, P6 ;  /* 0x00000002030d7211 */ /* 0x000fe200030f0eff */
[----:B------:R-:W1:Y:S01]  /*c3980*/  LDC R16, c[0x0][0x3b8] ;  /* 0x0000ee00ff107b82 */ /* 0x000e620000000800 */
[----:B------:R-:W-:-:S05]  /*c3990*/  PRMT R3, R8, 0x7770, RZ ;  /* 0x0000777008037816 */ /* 0x000fca00000000ff */
[----:B------:R0:W-:Y:S01]  /*c39a0*/  @P3 STG.E.U8 desc[UR8][R12.64], R3 ;  /* 0x000000030c003986 */ /* 0x0001e2000c101108 */
[----:B---3--:R-:W-:Y:S01]  /*c39b0*/  ISETP.LT.AND P4, PT, R28, UR6, !P0 ;  /* 0x000000061c007c0c */ /* 0x008fe2000c781270 */
[----:B0-----:R-:W-:Y:S02]  /*c39c0*/  IMAD R3, R19, 0x2, R15 ;  /* 0x0000000213037824 */ /* 0x001fe400078e020f */
[----:B------:R-:W3:Y:S01]  /*c39d0*/  LDL.LU R28, [R1+0x408] ;  /* 0x00040800011c7983 */ /* 0x000ee20000300800 */
[----:B------:R-:W-:Y:S01]  /*c39e0*/  IADD3 R14, P6, PT, R15, R0, RZ ;  /* 0x000000000f0e7210 */ /* 0x000fe20007fde0ff */
[----:B------:R-:W3:Y:S01]  /*c39f0*/  LDCU UR6, c[0x0][0x39c] ;  /* 0x00007380ff0677ac */ /* 0x000ee20008000800 */
[----:B------:R-:W-:Y:S01]  /*c3a00*/  PRMT R13, R9, 0x7770, RZ ;  /* 0x00007770090d7816 */ /* 0x000fe200000000ff */
[----:B------:R-:W0:Y:S01]  /*c3a10*/  LDC R19, c[0x0][0x3b8] ;  /* 0x0000ee00ff137b82 */ /* 0x000e220000000800 */
[----:B----4-:R-:W-:Y:S01]  /*c3a20*/  ISETP.LT.AND P3, PT, R29, UR4, !P0 ;  /* 0x000000041d007c0c */ /* 0x010fe2000c761270 */
[----:B------:R-:W4:Y:S01]  /*c3a30*/  LDCU UR4, c[0x0][0x39c] ;  /* 0x00007380ff0477ac */ /* 0x000f220008000800 */
        /* <DEDUP_REMOVED lines=10> */
[----:B-----5:R-:W-:Y:S01]  /*c3ae0*/  ISETP.LT.AND P5, PT, R26, UR5, !P0 ;  /* 0x000000051a007c0c */ /* 0x020fe2000c7a1270 */
[----:B------:R-:W5:Y:S02]  /*c3af0*/  LDCU UR5, c[0x0][0x39c] ;  /* 0x00007380ff0577ac */ /* 0x000f640008000800 */
[----:B------:R-:W2:Y:S01]  /*c3b00*/  LDL.LU R26, [R1+0x410] ;  /* 0x00041000011a7983 */ /* 0x000ea20000300800 */
[----:B0-----:R-:W-:Y:S01]  /*c3b10*/  IMAD R3, R17, 0x2, R15 ;  /* 0x0000000211037824 */ /* 0x001fe200078e020f */
[----:B------:R-:W-:Y:S01]  /*c3b20*/  LEA.HI.X.SX32 R15, R15, R2, 0x1, P6 ;  /* 0x000000020f0f7211 */ /* 0x000fe200030f0eff */
[----:B------:R-:W0:Y:S01]  /*c3b30*/  LDC R17, c[0x0][0x3b8] ;  /* 0x0000ee00ff117b82 */ /* 0x000e220000000800 */
[----:B------:R-:W-:Y:S02]  /*c3b40*/  PRMT R13, R11, 0x7770, RZ ;  /* 0x000077700b0d7816 */ /* 0x000fe400000000ff */
[----:B------:R-:W-:-:S03]  /*c3b50*/  IADD3 R12, P6, PT, R3, R0, RZ ;  /* 0x00000000030c7210 */ /* 0x000fc60007fde0ff */
[----:B------:R1:W-:Y:S01]  /*c3b60*/  @P4 STG.E.U8 desc[UR8][R14.64], R13 ;  /* 0x0000000d0e004986 */ /* 0x0003e2000c101108 */
[----:B----4-:R-:W-:Y:S01]  /*c3b70*/  ISETP.LT.AND P2, PT, R27, UR4, !P0 ;  /* 0x000000041b007c0c */ /* 0x010fe2000c741270 */
[----:B------:R-:W4:Y:S02]  /*c3b80*/  LDCU UR4, c[0x0][0x39c] ;  /* 0x00007380ff0477ac */ /* 0x000f240008000800 */
        /* <DEDUP_REMOVED lines=53> */
[C---:B------:R-:W-:Y:S01]  /*c3ee0*/  IADD3 R12, P6, PT, R3.reuse, R0, RZ ;  /* 0x00000000030c7210 */ /* 0x040fe20007fde0ff */
[----:B------:R-:W3:Y:S04]  /*c3ef0*/  LDL.LU R24, [R1+0x430] ;  /* 0x0004300001187983 */ /* 0x000ee80000300800 */
[----:B------:R2:W-:Y:S02]  /*c3f00*/  @P5 STG.E.U8 desc[UR8][R14.64], R13 ;  /* 0x0000000d0e005986 */ /* 0x0005e4000c101108 */
[----:B--2---:R-:W-:Y:S01]  /*c3f10*/  IMAD R15, R18, 0x2, R3 ;  /* 0x00000002120f7824 */ /* 0x004fe200078e0203 */
[----:B------:R-:W-:Y:S01]  /*c3f20*/  LEA.HI.X.SX32 R13, R3, R2, 0x1, P6 ;  /* 0x00000002030d7211 */ /* 0x000fe200030f0eff */
[----:B------:R-:W2:Y:S01]  /*c3f30*/  LDC R18, c[0x0][0x3b8] ;  /* 0x0000ee00ff127b82 */ /* 0x000ea20000000800 */
[----:B------:R-:W-:-:S02]  /*c3f40*/  PRMT R3, R10, 0x7771, RZ ;  /* 0x000077710a037816 */ /* 0x000fc400000000ff */
        /* <DEDUP_REMOVED lines=20> */
[----:B------:R-:W-:Y:S02]  /*c4090*/  IMAD R19, R19, 0x2, R15 ;  /* 0x0000000213137824 */ /* 0x000fe400078e020f */
[----:B------:R-:W3:Y:S01]  /*c40a0*/  LDL.LU R28, [R1+0x43c] ;  /* 0x00043c00011c7983 */ /* 0x000ee20000300800 */
[----:B------:R-:W-:Y:S01]  /*c40b0*/  IADD3 R14, P6, PT, R15, R0, RZ ;  /* 0x000000000f0e7210 */ /* 0x000fe20007fde0ff */
[----:B------:R-:W1:Y:S01]  /*c40c0*/  LDCU UR6, c[0x0][0x39c] ;  /* 0x00007380ff0677ac */ /* 0x000e620008000800 */
[----:B------:R-:W-:Y:S01]  /*c40d0*/  PRMT R25, R5, 0x7772, RZ ;  /* 0x0000777205197816 */ /* 0x000fe200000000ff */
[----:B0-----:R-:W0:Y:S01]  /*c40e0*/  LDC R3, c[0x0][0x3b8] ;  /* 0x0000ee00ff037b82 */ /* 0x001e220000000800 */
[----:B-----5:R-:W-:Y:S01]  /*c40f0*/  ISETP.LT.AND P3, PT, R29, UR5, !P0 ;  /* 0x000000051d007c0c */ /* 0x020fe2000c761270 */
[----:B------:R-:W5:Y:S01]  /*c4100*/  LDCU UR5, c[0x0][0x39c] ;  /* 0x00007380ff0577ac */ /* 0x000f620008000800 */
[----:B------:R-:W3:Y:S01]  /*c4110*/  LDL.LU R29, [R1+0x440] ;  /* 0x00044000011d7983 */ /* 0x000ee20000300800 */
[----:B------:R-:W-:-:S02]  /*c4120*/  LEA.HI.X.SX32 R15, R15, R2, 0x1, P6 ;  /* 0x000000020f0f7211 */ /* 0x000fc400030f0eff */
[C---:B------:R-:W-:Y:S01]  /*c4130*/  IADD3 R12, P6, PT, R19.reuse, R0, RZ ;  /* 0x00000000130c7210 */ /* 0x040fe20007fde0ff */
[----:B--2---:R-:W-:Y:S02]  /*c4140*/  IMAD R21, R18, 0x2, R19 ;  /* 0x0000000212157824 */ /* 0x004fe400078e0213 */
[----:B------:R2:W-:Y:S01]  /*c4150*/  @P5 STG.E.U8 desc[UR8][R14.64], R25 ;  /* 0x000000190e005986 */ /* 0x0005e2000c101108 */
[----:B------:R-:W-:Y:S01]  /*c4160*/  LEA.HI.X.SX32 R13, R19, R2, 0x1, P6 ;  /* 0x00000002130d7211 */ /* 0x000fe200030f0eff */
[----:B-1----:R-:W-:Y:S01]  /*c4170*/  IMAD R19, R16, 0x2, R21 ;  /* 0x0000000210137824 */ /* 0x002fe200078e0215 */
[----:B----4-:R-:W-:Y:S01]  /*c4180*/  ISETP.LT.AND P5, PT, R24, UR4, !P0 ;  /* 0x0000000418007c0c */ /* 0x010fe2000c7a1270 */
[----:B------:R-:W3:Y:S01]  /*c4190*/  LDCU UR4, c[0x0][0x39c] ;  /* 0x00007380ff0477ac */ /* 0x000ee20008000800 */
[----:B------:R-:W4:Y:S01]  /*c41a0*/  LDL.LU R24, [R1+0x444] ;  /* 0x0004440001187983 */ /* 0x000f220000300800 */
[----:B------:R-:W1:Y:S03]  /*c41b0*/  LDC R18, c[0x0][0x3b8] ;  /* 0x0000ee00ff127b82 */ /* 0x000e660000000800 */
[----:B------:R2:W-:Y:S02]  /*c41c0*/  @P2 STG.E.U8 desc[UR8][R12.64], R23 ;  /* 0x000000170c002986 */ /* 0x0005e4000c101108 */
[----:B--2---:R-:W-:Y:S01]  /*c41d0*/  IADD3 R14, P6, PT, R21, R0, RZ ;  /* 0x00000000150e7210 */ /* 0x004fe20007fde0ff */
[----:B------:R-:W-:Y:S01]  /*c41e0*/  IMAD R17, R17, 0x2, R19 ;  /* 0x0000000211117824 */ /* 0x000fe200078e0213 */
[----:B------:R-:W-:Y:S01]  /*c41f0*/  PRMT R25, R8, 0x7772, RZ ;  /* 0x0000777208197816 */ /* 0x000fe200000000ff */
[----:B------:R-:W2:Y:S01]  /*c4200*/  LDC R16, c[0x0][0x3b8] ;  /* 0x0000ee00ff107b82 */ /* 0x000ea20000000800 */
[----:B------:R-:W-:-:S02]  /*c4210*/  LEA.HI.X.SX32 R15, R21, R2, 0x1, P6 ;  /* 0x00000002150f7211 */ /* 0x000fc400030f0eff */
[----:B------:R-:W-:Y:S02]  /*c4220*/  PRMT R21, R7, 0x7772, RZ ;  /* 0x0000777207157816 */ /* 0x000fe400000000ff */
[C---:B------:R-:W-:Y:S02]  /*c4230*/  IADD3 R12, P6, PT, R19.reuse, R0, RZ ;  /* 0x00000000130c7210 */ /* 0x040fe40007fde0ff */
[----:B-----5:R-:W-:Y:S01]  /*c4240*/  ISETP.LT.AND P2, PT, R26, UR5, !P0 ;  /* 0x000000051a007c0c */ /* 0x020fe2000c741270 */
[----:B------:R-:W5:Y:S01]  /*c4250*/  LDCU UR5, c[0x0][0x39c] ;  /* 0x00007380ff0577ac */ /* 0x000f620008000800 */
[----:B------:R0:W-:Y:S01]  /*c4260*/  @P4 STG.E.U8 desc[UR8][R14.64], R21 ;  /* 0x000000150e004986 */ /* 0x0001e2000c101108 */
[----:B------:R-:W-:-:S03]  /*c4270*/  LEA.HI.X.SX32 R13, R19, R2, 0x1, P6 ;  /* 0x00000002130d7211 */ /* 0x000fc600030f0eff */
[----:B------:R-:W4:Y:S01]  /*c4280*/  LDL.LU R26, [R1+0x3cc] ;  /* 0x0003cc00011a7983 */ /* 0x000f220000300800 */
[----:B------:R-:W-:Y:S02]  /*c4290*/  PRMT R23, R9, 0x7772, RZ ;  /* 0x0000777209177816 */ /* 0x000fe400000000ff */
[----:B0-----:R-:W-:-:S04]  /*c42a0*/  IADD3 R14, P6, PT, R17, R0, RZ ;  /* 0x00000000110e7210 */ /* 0x001fc80007fde0ff */
[----:B------:R-:W-:Y:S02]  /*c42b0*/  LEA.HI.X.SX32 R15, R17, R2, 0x1, P6 ;  /* 0x00000002110f7211 */ /* 0x000fe400030f0eff */
[----:B------:R-:W-:Y:S01]  /*c42c0*/  ISETP.LT.AND P4, PT, R27, UR6, !P0 ;  /* 0x000000061b007c0c */ /* 0x000fe2000c781270 */
[----:B------:R0:W-:Y:S01]  /*c42d0*/  @P3 STG.E.U8 desc[UR8][R12.64], R25 ;  /* 0x000000190c003986 */ /* 0x0001e2000c101108 */
[----:B------:R-:W-:Y:S01]  /*c42e0*/  IMAD R19, R3, 0x2, R17 ;  /* 0x0000000203137824 */ /* 0x000fe200078e0211 */
[----:B------:R-:W4:Y:S01]  /*c42f0*/  LDCU UR6, c[0x0][0x39c] ;  /* 0x00007380ff0677ac */ /* 0x000f220008000800 */
[----:B------:R-:W0:Y:S01]  /*c4300*/  LDC R3, c[0x0][0x3b8] ;  /* 0x0000ee00ff037b82 */ /* 0x000e220000000800 */
[----:B------:R-:W4:Y:S04]  /*c4310*/  LDL.LU R27, [R1+0x3e0] ;  /* 0x0003e000011b7983 */ /* 0x000f280000300800 */
[----:B------:R0:W-:Y:S01]  /*c4320*/  @P5 STG.E.U8 desc[UR8][R14.64], R23 ;  /* 0x000000170e005986 */ /* 0x0001e2000c101108 */
[----:B---3--:R-:W-:Y:S01]  /*c4330*/  ISETP.LT.AND P3, PT, R28, UR4, !P0 ;  /* 0x000000041c007c0c */ /* 0x008fe2000c761270 */
[----:B--2---:R-:W-:-:S02]  /*c4340*/  IMAD R21, R16, 0x2, R19 ;  /* 0x0000000210157824 */ /* 0x004fc400078e0213 */
[----:B------:R-:W2:Y:S01]  /*c4350*/  LDL.LU R28, [R1+0x3e4] ;  /* 0x0003e400011c7983 */ /* 0x000ea20000300800 */
[----:B0-----:R-:W-:Y:S01]  /*c4360*/  IADD3 R12, P6, PT, R19, R0, RZ ;  /* 0x00000000130c7210 */ /* 0x001fe20007fde0ff */
[----:B------:R-:W0:Y:S01]  /*c4370*/  LDCU UR4, c[0x0][0x39c] ;  /* 0x00007380ff0477ac */ /* 0x000e220008000800 */
[----:B-----5:R-:W-:Y:S01]  /*c4380*/  ISETP.LT.AND P5, PT, R29, UR5, !P0 ;  /* 0x000000051d007c0c */ /* 0x020fe2000c7a1270 */
[----:B------:R-:W3:Y:S01]  /*c4390*/  LDCU UR5, c[0x0][0x39c] ;  /* 0x00007380ff0577ac */ /* 0x000ee20008000800 */
[----:B------:R-:W5:Y:S01]  /*c43a0*/  LDL.LU R29, [R1+0x2d0] ;  /* 0x0002d000011d7983 */ /* 0x000f620000300800 */
[----:B------:R-:W-:Y:S02]  /*c43b0*/  LEA.HI.X.SX32 R13, R19, R2, 0x1, P6 ;  /* 0x00000002130d7211 */ /* 0x000fe400030f0eff */
[----:B------:R-:W0:Y:S01]  /*c43c0*/  LDC R19, c[0x0][0x3b8] ;  /* 0x0000ee00ff137b82 */ /* 0x000e220000000800 */
[----:B------:R-:W-:-:S04]  /*c43d0*/  IADD3 R16, P6, PT, R21, R0, RZ ;  /* 0x0000000015107210 */ /* 0x000fc80007fde0ff */
[----:B------:R-:W-:Y:S01]  /*c43e0*/  LEA.HI.X.SX32 R17, R21, R2, 0x1, P6 ;  /* 0x0000000215117211 */ /* 0x000fe200030f0eff */
[----:B-1----:R-:W-:Y:S01]  /*c43f0*/  IMAD R21, R18, 0x2, R21 ;  /* 0x0000000212157824 */ /* 0x002fe200078e0215 */
[----:B------:R-:W-:Y:S01]  /*c4400*/  PRMT R25, R10, 0x7772, RZ ;  /* 0x000077720a197816 */ /* 0x000fe200000000ff */
[----:B------:R-:W1:Y:S01]  /*c4410*/  LDC R18, c[0x0][0x3b8] ;  /* 0x0000ee00ff127b82 */ /* 0x000e620000000800 */
[----:B------:R-:W-:-:S03]  /*c4420*/  PRMT R23, R11, 0x7772, RZ ;  /* 0x000077720b177816 */ /* 0x000fc600000000ff */
[----:B------:R3:W-:Y:S04]  /*c4430*/  @P2 STG.E.U8 desc[UR8][R12.64], R25 ;  /* 0x000000190c002986 */ /* 0x0007e8000c101108 */
[----:B------:R0:W-:Y:S01]  /*c4440*/  @P4 STG.E.U8 desc[UR8][R16.64], R23 ;  /* 0x0000001710004986 */ /* 0x0001e2000c101108 */
[-C--:B------:R-:W-:Y:S01]  /*c4450*/  IADD3 R14, P4, PT, R21, R0.reuse, RZ ;  /* 0x00000000150e7210 */ /* 0x080fe20007f9e0ff */
[----:B---3--:R-:W-:Y:S02]  /*c4460*/  IMAD R13, R3, 0x2, R21 ;  /* 0x00000002030d7824 */ /* 0x008fe400078e0215 */
[----:B------:R-:W3:Y:S02]  /*c4470*/  LDC R3, c[0x0][0x3b8] ;  /* 0x0000ee00ff037b82 */ /* 0x000ee40000000800 */
[----:B0-----:R-:W-:Y:S01]  /*c4480*/  IMAD R19, R19, 0x2, R13 ;  /* 0x0000000213137824 */ /* 0x001fe200078e020d */
[----:B------:R-:W-:-:S05]  /*c4490*/  IADD3 R12, P6, PT, R13, R0, RZ ;  /* 0x000000000d0c7210 */ /* 0x000fca0007fde0ff */
[----:B------:R-:W0:Y:S01]  /*c44a0*/  LDC R17, c[0x0][0x3b8] ;  /* 0x0000ee00ff117b82 */ /* 0x000e220000000800 */
[----:B----4-:R-:W-:Y:S01]  /*c44b0*/  ISETP.LT.AND P2, PT, R24, UR6, !P0 ;  /* 0x0000000618007c0c */ /* 0x010fe2000c741270 */
[----:B------:R-:W2:Y:S01]  /*c44c0*/  LDCU UR6, c[0x0][0x39c] ;  /* 0x00007380ff0677ac */ /* 0x000ea20008000800 */
[-C--:B------:R-:W-:Y:S02]  /*c44d0*/  LEA.HI.X.SX32 R15, R21, R2.reuse, 0x1, P4 ;  /* 0x00000002150f7211 */ /* 0x080fe400020f0eff */
[----:B------:R-:W-:Y:S02]  /*c44e0*/  PRMT R21, R4, 0x7773, RZ ;  /* 0x0000777304157816 */ /* 0x000fe400000000ff */
[----:B------:R-:W-:Y:S01]  /*c44f0*/  LEA.HI.X.SX32 R13, R13, R2, 0x1, P6 ;  /* 0x000000020d0d7211 */ /* 0x000fe200030f0eff */
[----:B------:R-:W4:Y:S01]  /*c4500*/  LDC R16, c[0x0][0x3b8] ;  /* 0x0000ee00ff107b82 */ /* 0x000f220000000800 */
[----:B------:R-:W-:Y:S02]  /*c4510*/  IADD3 R4, P6, PT, R19, R0, RZ ;  /* 0x0000000013047210 */ /* 0x000fe40007fde0ff */
[----:B------:R-:W-:Y:S01]  /*c4520*/  PRMT R23, R5, 0x7773, RZ ;  /* 0x0000777305177816 */ /* 0x000fe200000000ff */
[----:B------:R3:W-:Y:S01]  /*c4530*/  @P3 STG.E.U8 desc[UR8][R14.64], R21 ;  /* 0x000000150e003986 */ /* 0x0007e2000c101108 */
[----:B------:R-:W-:Y:S01]  /*c4540*/  LEA.HI.X.SX32 R5, R19, R2, 0x1, P6 ;  /* 0x0000000213057211 */ /* 0x000fe200030f0eff */
[----:B-1----:R-:W-:Y:S01]  /*c4550*/  IMAD R19, R18, 0x2, R19 ;  /* 0x0000000212137824 */ /* 0x002fe200078e0213 */
[----:B------:R-:W-:Y:S01]  /*c4560*/  ISETP.LT.AND P4, PT, R26, UR4, !P0 ;  /* 0x000000041a007c0c */ /* 0x000fe2000c781270 */
[----:B------:R1:W-:Y:S01]  /*c4570*/  @P5 STG.E.U8 desc[UR8][R12.64], R23 ;  /* 0x000000170c005986 */ /* 0x0003e2000c101108 */
[----:B------:R-:W-:-:S02]  /*c4580*/  ISETP.LT.AND P3, PT, R27, UR5, !P0 ;  /* 0x000000051b007c0c */ /* 0x000fc4000c761270 */
[----:B---3--:R-:W-:Y:S02]  /*c4590*/  PRMT R21, R6, 0x7773, RZ ;  /* 0x0000777306157816 */ /* 0x008fe400000000ff */
[----:B------:R-:W-:Y:S01]  /*c45a0*/  PRMT R15, R7, 0x7773, RZ ;  /* 0x00007773070f7816 */ /* 0x000fe200000000ff */
[----:B------:R-:W-:Y:S01]  /*c45b0*/  IMAD R7, R20, 0x2, R19 ;  /* 0x0000000214077824 */ /* 0x000fe200078e0213 */
[----:B------:R-:W-:Y:S01]  /*c45c0*/  PRMT R27, R8, 0x7773, RZ ;  /* 0x00007773081b7816 */ /* 0x000fe200000000ff */
[----:B------:R3:W-:Y:S01]  /*c45d0*/  @P2 STG.E.U8 desc[UR8][R4.64], R21 ;  /* 0x0000001504002986 */ /* 0x0007e2000c101108 */
[----:B------:R-:W-:Y:S01]  /*c45e0*/  IADD3 R8, P2, PT, R19, R0, RZ ;  /* 0x0000000013087210 */ /* 0x000fe20007f5e0ff */
[----:B------:R-:W-:Y:S01]  /*c45f0*/  IMAD R3, R3, 0x2, R7 ;  /* 0x0000000203037824 */ /* 0x000fe200078e0207 */
[----:B------:R-:W-:Y:S02]  /*c4600*/  PRMT R25, R9, 0x7773, RZ ;  /* 0x0000777309197816 */ /* 0x000fe400000000ff */
[----:B------:R-:W-:Y:S01]  /*c4610*/  LEA.HI.X.SX32 R9, R19, R2, 0x1, P2 ;  /* 0x0000000213097211 */ /* 0x000fe200010f0eff */
[----:B0-----:R-:W-:Y:S01]  /*c4620*/  IMAD R17, R17, 0x2, R3 ;  /* 0x0000000211117824 */ /* 0x001fe200078e0203 */
[----:B------:R-:W-:-:S02]  /*c4630*/  IADD3 R6, P6, PT, R7, R0, RZ ;  /* 0x0000000007067210 */ /* 0x000fc40007fde0ff */
[----:B-1----:R-:W-:Y:S01]  /*c4640*/  PRMT R23, R10, 0x7773, RZ ;  /* 0x000077730a177816 */ /* 0x002fe200000000ff */
[----:B------:R0:W-:Y:S01]  /*c4650*/  @P4 STG.E.U8 desc[UR8][R8.64], R15 ;  /* 0x0000000f08004986 */ /* 0x0001e2000c101108 */
[-C--:B---3--:R-:W-:Y:S02]  /*c4660*/  IADD3 R4, P2, PT, R3, R0.reuse, RZ ;  /* 0x0000000003047210 */ /* 0x088fe40007f5e0ff */
[----:B------:R-:W-:Y:S02]  /*c4670*/  IADD3 R10, P4, PT, R17, R0, RZ ;  /* 0x00000000110a7210 */ /* 0x000fe40007f9e0ff */
[-C--:B------:R-:W-:Y:S02]  /*c4680*/  LEA.HI.X.SX32 R7, R7, R2.reuse, 0x1, P6 ;  /* 0x0000000207077211 */ /* 0x080fe400030f0eff */
[----:B------:R-:W-:Y:S01]  /*c4690*/  LEA.HI.X.SX32 R5, R3, R2, 0x1, P2 ;  /* 0x0000000203057211 */ /* 0x000fe200010f0eff */
[----:B----4-:R-:W-:Y:S01]  /*c46a0*/  IMAD R3, R16, 0x2, R17 ;  /* 0x0000000210037824 */ /* 0x010fe200078e0211 */
[----:B------:R-:W-:-:S02]  /*c46b0*/  PRMT R19, R11, 0x7773, RZ ;  /* 0x000077730b137816 */ /* 0x000fc400000000ff */
[----:B------:R-:W-:Y:S01]  /*c46c0*/  LEA.HI.X.SX32 R11, R17, R2, 0x1, P4 ;  /* 0x00000002110b7211 */ /* 0x000fe200020f0eff */
[----:B------:R0:W-:Y:S01]  /*c46d0*/  @P3 STG.E.U8 desc[UR8][R6.64], R27 ;  /* 0x0000001b06003986 */ /* 0x0001e2000c101108 */
[----:B------:R-:W-:-:S04]  /*c46e0*/  IADD3 R12, P2, PT, R3, R0, RZ ;  /* 0x00000000030c7210 */ /* 0x000fc80007f5e0ff */
[----:B------:R-:W-:Y:S02]  /*c46f0*/  LEA.HI.X.SX32 R13, R3, R2, 0x1, P2 ;  /* 0x00000002030d7211 */ /* 0x000fe400010f0eff */
[----:B--2---:R-:W-:Y:S02]  /*c4700*/  ISETP.LT.AND P5, PT, R28, UR6, !P0 ;  /* 0x000000061c007c0c */ /* 0x004fe4000c7a1270 */
[----:B-----5:R-:W-:-:S11]  /*c4710*/  ISETP.LT.AND P0, PT, R29, UR7, !P0 ;  /* 0x000000071d007c0c */ /* 0x020fd6000c701270 */
[----:B------:R0:W-:Y:S04]  /*c4720*/  @P5 STG.E.U8 desc[UR8][R4.64], R25 ;  /* 0x0000001904005986 */ /* 0x0001e8000c101108 */
[----:B------:R0:W-:Y:S01]  /*c4730*/  @P0 STG.E.U8 desc[UR8][R10.64], R23 ;  /* 0x000000170a000986 */ /* 0x0001e2000c101108 */
[----:B------:R-:W-:Y:S05]  /*c4740*/  @!P1 EXIT ;  /* 0x000000000000994d */ /* 0x000fea0003800000 */
[----:B------:R-:W-:Y:S01]  /*c4750*/  STG.E.U8 desc[UR8][R12.64], R19 ;  /* 0x000000130c007986 */ /* 0x000fe2000c101108 */
[----:B------:R-:W-:Y:S05]  /*c4760*/  EXIT ;  /* 0x000000000000794d */ /* 0x000fea0003800000 */
.L_x_3:
[----:B------:R-:W-:-:S00]  /*c4770*/  BRA `(.L_x_3) ;  /* 0xfffffffc00fc7947 */ /* 0x000fc0000383ffff */
[----:B------:R-:W-:-:S00]  /*c4780*/  NOP ;  /* 0x0000000000007918 */ /* 0x000fc00000000000 */
[----:B------:R-:W-:-:S00]  /*c4790*/  NOP ;  /* 0x0000000000007918 */ /* 0x000fc00000000000 */
[----:B------:R-:W-:-:S00]  /*c47a0*/  NOP ;  /* 0x0000000000007918 */ /* 0x000fc00000000000 */
[----:B------:R-:W-:-:S00]  /*c47b0*/  NOP ;  /* 0x0000000000007918 */ /* 0x000fc00000000000 */
[----:B------:R-:W-:-:S00]  /*c47c0*/  NOP ;  /* 0x0000000000007918 */ /* 0x000fc00000000000 */
[----:B------:R-:W-:-:S00]  /*c47d0*/  NOP ;  /* 0x0000000000007918 */ /* 0x000fc00000000000 */
[----:B------:R-:W-:-:S00]  /*c47e0*/  NOP ;  /* 0x0000000000007918 */ /* 0x000fc00000000000 */
[----:B------:R-:W-:-:S00]  /*c47f0*/  NOP ;  /* 0x0000000000007918 */ /* 0x000fc00000000000 */
.L_x_4:


//--------------------- .nv.shared.matmul_kernel  --------------------------
	.section	.nv.shared.matmul_kernel,"aw",@nobits
	.sectionflags	@""
	.align	16
	.zero		1024


//--------------------- .nv.shared.reserved.0     --------------------------
	.section	.nv.shared.reserved.0,"aw",@nobits
	.weak		__nv_reservedSMEM_offset_0_alias
	.size		__nv_reservedSMEM_offset_0_alias, 0, 64
	.other		__nv_reservedSMEM_offset_0_alias,@"STO_CUDA_RESERVED_SHARED STV_DEFAULT"
__nv_reservedSMEM_offset_0_alias:
	.zero		0
	.zero		64


//--------------------- .nv.constant0.matmul_kernel --------------------------
	.section	.nv.constant0.matmul_kernel,"a",@progbits
	.sectionflags	@""
	.align	4
.nv.constant0.matmul_kernel:
	.zero		976


//--------------------- SYMBOLS --------------------------

	.type		.nv.reservedSmem.offset0,@object
	.size		.nv.reservedSmem.offset0,0x4
	.type		.nv.reservedSmem.cap,@object
	.size		.nv.reservedSmem.cap,0x4
